def attn_fwd(
    Q,
    K,
    V,
    Out,
    Lse,
    sm_scale,
    stride_qz,
    stride_qh,
    stride_qm,
    stride_qk,
    stride_kz,
    stride_kh,
    stride_kn,
    stride_kk,
    stride_vz,
    stride_vh,
    stride_vn,
    stride_vk,
    stride_oz,
    stride_oh,
    stride_om,
    stride_ok,
    seqlen_q,
    seqlen_k,
    BLOCK_M: tl.constexpr,
    BLOCK_N: tl.constexpr,
    HEAD_DIM: tl.constexpr,
    CAUSAL: tl.constexpr,
):
    start_m = tl.program_id(0)
    off_hz = tl.program_id(1)
    q_off = off_hz * stride_qh
    k_off = off_hz * stride_kh
    v_off = off_hz * stride_vh
    offs_m = start_m * BLOCK_M + tl.arange(0, BLOCK_M)
    offs_d = tl.arange(0, HEAD_DIM)
    offs_n = tl.arange(0, BLOCK_N)
    q_ptrs = Q + q_off + offs_m[:, None] * stride_qm + offs_d[None, :] * stride_qk
    k_ptrs = K + k_off + offs_d[:, None] * stride_kk + offs_n[None, :] * stride_kn
    v_ptrs = V + v_off + offs_n[:, None] * stride_vn + offs_d[None, :] * stride_vk
    m_i = tl.full([BLOCK_M], float("-inf"), dtype=tl.float32)
    l_i = tl.zeros([BLOCK_M], dtype=tl.float32) + 1.0
    acc = tl.zeros([BLOCK_M, HEAD_DIM], dtype=tl.float32)
    q = tl.load(q_ptrs)
    acc, l_i, m_i = _attn_fwd_inner(
        acc,
        l_i,
        m_i,
        q,
        k_ptrs,
        v_ptrs,
        sm_scale,
        stride_kn,
        stride_vn,
        start_m,
        seqlen_k,
        BLOCK_M,
        BLOCK_N,
        HEAD_DIM,
        CAUSAL,
    )
    acc = acc / l_i[:, None]
    lse = m_i + tl.math.log2(l_i) / 1.4426950408889634
    o_ptrs = (
        Out
        + off_hz * stride_oh
        + offs_m[:, None] * stride_om
        + offs_d[None, :] * stride_ok
    )
    tl.store(o_ptrs, acc.to(Out.dtype.element_ty))
    tl.store(Lse + off_hz * seqlen_q + offs_m, lse)

# config = {"BLOCK_M": 32, "BLOCK_N": 64, "HEAD_DIM": 512, "arch": "sm_90", "causal": true, "dtype": "bf16", "num_stages": 4, "num_warps": 4}
# arch = sm_90


// ===== COMPILED SASS (sm_90a) =====

	.target	sm_90a

	.elftype	@"ET_EXEC"


//--------------------- .note.nv.tkinfo           --------------------------
	.section	.note.nv.tkinfo,"",@"SHT_NOTE"
	.sectionflags	@"SHF_NOTE_NV_TKINFO"
	.tkinfo
        /*0018*/ 	.word	0x00000002
        /*0030*/ 	.string	""
        /*0030*/ 	.string	"ptxas"
        /*0030*/ 	.string	"Cuda compilation tools, release 13.0, V13.0.88"
        /*0030*/ 	.string	"Build cuda_13.0.r13.0/compiler.36424714_0"
        /*0030*/ 	.string	"-v  -suppress-debug-info  -lineinfo  -arch sm_90a "



//--------------------- .note.nv.cuinfo           --------------------------
	.section	.note.nv.cuinfo,"",@"SHT_NOTE"
	.sectionflags	@"SHF_NOTE_NV_CUINFO"
        /*0018*/ 	.short	0x0002
        /*001a*/ 	.short	0x005a
        /*001c*/ 	.short	0x0082
	.zero		2


//--------------------- .nv.info                  --------------------------
	.section	.nv.info,"",@"SHT_CUDA_INFO"
	.align	4


	//----- nvinfo : EIATTR_REGCOUNT
	.align		4
        /*0000*/ 	.byte	0x04, 0x2f
        /*0002*/ 	.short	(.L_2 - .L_1)
	.align		4
.L_1:
        /*0004*/ 	.word	index@(attn_fwd)
        /*0008*/ 	.word	0x00000020


	//----- nvinfo : EIATTR_FRAME_SIZE
	.align		4
.L_2:
        /*000c*/ 	.byte	0x04, 0x11
        /*000e*/ 	.short	(.L_4 - .L_3)
	.align		4
.L_3:
        /*0010*/ 	.word	index@(attn_fwd)
        /*0014*/ 	.word	0x000025a8


	//----- nvinfo : EIATTR_MIN_STACK_SIZE
	.align		4
.L_4:
        /*0018*/ 	.byte	0x04, 0x12
        /*001a*/ 	.short	(.L_6 - .L_5)
	.align		4
.L_5:
        /*001c*/ 	.word	index@(attn_fwd)
        /*0020*/ 	.word	0x000025a8
.L_6:


//--------------------- .nv.compat                --------------------------
	.section	.nv.compat,"",@"SHT_CUDA_COMPAT_INFO"
	.align	4
        /*0000*/ 	.byte	0x02, 0x09, 0x01, 0x00, 0x02, 0x02, 0x01, 0x00, 0x02, 0x05, 0x05, 0x00, 0x03, 0x07, 0x01, 0x01
        /*0010*/ 	.byte	0x02, 0x03, 0x00, 0x00, 0x02, 0x06, 0x01, 0x00, 0x04, 0x0b, 0x08, 0x00, 0x00, 0x00, 0x00, 0x00
        /*0020*/ 	.byte	0x00, 0x00, 0x00, 0x00


//--------------------- .nv.info.attn_fwd         --------------------------
	.section	.nv.info.attn_fwd,"",@"SHT_CUDA_INFO"
	.sectionflags	@""
	.align	4


	//----- nvinfo : EIATTR_CUDA_API_VERSION
	.align		4
        /*0000*/ 	.byte	0x04, 0x37
        /*0002*/ 	.short	(.L_8 - .L_7)
.L_7:
        /*0004*/ 	.word	0x00000082


	//----- nvinfo : EIATTR_KPARAM_INFO
	.align		4
.L_8:
        /*0008*/ 	.byte	0x04, 0x17
        /*000a*/ 	.short	(.L_10 - .L_9)
.L_9:
        /*000c*/ 	.word	0x00000000
        /*0010*/ 	.short	0x0019
        /*0012*/ 	.short	0x0080
        /*0014*/ 	.byte	0x00, 0xf4, 0x21, 0x00


	//----- nvinfo : EIATTR_KPARAM_INFO
	.align		4
.L_10:
        /*0018*/ 	.byte	0x04, 0x17
        /*001a*/ 	.short	(.L_12 - .L_11)
.L_11:
        /*001c*/ 	.word	0x00000000
        /*0020*/ 	.short	0x0018
        /*0022*/ 	.short	0x0078
        /*0024*/ 	.byte	0x00, 0xf4, 0x21, 0x00


	//----- nvinfo : EIATTR_KPARAM_INFO
	.align		4
.L_12:
        /*0028*/ 	.byte	0x04, 0x17
        /*002a*/ 	.short	(.L_14 - .L_13)
.L_13:
        /*002c*/ 	.word	0x00000000
        /*0030*/ 	.short	0x0017
        /*0032*/ 	.short	0x0070
        /*0034*/ 	.byte	0x00, 0xf0, 0x11, 0x00


	//----- nvinfo : EIATTR_KPARAM_INFO
	.align		4
.L_14:
        /*0038*/ 	.byte	0x04, 0x17
        /*003a*/ 	.short	(.L_16 - .L_15)
.L_15:
        /*003c*/ 	.word	0x00000000
        /*0040*/ 	.short	0x0016
        /*0042*/ 	.short	0x006c
        /*0044*/ 	.byte	0x00, 0xf0, 0x11, 0x00


	//----- nvinfo : EIATTR_KPARAM_INFO
	.align		4
.L_16:
        /*0048*/ 	.byte	0x04, 0x17
        /*004a*/ 	.short	(.L_18 - .L_17)
.L_17:
        /*004c*/ 	.word	0x00000000
        /*0050*/ 	.short	0x0015
        /*0052*/ 	.short	0x0068
        /*0054*/ 	.byte	0x00, 0xf0, 0x11, 0x00


	//----- nvinfo : EIATTR_KPARAM_INFO
	.align		4
.L_18:
        /*0058*/ 	.byte	0x04, 0x17
        /*005a*/ 	.short	(.L_20 - .L_19)
.L_19:
        /*005c*/ 	.word	0x00000000
        /*0060*/ 	.short	0x0014
        /*0062*/ 	.short	0x0064
        /*0064*/ 	.byte	0x00, 0xf0, 0x11, 0x00


	//----- nvinfo : EIATTR_KPARAM_INFO
	.align		4
.L_20:
        /*0068*/ 	.byte	0x04, 0x17
        /*006a*/ 	.short	(.L_22 - .L_21)
.L_21:
        /*006c*/ 	.word	0x00000000
        /*0070*/ 	.short	0x0013
        /*0072*/ 	.short	0x0060
        /*0074*/ 	.byte	0x00, 0xf0, 0x11, 0x00


	//----- nvinfo : EIATTR_KPARAM_INFO
	.align		4
.L_22:
        /*0078*/ 	.byte	0x04, 0x17
        /*007a*/ 	.short	(.L_24 - .L_23)
.L_23:
        /*007c*/ 	.word	0x00000000
        /*0080*/ 	.short	0x0012
        /*0082*/ 	.short	0x005c
        /*0084*/ 	.byte	0x00, 0xf0, 0x11, 0x00


	//----- nvinfo : EIATTR_KPARAM_INFO
	.align		4
.L_24:
        /*0088*/ 	.byte	0x04, 0x17
        /*008a*/ 	.short	(.L_26 - .L_25)
.L_25:
        /*008c*/ 	.word	0x00000000
        /*0090*/ 	.short	0x0011
        /*0092*/ 	.short	0x0058
        /*0094*/ 	.byte	0x00, 0xf0, 0x11, 0x00


	//----- nvinfo : EIATTR_KPARAM_INFO
	.align		4
.L_26:
        /*0098*/ 	.byte	0x04, 0x17
        /*009a*/ 	.short	(.L_28 - .L_27)
.L_27:
        /*009c*/ 	.word	0x00000000
        /*00a0*/ 	.short	0x0010
        /*00a2*/ 	.short	0x0054
        /*00a4*/ 	.byte	0x00, 0xf0, 0x11, 0x00


	//----- nvinfo : EIATTR_KPARAM_INFO
	.align		4
.L_28:
        /*00a8*/ 	.byte	0x04, 0x17
        /*00aa*/ 	.short	(.L_30 - .L_29)
.L_29:
        /*00ac*/ 	.word	0x00000000
        /*00b0*/ 	.short	0x000f
        /*00b2*/ 	.short	0x0050
        /*00b4*/ 	.byte	0x00, 0xf0, 0x11, 0x00


	//----- nvinfo : EIATTR_KPARAM_INFO
	.align		4
.L_30:
        /*00b8*/ 	.byte	0x04, 0x17
        /*00ba*/ 	.short	(.L_32 - .L_31)
.L_31:
        /*00bc*/ 	.word	0x00000000
        /*00c0*/ 	.short	0x000e
        /*00c2*/ 	.short	0x004c
        /*00c4*/ 	.byte	0x00, 0xf0, 0x11, 0x00


	//----- nvinfo : EIATTR_KPARAM_INFO
	.align		4
.L_32:
        /*00c8*/ 	.byte	0x04, 0x17
        /*00ca*/ 	.short	(.L_34 - .L_33)
.L_33:
        /*00cc*/ 	.word	0x00000000
        /*00d0*/ 	.short	0x000d
        /*00d2*/ 	.short	0x0048
        /*00d4*/ 	.byte	0x00, 0xf0, 0x11, 0x00


	//----- nvinfo : EIATTR_KPARAM_INFO
	.align		4
.L_34:
        /*00d8*/ 	.byte	0x04, 0x17
        /*00da*/ 	.short	(.L_36 - .L_35)
.L_35:
        /*00dc*/ 	.word	0x00000000
        /*00e0*/ 	.short	0x000c
        /*00e2*/ 	.short	0x0044
        /*00e4*/ 	.byte	0x00, 0xf0, 0x11, 0x00


	//----- nvinfo : EIATTR_KPARAM_INFO
	.align		4
.L_36:
        /*00e8*/ 	.byte	0x04, 0x17
        /*00ea*/ 	.short	(.L_38 - .L_37)
.L_37:
        /*00ec*/ 	.word	0x00000000
        /*00f0*/ 	.short	0x000b
        /*00f2*/ 	.short	0x0040
        /*00f4*/ 	.byte	0x00, 0xf0, 0x11, 0x00


	//----- nvinfo : EIATTR_KPARAM_INFO
	.align		4
.L_38:
        /*00f8*/ 	.byte	0x04, 0x17
        /*00fa*/ 	.short	(.L_40 - .L_39)
.L_39:
        /*00fc*/ 	.word	0x00000000
        /*0100*/ 	.short	0x000a
        /*0102*/ 	.short	0x003c
        /*0104*/ 	.byte	0x00, 0xf0, 0x11, 0x00


	//----- nvinfo : EIATTR_KPARAM_INFO
	.align		4
.L_40:
        /*0108*/ 	.byte	0x04, 0x17
        /*010a*/ 	.short	(.L_42 - .L_41)
.L_41:
        /*010c*/ 	.word	0x00000000
        /*0110*/ 	.short	0x0009
        /*0112*/ 	.short	0x0038
        /*0114*/ 	.byte	0x00, 0xf0, 0x11, 0x00


	//----- nvinfo : EIATTR_KPARAM_INFO
	.align		4
.L_42:
        /*0118*/ 	.byte	0x04, 0x17
        /*011a*/ 	.short	(.L_44 - .L_43)
.L_43:
        /*011c*/ 	.word	0x00000000
        /*0120*/ 	.short	0x0008
        /*0122*/ 	.short	0x0034
        /*0124*/ 	.byte	0x00, 0xf0, 0x11, 0x00


	//----- nvinfo : EIATTR_KPARAM_INFO
	.align		4
.L_44:
        /*0128*/ 	.byte	0x04, 0x17
        /*012a*/ 	.short	(.L_46 - .L_45)
.L_45:
        /*012c*/ 	.word	0x00000000
        /*0130*/ 	.short	0x0007
        /*0132*/ 	.short	0x0030
        /*0134*/ 	.byte	0x00, 0xf0, 0x11, 0x00


	//----- nvinfo : EIATTR_KPARAM_INFO
	.align		4
.L_46:
        /*0138*/ 	.byte	0x04, 0x17
        /*013a*/ 	.short	(.L_48 - .L_47)
.L_47:
        /*013c*/ 	.word	0x00000000
        /*0140*/ 	.short	0x0006
        /*0142*/ 	.short	0x002c
        /*0144*/ 	.byte	0x00, 0xf0, 0x11, 0x00


	//----- nvinfo : EIATTR_KPARAM_INFO
	.align		4
.L_48:
        /*0148*/ 	.byte	0x04, 0x17
        /*014a*/ 	.short	(.L_50 - .L_49)
.L_49:
        /*014c*/ 	.word	0x00000000
        /*0150*/ 	.short	0x0005
        /*0152*/ 	.short	0x0028
        /*0154*/ 	.byte	0x00, 0xf0, 0x11, 0x00


	//----- nvinfo : EIATTR_KPARAM_INFO
	.align		4
.L_50:
        /*0158*/ 	.byte	0x04, 0x17
        /*015a*/ 	.short	(.L_52 - .L_51)
.L_51:
        /*015c*/ 	.word	0x00000000
        /*0160*/ 	.short	0x0004
        /*0162*/ 	.short	0x0020
        /*0164*/ 	.byte	0x00, 0xf4, 0x21, 0x00


	//----- nvinfo : EIATTR_KPARAM_INFO
	.align		4
.L_52:
        /*0168*/ 	.byte	0x04, 0x17
        /*016a*/ 	.short	(.L_54 - .L_53)
.L_53:
        /*016c*/ 	.word	0x00000000
        /*0170*/ 	.short	0x0003
        /*0172*/ 	.short	0x0018
        /*0174*/ 	.byte	0x00, 0xf4, 0x21, 0x00


	//----- nvinfo : EIATTR_KPARAM_INFO
	.align		4
.L_54:
        /*0178*/ 	.byte	0x04, 0x17
        /*017a*/ 	.short	(.L_56 - .L_55)
.L_55:
        /*017c*/ 	.word	0x00000000
        /*0180*/ 	.short	0x0002
        /*0182*/ 	.short	0x0010
        /*0184*/ 	.byte	0x00, 0xf4, 0x21, 0x00


	//----- nvinfo : EIATTR_KPARAM_INFO
	.align		4
.L_56:
        /*0188*/ 	.byte	0x04, 0x17
        /*018a*/ 	.short	(.L_58 - .L_57)
.L_57:
        /*018c*/ 	.word	0x00000000
        /*0190*/ 	.short	0x0001
        /*0192*/ 	.short	0x0008
        /*0194*/ 	.byte	0x00, 0xf4, 0x21, 0x00


	//----- nvinfo : EIATTR_KPARAM_INFO
	.align		4
.L_58:
        /*0198*/ 	.byte	0x04, 0x17
        /*019a*/ 	.short	(.L_60 - .L_59)
.L_59:
        /*019c*/ 	.word	0x00000000
        /*01a0*/ 	.short	0x0000
        /*01a2*/ 	.short	0x0000
        /*01a4*/ 	.byte	0x00, 0xf4, 0x21, 0x00


	//----- nvinfo : EIATTR_SPARSE_MMA_MASK
	.align		4
.L_60:
        /*01a8*/ 	.byte	0x03, 0x50
        /*01aa*/ 	.short	0x0000


	//----- nvinfo : EIATTR_MAXREG_COUNT
	.align		4
        /*01ac*/ 	.byte	0x03, 0x1b
        /*01ae*/ 	.short	0x00ff


	//----- nvinfo : EIATTR_NUM_BARRIERS
	.align		4
        /*01b0*/ 	.byte	0x02, 0x4c
        /*01b2*/ 	.byte	0x01
	.zero		1


	//----- nvinfo : EIATTR_ANNOTATIONS
	.align		4
        /*01b4*/ 	.byte	0x04, 0x55
        /*01b6*/ 	.short	(.L_62 - .L_61)


	//   ....[0]....
.L_61:
        /*01b8*/ 	.word	0x00000001
        /*01bc*/ 	.byte	0xc0, 0x03, 0x00, 0x00, 0x01, 0x00, 0x00, 0x00, 0x80, 0x04, 0x00, 0x00, 0x01, 0x00, 0x00, 0x00
        /* <DEDUP_REMOVED lines=3376> */
        /*d4cc*/ 	.byte	0x30, 0x3c, 0x03, 0x00


	//----- nvinfo : EIATTR_MERCURY_ISA_VERSION
	.align		4
.L_62:
        /*d4d0*/ 	.byte	0x03, 0x5f
        /*d4d2*/ 	.short	0x0101


	//----- nvinfo : EIATTR_COOP_GROUP_MASK_REGIDS
	.align		4
        /*d4d4*/ 	.byte	0x04, 0x29
        /*d4d6*/ 	.short	(.L_64 - .L_63)


	//   ....[0]....
.L_63:
        /*d4d8*/ 	.word	0xffffffff


	//   ....[1]....
        /*d4dc*/ 	.word	0xffffffff


	//   ....[2]....
        /*d4e0*/ 	.word	0xffffffff


	//   ....[3]....
        /*d4e4*/ 	.word	0xffffffff


	//   ....[4]....
        /*d4e8*/ 	.word	0xffffffff


	//   ....[5]....
        /*d4ec*/ 	.word	0xffffffff


	//   ....[6]....
        /*d4f0*/ 	.word	0xffffffff


	//   ....[7]....
        /*d4f4*/ 	.word	0xffffffff


	//   ....[8]....
        /*d4f8*/ 	.word	0xffffffff


	//   ....[9]....
        /*d4fc*/ 	.word	0xffffffff


	//   ....[10]....
        /*d500*/ 	.word	0xffffffff


	//   ....[11]....
        /*d504*/ 	.word	0xffffffff


	//   ....[12]....
        /*d508*/ 	.word	0xffffffff


	//   ....[13]....
        /*d50c*/ 	.word	0xffffffff


	//   ....[14]....
        /*d510*/ 	.word	0xffffffff


	//   ....[15]....
        /*d514*/ 	.word	0xffffffff


	//   ....[16]....
        /*d518*/ 	.word	0xffffffff


	//   ....[17]....
        /*d51c*/ 	.word	0xffffffff


	//   ....[18]....
        /*d520*/ 	.word	0xffffffff


	//   ....[19]....
        /*d524*/ 	.word	0xffffffff


	//----- nvinfo : EIATTR_COOP_GROUP_INSTR_OFFSETS
	.align		4
.L_64:
        /*d528*/ 	.byte	0x04, 0x28
        /*d52a*/ 	.short	(.L_66 - .L_65)


	//   ....[0]....
.L_65:
        /*d52c*/ 	.word	0x000192e0


	//   ....[1]....
        /*d530*/ 	.word	0x00019320


	//   ....[2]....
        /*d534*/ 	.word	0x00019350


	//   ....[3]....
        /*d538*/ 	.word	0x00019370


	//   ....[4]....
        /*d53c*/ 	.word	0x000194f0


	//   ....[5]....
        /*d540*/ 	.word	0x00019500


	//   ....[6]....
        /*d544*/ 	.word	0x00019530


	//   ....[7]....
        /*d548*/ 	.word	0x00019540


	//   ....[8]....
        /*d54c*/ 	.word	0x00019670


	//   ....[9]....
        /*d550*/ 	.word	0x00019690


	//   ....[10]....
        /*d554*/ 	.word	0x00019d60


	//   ....[11]....
        /*d558*/ 	.word	0x00019d70


	//   ....[12]....
        /*d55c*/ 	.word	0x00019d80


	//   ....[13]....
        /*d560*/ 	.word	0x00019d90


	//   ....[14]....
        /*d564*/ 	.word	0x00019e20


	//   ....[15]....
        /*d568*/ 	.word	0x00019e30


	//   ....[16]....
        /*d56c*/ 	.word	0x00019e40


	//   ....[17]....
        /*d570*/ 	.word	0x00019e50


	//   ....[18]....
        /*d574*/ 	.word	0x00019f20


	//   ....[19]....
        /*d578*/ 	.word	0x00019f40


	//----- nvinfo : EIATTR_EXIT_INSTR_OFFSETS
	.align		4
.L_66:
        /*d57c*/ 	.byte	0x04, 0x1c
        /*d57e*/ 	.short	(.L_68 - .L_67)


	//   ....[0]....
.L_67:
        /*d580*/ 	.word	0x00033c20


	//   ....[1]....
        /*d584*/ 	.word	0x00033c60


	//----- nvinfo : EIATTR_REQNTID
	.align		4
.L_68:
        /*d588*/ 	.byte	0x04, 0x10
        /*d58a*/ 	.short	(.L_70 - .L_69)
.L_69:
        /*d58c*/ 	.word	0x00000080
        /*d590*/ 	.word	0x00000001
        /*d594*/ 	.word	0x00000001


	//----- nvinfo : EIATTR_CBANK_PARAM_SIZE
	.align		4
.L_70:
        /*d598*/ 	.byte	0x03, 0x19
        /*d59a*/ 	.short	0x0088


	//----- nvinfo : EIATTR_PARAM_CBANK
	.align		4
        /*d59c*/ 	.byte	0x04, 0x0a
        /*d59e*/ 	.short	(.L_72 - .L_71)
	.align		4
.L_71:
        /*d5a0*/ 	.word	index@(.nv.constant0.attn_fwd)
        /*d5a4*/ 	.short	0x0210
        /*d5a6*/ 	.short	0x0088


	//----- nvinfo : EIATTR_SW_WAR
	.align		4
.L_72:
        /*d5a8*/ 	.byte	0x04, 0x36
        /*d5aa*/ 	.short	(.L_74 - .L_73)
.L_73:
        /*d5ac*/ 	.word	0x00000008
.L_74:


//--------------------- .nv.callgraph             --------------------------
	.section	.nv.callgraph,"",@"SHT_CUDA_CALLGRAPH"
	.align	4
	.sectionentsize	8
	.align		4
        /*0000*/ 	.word	0x00000000
	.align		4
        /*0004*/ 	.word	0xffffffff
	.align		4
        /*0008*/ 	.word	0x00000000
	.align		4
        /*000c*/ 	.word	0xfffffffe
	.align		4
        /*0010*/ 	.word	0x00000000
	.align		4
        /*0014*/ 	.word	0xfffffffd
	.align		4
        /*0018*/ 	.word	0x00000000
	.align		4
        /*001c*/ 	.word	0xfffffffc


//--------------------- .nv.constant4             --------------------------
	.section	.nv.constant4,"a",@progbits
	.align	8
	.align		8
.nv.constant4:
        /*0000*/ 	.dword	_$_str


//--------------------- .text.attn_fwd            --------------------------
	.section	.text.attn_fwd,"ax",@progbits
	.align	128
        .global         attn_fwd
        .type           attn_fwd,@function
        .size           attn_fwd,(.L_x_3 - attn_fwd)
        .other          attn_fwd,@"STO_CUDA_ENTRY STV_DEFAULT"
attn_fwd:
.text.attn_fwd:
[----:B------:R-:W0:Y:S01]  /*0000*/  LDC R1, c[0x0][0x28] ;  /* 0x00000a00ff017b82 */ /* 0x000e220000000800 */
[----:B------:R-:W1:Y:S07]  /*0010*/  S2R R0, SR_CTAID.X ;  /* 0x0000000000007919 */ /* 0x000e6e0000002500 */
[----:B------:R-:W2:Y:S01]  /*0020*/  S2UR UR7, SR_CTAID.Y ;  /* 0x00000000000779c3 */ /* 0x000ea20000002600 */
[----:B------:R-:W-:Y:S01]  /*0030*/  ULDC.64 UR4, c[0x0][0x240] ;  /* 0x0000900000047ab9 */ /* 0x000fe20000000a00 */
[----:B------:R-:W-:Y:S01]  /*0040*/  ULDC.64 UR10, c[0x0][0x208] ;  /* 0x00008200000a7ab9 */ /* 0x000fe20000000a00 */
[----:B------:R-:W3:Y:S01]  /*0050*/  S2R R6, SR_TID.X ;  /* 0x0000000000067919 */ /* 0x000ee20000002100 */
[----:B0-----:R-:W-:-:S04]  /*0060*/  IADD3 R1, R1, -0x25a8, RZ ;  /* 0xffffda5801017810 */ /* 0x001fc80007ffe0ff */
[----:B------:R-:W0:Y:S08]  /*0070*/  LDC R9, c[0x0][0x248] ;  /* 0x00009200ff097b82 */ /* 0x000e300000000800 */
[----:B------:R-:W4:Y:S01]  /*0080*/  LDC.64 R4, c[0x0][0x210] ;  /* 0x00008400ff047b82 */ /* 0x000f220000000a00 */
[----:B--2---:R-:W-:-:S04]  /*0090*/  UIMAD UR4, UR7, UR4, URZ ;  /* 0x00000004070472a4 */ /* 0x004fc8000f8e023f */
[----:B------:R-:W-:Y:S01]  /*00a0*/  USHF.L.U32 UR6, UR4, 0x1, URZ ;  /* 0x0000000104067899 */ /* 0x000fe2000800063f */
[----:B-1----:R-:W-:Y:S01]  /*00b0*/  IMAD.SHL.U32 R3, R0, 0x20, RZ ;  /* 0x0000002000037824 */ /* 0x002fe200078e00ff */
[----:B---3--:R-:W-:-:S04]  /*00c0*/  SHF.R.U32.HI R2, RZ, 0x5, R6 ;  /* 0x00000005ff027819 */ /* 0x008fc80000011606 */
[----:B------:R-:W-:Y:S02]  /*00d0*/  LOP3.LUT R0, R3, 0x1f, R6, 0xf8, !PT ;  /* 0x0000001f03007812 */ /* 0x000fe400078ef806 */
[----:B------:R-:W-:-:S03]  /*00e0*/  SGXT.U32 R2, R2, 0x2 ;  /* 0x000000020202781a */ /* 0x000fc60000000000 */
[----:B------:R-:W-:Y:S01]  /*00f0*/  IMAD R0, R0, UR5, RZ ;  /* 0x0000000500007c24 */ /* 0x000fe2000f8e02ff */
[----:B------:R-:W-:Y:S01]  /*0100*/  UIMAD.WIDE UR4, UR4, 0x2, URZ ;  /* 0x00000002040478a5 */ /* 0x000fe2000f8e023f */
[----:B0-----:R-:W-:Y:S02]  /*0110*/  IMAD R8, R2, R9, RZ ;  /* 0x0000000902087224 */ /* 0x001fe400078e02ff */
[C---:B------:R-:W-:Y:S01]  /*0120*/  IMAD.HI R2, R0.reuse, 0x2, RZ ;  /* 0x0000000200027827 */ /* 0x040fe200078e02ff */
[----:B------:R-:W-:-:S03]  /*0130*/  SHF.L.U32 R3, R0, 0x1, RZ ;  /* 0x0000000100037819 */ /* 0x000fc600000006ff */
[----:B------:R-:W-:Y:S01]  /*0140*/  IMAD R0, R9, 0x4, R8 ;  /* 0x0000000409007824 */ /* 0x000fe200078e0208 */
[----:B----4-:R-:W-:-:S04]  /*0150*/  IADD3 R3, P0, P1, R3, UR6, R4 ;  /* 0x0000000603037c10 */ /* 0x010fc8000f91e004 */
[----:B------:R-:W-:Y:S02]  /*0160*/  IADD3.X R2, R2, UR5, R5, P0, P1 ;  /* 0x0000000502027c10 */ /* 0x000fe400087e2405 */
[CC--:B------:R-:W-:Y:S02]  /*0170*/  LEA R10, P0, R8.reuse, R3.reuse, 0x1 ;  /* 0x00000003080a7211 */ /* 0x0c0fe400078008ff */
[C---:B------:R-:W-:Y:S02]  /*0180*/  LEA R12, R9.reuse, R0, 0x2 ;  /* 0x00000000090c7211 */ /* 0x040fe400078e10ff */
[-C--:B------:R-:W-:Y:S02]  /*0190*/  LEA.HI.X.SX32 R11, R8, R2.reuse, 0x1, P0 ;  /* 0x00000002080b7211 */ /* 0x080fe400000f0eff */
[-C--:B------:R-:W-:Y:S01]  /*01a0*/  LEA R4, P0, R0, R3.reuse, 0x1 ;  /* 0x0000000300047211 */ /* 0x080fe200078008ff */
[----:B------:R-:W-:Y:S01]  /*01b0*/  IMAD R8, R9, 0x4, R12 ;  /* 0x0000000409087824 */ /* 0x000fe200078e020c */
[----:B------:R-:W-:Y:S01]  /*01c0*/  LEA R6, P1, R12, R3, 0x1 ;  /* 0x000000030c067211 */ /* 0x000fe200078208ff */
[----:B------:R-:W2:Y:S01]  /*01d0*/  LDG.E.U16 R19, desc[UR10][R10.64] ;  /* 0x0000000a0a137981 */ /* 0x000ea2000c1e1500 */
[----:B------:R-:W-:-:S02]  /*01e0*/  LEA.HI.X.SX32 R5, R0, R2, 0x1, P0 ;  /* 0x0000000200057211 */ /* 0x000fc400000f0eff */
[C---:B------:R-:W-:Y:S02]  /*01f0*/  LEA R0, R9.reuse, R8, 0x2 ;  /* 0x0000000809007211 */ /* 0x040fe400078e10ff */
[-C--:B------:R-:W-:Y:S01]  /*0200*/  LEA.HI.X.SX32 R7, R12, R2.reuse, 0x1, P1 ;  /* 0x000000020c077211 */ /* 0x080fe200008f0eff */
[----:B------:R-:W3:Y:S01]  /*0210*/  LDG.E.U16 R22, desc[UR10][R4.64] ;  /* 0x0000000a04167981 */ /* 0x000ee2000c1e1500 */
[-C--:B------:R-:W-:Y:S02]  /*0220*/  LEA R16, P0, R8, R3.reuse, 0x1 ;  /* 0x0000000308107211 */ /* 0x080fe400078008ff */
[----:B------:R-:W-:Y:S01]  /*0230*/  LEA R12, P1, R0, R3, 0x1 ;  /* 0x00000003000c7211 */ /* 0x000fe200078208ff */
[----:B------:R-:W-:Y:S01]  /*0240*/  IMAD R18, R9, 0x4, R0 ;  /* 0x0000000409127824 */ /* 0x000fe200078e0200 */
[-C--:B------:R-:W-:Y:S01]  /*0250*/  LEA.HI.X.SX32 R17, R8, R2.reuse, 0x1, P0 ;  /* 0x0000000208117211 */ /* 0x080fe200000f0eff */
[----:B------:R0:W4:Y:S01]  /*0260*/  LDG.E.U16 R23, desc[UR10][R6.64] ;  /* 0x0000000a06177981 */ /* 0x000122000c1e1500 */
[----:B------:R-:W-:-:S02]  /*0270*/  LEA.HI.X.SX32 R13, R0, R2, 0x1, P1 ;  /* 0x00000002000d7211 */ /* 0x000fc400008f0eff */
[CC--:B------:R-:W-:Y:S01]  /*0280*/  LEA R14, P0, R18.reuse, R3.reuse, 0x1 ;  /* 0x00000003120e7211 */ /* 0x0c0fe200078008ff */
[----:B------:R-:W3:Y:S01]  /*0290*/  LDG.E.U16 R21, desc[UR10][R16.64] ;  /* 0x0000000a10157981 */ /* 0x000ee2000c1e1500 */
[C---:B------:R-:W-:Y:S02]  /*02a0*/  LEA R0, R9.reuse, R18, 0x2 ;  /* 0x0000001209007211 */ /* 0x040fe400078e10ff */
[----:B------:R-:W-:Y:S01]  /*02b0*/  LEA.HI.X.SX32 R15, R18, R2, 0x1, P0 ;  /* 0x00000002120f7211 */ /* 0x000fe200000f0eff */
[----:B------:R-:W3:Y:S01]  /*02c0*/  LDG.E.U16 R16, desc[UR10][R12.64] ;  /* 0x0000000a0c107981 */ /* 0x000ee2000c1e1500 */
[----:B0-----:R-:W-:Y:S01]  /*02d0*/  LEA R6, P0, R0, R3, 0x1 ;  /* 0x0000000300067211 */ /* 0x001fe200078008ff */
[----:B------:R-:W-:-:S03]  /*02e0*/  IMAD R8, R9, 0x4, R0 ;  /* 0x0000000409087824 */ /* 0x000fc600078e0200 */
[----:B------:R-:W3:Y:S01]  /*02f0*/  LDG.E.U16 R15, desc[UR10][R14.64] ;  /* 0x0000000a0e0f7981 */ /* 0x000ee2000c1e1500 */
[----:B------:R-:W-:Y:S02]  /*0300*/  LEA.HI.X.SX32 R7, R0, R2, 0x1, P0 ;  /* 0x0000000200077211 */ /* 0x000fe400000f0eff */
[C---:B------:R-:W-:Y:S02]  /*0310*/  LEA R0, R9.reuse, R8, 0x2 ;  /* 0x0000000809007211 */ /* 0x040fe400078e10ff */
[-C--:B------:R-:W-:Y:S01]  /*0320*/  LEA R4, P0, R8, R3.reuse, 0x1 ;  /* 0x0000000308047211 */ /* 0x080fe200078008ff */
[----:B------:R0:W3:Y:S02]  /*0330*/  LDG.E.U16 R13, desc[UR10][R6.64] ;  /* 0x0000000a060d7981 */ /* 0x0000e4000c1e1500 */
[----:B------:R-:W-:Y:S01]  /*0340*/  IMAD R18, R9, 0x4, R0 ;  /* 0x0000000409127824 */ /* 0x000fe200078e0200 */
[----:B------:R-:W-:Y:S02]  /*0350*/  LEA R10, P1, R0, R3, 0x1 ;  /* 0x00000003000a7211 */ /* 0x000fe400078208ff */
[----:B------:R-:W-:-:S02]  /*0360*/  LEA.HI.X.SX32 R5, R8, R2, 0x1, P0 ;  /* 0x0000000208057211 */ /* 0x000fc400000f0eff */
[-C--:B------:R-:W-:Y:S02]  /*0370*/  LEA.HI.X.SX32 R11, R0, R2.reuse, 0x1, P1 ;  /* 0x00000002000b7211 */ /* 0x080fe400008f0eff */
[C---:B0-----:R-:W-:Y:S01]  /*0380*/  LEA R6, P0, R18.reuse, R3, 0x1 ;  /* 0x0000000312067211 */ /* 0x041fe200078008ff */
[----:B------:R0:W3:Y:S03]  /*0390*/  LDG.E.U16 R20, desc[UR10][R4.64] ;  /* 0x0000000a04147981 */ /* 0x0000e6000c1e1500 */
[----:B------:R-:W-:-:S05]  /*03a0*/  LEA.HI.X.SX32 R7, R18, R2, 0x1, P0 ;  /* 0x0000000212077211 */ /* 0x000fca00000f0eff */
[----:B------:R1:W3:Y:S04]  /*03b0*/  LDG.E.U16 R17, desc[UR10][R6.64] ;  /* 0x0000000a06117981 */ /* 0x0002e8000c1e1500 */
[----:B--2---:R2:W-:Y:S04]  /*03c0*/  STL [R1+0x194], R19 ;  /* 0x0001941301007387 */ /* 0x0045e80000100800 */
[----:B--2---:R2:W3:Y:S01]  /*03d0*/  LDG.E.U16 R19, desc[UR10][R10.64] ;  /* 0x0000000a0a137981 */ /* 0x0044e2000c1e1500 */
[----:B------:R-:W-:-:S04]  /*03e0*/  LEA R8, R9, R18, 0x2 ;  /* 0x0000001209087211 */ /* 0x000fc800078e10ff */
[----:B0-----:R-:W-:Y:S01]  /*03f0*/  LEA R4, P0, R8, R3, 0x1 ;  /* 0x0000000308047211 */ /* 0x001fe200078008ff */
[----:B------:R-:W-:-:S03]  /*0400*/  IMAD R0, R9, 0x4, R8 ;  /* 0x0000000409007824 */ /* 0x000fc600078e0208 */
[----:B------:R-:W-:Y:S02]  /*0410*/  LEA.HI.X.SX32 R5, R8, R2, 0x1, P0 ;  /* 0x0000000208057211 */ /* 0x000fe400000f0eff */
[C---:B------:R-:W-:Y:S02]  /*0420*/  LEA R12, R9.reuse, R0, 0x2 ;  /* 0x00000000090c7211 */ /* 0x040fe400078e10ff */
[-C--:B-1----:R-:W-:Y:S01]  /*0430*/  LEA R6, P0, R0, R3.reuse, 0x1 ;  /* 0x0000000300067211 */ /* 0x082fe200078008ff */
[----:B------:R0:W3:Y:S01]  /*0440*/  LDG.E.U16 R14, desc[UR10][R4.64] ;  /* 0x0000000a040e7981 */ /* 0x0000e2000c1e1500 */
[----:B--2---:R-:W-:Y:S01]  /*0450*/  LEA R10, P1, R12, R3, 0x1 ;  /* 0x000000030c0a7211 */ /* 0x004fe200078208ff */
[----:B------:R-:W-:Y:S01]  /*0460*/  IMAD R8, R9, 0x4, R12 ;  /* 0x0000000409087824 */ /* 0x000fe200078e020c */
[-C--:B------:R-:W-:Y:S01]  /*0470*/  LEA.HI.X.SX32 R7, R0, R2.reuse, 0x1, P0 ;  /* 0x0000000200077211 */ /* 0x080fe200000f0eff */
[----:B----4-:R-:W-:Y:S01]  /*0480*/  STL [R1+0x190], R23 ;  /* 0x0001901701007387 */ /* 0x010fe20000100800 */
[----:B------:R-:W-:-:S03]  /*0490*/  LEA.HI.X.SX32 R11, R12, R2, 0x1, P1 ;  /* 0x000000020c0b7211 */ /* 0x000fc600008f0eff */
[----:B---3--:R-:W-:Y:S01]  /*04a0*/  STL [R1+0x1b8], R22 ;  /* 0x0001b81601007387 */ /* 0x008fe20000100800 */
[----:B0-----:R-:W-:-:S03]  /*04b0*/  LEA R4, P0, R8, R3, 0x1 ;  /* 0x0000000308047211 */ /* 0x001fc600078008ff */
[----:B------:R-:W-:Y:S04]  /*04c0*/  STL [R1+0x1b4], R21 ;  /* 0x0001b41501007387 */ /* 0x000fe80000100800 */
[----:B------:R0:W2:Y:S04]  /*04d0*/  LDG.E.U16 R18, desc[UR10][R6.64] ;  /* 0x0000000a06127981 */ /* 0x0000a8000c1e1500 */
[----:B------:R1:W-:Y:S01]  /*04e0*/  STL [R1+0x184], R16 ;  /* 0x0001841001007387 */ /* 0x0003e20000100800 */
[C---:B------:R-:W-:Y:S02]  /*04f0*/  LEA R0, R9.reuse, R8, 0x2 ;  /* 0x0000000809007211 */ /* 0x040fe400078e10ff */
[----:B------:R-:W-:Y:S01]  /*0500*/  LEA.HI.X.SX32 R5, R8, R2, 0x1, P0 ;  /* 0x0000000208057211 */ /* 0x000fe200000f0eff */
[----:B-1----:R1:W3:Y:S01]  /*0510*/  LDG.E.U16 R16, desc[UR10][R10.64] ;  /* 0x0000000a0a107981 */ /* 0x0022e2000c1e1500 */
[----:B0-----:R-:W-:Y:S01]  /*0520*/  LEA R6, P0, R0, R3, 0x1 ;  /* 0x0000000300067211 */ /* 0x001fe200078008ff */
[----:B------:R-:W-:-:S02]  /*0530*/  IMAD R8, R9, 0x4, R0 ;  /* 0x0000000409087824 */ /* 0x000fc400078e0200 */
[----:B------:R0:W-:Y:S01]  /*0540*/  STL [R1+0x1b0], R15 ;  /* 0x0001b00f01007387 */ /* 0x0001e20000100800 */
[----:B------:R-:W-:Y:S02]  /*0550*/  LEA.HI.X.SX32 R7, R0, R2, 0x1, P0 ;  /* 0x0000000200077211 */ /* 0x000fe400000f0eff */
[C---:B-1----:R-:W-:Y:S01]  /*0560*/  LEA R11, R9.reuse, R8, 0x2 ;  /* 0x00000008090b7211 */ /* 0x042fe200078e10ff */
[----:B0-----:R0:W4:Y:S04]  /*0570*/  LDG.E.U16 R15, desc[UR10][R4.64] ;  /* 0x0000000a040f7981 */ /* 0x001128000c1e1500 */
[----:B------:R-:W-:Y:S01]  /*0580*/  IMAD R0, R9, 0x4, R11 ;  /* 0x0000000409007824 */ /* 0x000fe200078e020b */
[----:B------:R1:W-:Y:S01]  /*0590*/  STL [R1+0x180], R13 ;  /* 0x0001800d01007387 */ /* 0x0003e20000100800 */
[----:B0-----:R-:W-:-:S04]  /*05a0*/  LEA R4, P0, R8, R3, 0x1 ;  /* 0x0000000308047211 */ /* 0x001fc800078008ff */
[----:B------:R-:W-:Y:S01]  /*05b0*/  LEA.HI.X.SX32 R5, R8, R2, 0x1, P0 ;  /* 0x0000000208057211 */ /* 0x000fe200000f0eff */
[----:B-1----:R0:W4:Y:S01]  /*05c0*/  LDG.E.U16 R13, desc[UR10][R6.64] ;  /* 0x0000000a060d7981 */ /* 0x002122000c1e1500 */
[----:B------:R-:W-:-:S03]  /*05d0*/  LEA R10, P1, R11, R3, 0x1 ;  /* 0x000000030b0a7211 */ /* 0x000fc600078208ff */
[----:B------:R1:W4:Y:S01]  /*05e0*/  LDG.E.U16 R12, desc[UR10][R4.64] ;  /* 0x0000000a040c7981 */ /* 0x000322000c1e1500 */
[-C--:B------:R-:W-:Y:S02]  /*05f0*/  LEA.HI.X.SX32 R11, R11, R2.reuse, 0x1, P1 ;  /* 0x000000020b0b7211 */ /* 0x080fe400008f0eff */
[C---:B0-----:R-:W-:Y:S01]  /*0600*/  LEA R6, P0, R0.reuse, R3, 0x1 ;  /* 0x0000000300067211 */ /* 0x041fe200078008ff */
[----:B------:R-:W-:Y:S03]  /*0610*/  STL [R1+0x1ac], R20 ;  /* 0x0001ac1401007387 */ /* 0x000fe60000100800 */
[----:B------:R-:W-:Y:S01]  /*0620*/  LEA.HI.X.SX32 R7, R0, R2, 0x1, P0 ;  /* 0x0000000200077211 */ /* 0x000fe200000f0eff */
[----:B------:R0:W-:Y:S04]  /*0630*/  STL [R1+0x174], R19 ;  /* 0x0001741301007387 */ /* 0x0001e80000100800 */
[----:B------:R1:W-:Y:S04]  /*0640*/  STL [R1+0x1a8], R17 ;  /* 0x0001a81101007387 */ /* 0x0003e80000100800 */
[----:B0-----:R0:W4:Y:S04]  /*0650*/  LDG.E.U16 R19, desc[UR10][R10.64] ;  /* 0x0000000a0a137981 */ /* 0x001128000c1e1500 */
[----:B-1----:R1:W4:Y:S01]  /*0660*/  LDG.E.U16 R17, desc[UR10][R6.64] ;  /* 0x0000000a06117981 */ /* 0x002322000c1e1500 */
[----:B------:R-:W-:-:S04]  /*0670*/  LEA R8, R9, R0, 0x2 ;  /* 0x0000000009087211 */ /* 0x000fc800078e10ff */
[----:B------:R-:W-:Y:S01]  /*0680*/  LEA R4, P0, R8, R3, 0x1 ;  /* 0x0000000308047211 */ /* 0x000fe200078008ff */
[----:B------:R-:W-:-:S03]  /*0690*/  IMAD R0, R9, 0x4, R8 ;  /* 0x0000000409007824 */ /* 0x000fc600078e0208 */
[----:B------:R-:W-:Y:S02]  /*06a0*/  LEA.HI.X.SX32 R5, R8, R2, 0x1, P0 ;  /* 0x0000000208057211 */ /* 0x000fe400000f0eff */
[----:B0-----:R-:W-:Y:S01]  /*06b0*/  LEA R11, R9, R0, 0x2 ;  /* 0x00000000090b7211 */ /* 0x001fe200078e10ff */
[----:B------:R0:W-:Y:S01]  /*06c0*/  STL [R1+0x170], R14 ;  /* 0x0001700e01007387 */ /* 0x0001e20000100800 */
[CC--:B-1----:R-:W-:Y:S02]  /*06d0*/  LEA R6, P0, R0.reuse, R3.reuse, 0x1 ;  /* 0x0000000300067211 */ /* 0x0c2fe400078008ff */
[----:B------:R-:W-:Y:S01]  /*06e0*/  LEA R10, P1, R11, R3, 0x1 ;  /* 0x000000030b0a7211 */ /* 0x000fe200078208ff */
[----:B------:R-:W-:Y:S01]  /*06f0*/  IMAD R8, R9, 0x4, R11 ;  /* 0x0000000409087824 */ /* 0x000fe200078e020b */
[-C--:B------:R-:W-:Y:S01]  /*0700*/  LEA.HI.X.SX32 R7, R0, R2.reuse, 0x1, P0 ;  /* 0x0000000200077211 */ /* 0x080fe200000f0eff */
[----:B0-----:R0:W4:Y:S01]  /*0710*/  LDG.E.U16 R14, desc[UR10][R4.64] ;  /* 0x0000000a040e7981 */ /* 0x001122000c1e1500 */
[----:B------:R-:W-:-:S03]  /*0720*/  LEA.HI.X.SX32 R11, R11, R2, 0x1, P1 ;  /* 0x000000020b0b7211 */ /* 0x000fc600008f0eff */
[----:B--2---:R1:W-:Y:S04]  /*0730*/  STL [R1+0x1a4], R18 ;  /* 0x0001a41201007387 */ /* 0x0043e80000100800 */
[----:B---3--:R2:W-:Y:S01]  /*0740*/  STL [R1+0x164], R16 ;  /* 0x0001641001007387 */ /* 0x0085e20000100800 */
[----:B0-----:R-:W-:-:S03]  /*0750*/  LEA R4, P0, R8, R3, 0x1 ;  /* 0x0000000308047211 */ /* 0x001fc600078008ff */
[----:B-1----:R0:W3:Y:S01]  /*0760*/  LDG.E.U16 R18, desc[UR10][R6.64] ;  /* 0x0000000a06127981 */ /* 0x0020e2000c1e1500 */
[----:B------:R-:W-:-:S03]  /*0770*/  LEA R0, R9, R8, 0x2 ;  /* 0x0000000809007211 */ /* 0x000fc600078e10ff */
[----:B--2---:R1:W2:Y:S01]  /*0780*/  LDG.E.U16 R16, desc[UR10][R10.64] ;  /* 0x0000000a0a107981 */ /* 0x0042a2000c1e1500 */
[----:B------:R-:W-:Y:S01]  /*0790*/  LEA.HI.X.SX32 R5, R8, R2, 0x1, P0 ;  /* 0x0000000208057211 */ /* 0x000fe200000f0eff */
[----:B------:R-:W-:Y:S02]  /*07a0*/  IMAD R8, R9, 0x4, R0 ;  /* 0x0000000409087824 */ /* 0x000fe400078e0200 */
[----:B----4-:R4:W-:Y:S01]  /*07b0*/  STL [R1+0x1a0], R15 ;  /* 0x0001a00f01007387 */ /* 0x0109e20000100800 */
[----:B0-----:R-:W-:-:S04]  /*07c0*/  LEA R6, P0, R0, R3, 0x1 ;  /* 0x0000000300067211 */ /* 0x001fc800078008ff */
[----:B------:R-:W-:Y:S01]  /*07d0*/  LEA.HI.X.SX32 R7, R0, R2, 0x1, P0 ;  /* 0x0000000200077211 */ /* 0x000fe200000f0eff */
[----:B----4-:R0:W4:Y:S01]  /*07e0*/  LDG.E.U16 R15, desc[UR10][R4.64] ;  /* 0x0000000a040f7981 */ /* 0x010122000c1e1500 */
[----:B-1----:R-:W-:Y:S02]  /*07f0*/  LEA R11, R9, R8, 0x2 ;  /* 0x00000008090b7211 */ /* 0x002fe400078e10ff */
[----:B0-----:R-:W-:-:S03]  /*0800*/  LEA R4, P0, R8, R3, 0x1 ;  /* 0x0000000308047211 */ /* 0x001fc600078008ff */
[----:B------:R-:W-:Y:S01]  /*0810*/  IMAD R0, R9, 0x4, R11 ;  /* 0x0000000409007824 */ /* 0x000fe200078e020b */
[----:B------:R0:W-:Y:S01]  /*0820*/  STL [R1+0x160], R13 ;  /* 0x0001600d01007387 */ /* 0x0001e20000100800 */
[----:B------:R-:W-:-:S03]  /*0830*/  LEA.HI.X.SX32 R5, R8, R2, 0x1, P0 ;  /* 0x0000000208057211 */ /* 0x000fc600000f0eff */
[----:B------:R1:W-:Y:S01]  /*0840*/  STL [R1+0x19c], R12 ;  /* 0x00019c0c01007387 */ /* 0x0003e20000100800 */
[----:B------:R-:W-:-:S03]  /*0850*/  LEA R10, P1, R11, R3, 0x1 ;  /* 0x000000030b0a7211 */ /* 0x000fc600078208ff */
[----:B0-----:R0:W4:Y:S04]  /*0860*/  LDG.E.U16 R13, desc[UR10][R6.64] ;  /* 0x0000000a060d7981 */ /* 0x001128000c1e1500 */
[----:B-1----:R1:W4:Y:S01]  /*0870*/  LDG.E.U16 R12, desc[UR10][R4.64] ;  /* 0x0000000a040c7981 */ /* 0x002322000c1e1500 */
[----:B------:R-:W-:Y:S02]  /*0880*/  LEA.HI.X.SX32 R11, R11, R2, 0x1, P1 ;  /* 0x000000020b0b7211 */ /* 0x000fe400008f0eff */
[----:B0-----:R-:W-:-:S04]  /*0890*/  LEA R6, P0, R0, R3, 0x1 ;  /* 0x0000000300067211 */ /* 0x001fc800078008ff */
        /* <DEDUP_REMOVED lines=17> */
[----:B---3--:R1:W-:Y:S04]  /*09b0*/  STL [R1+0x18c], R18 ;  /* 0x00018c1201007387 */ /* 0x0083e80000100800 */
[----:B--2---:R2:W-:Y:S01]  /*09c0*/  STL [R1+0x144], R16 ;  /* 0x0001441001007387 */ /* 0x0045e20000100800 */
        /* <DEDUP_REMOVED lines=118> */
[----:B---3--:R1:W-:Y:S01]  /*1130*/  STL [R1+0x12c], R18 ;  /* 0x00012c1201007387 */ /* 0x0083e20000100800 */
[----:B------:R-:W-:-:S03]  /*1140*/  LEA R0, R9, R8, 0x2 ;  /* 0x0000000809007211 */ /* 0x000fc600078e10ff */
[----:B--2---:R2:W-:Y:S01]  /*1150*/  STL [R1+0xe4], R16 ;  /* 0x0000e41001007387 */ /* 0x0045e20000100800 */
[----:B0-----:R-:W-:-:S03]  /*1160*/  LEA R4, P0, R8, R3, 0x1 ;  /* 0x0000000308047211 */ /* 0x001fc600078008ff */
[----:B-1----:R0:W3:Y:S04]  /*1170*/  LDG.E.U16 R18, desc[UR10][R6.64] ;  /* 0x0000000a06127981 */ /* 0x0020e8000c1e1500 */
[----:B--2---:R1:W2:Y:S01]  /*1180*/  LDG.E.U16 R16, desc[UR10][R10.64] ;  /* 0x0000000a0a107981 */ /* 0x0042a2000c1e1500 */
[----:B------:R-:W-:Y:S01]  /*1190*/  LEA.HI.X.SX32 R5, R8, R2, 0x1, P0 ;  /* 0x0000000208057211 */ /* 0x000fe200000f0eff */
[C---:B------:R-:W-:Y:S02]  /*11a0*/  IMAD R8, R9.reuse, 0x4, R0 ;  /* 0x0000000409087824 */ /* 0x040fe400078e0200 */
[----:B----4-:R4:W-:Y:S01]  /*11b0*/  STL [R1+0x128], R15 ;  /* 0x0001280f01007387 */ /* 0x0109e20000100800 */
[C---:B0-----:R-:W-:Y:S02]  /*11c0*/  LEA R6, P0, R0.reuse, R3, 0x1 ;  /* 0x0000000300067211 */ /* 0x041fe400078008ff */
[----:B-1----:R-:W-:Y:S01]  /*11d0*/  LEA R11, R9, R8, 0x2 ;  /* 0x00000008090b7211 */ /* 0x002fe200078e10ff */
[----:B----4-:R0:W4:Y:S01]  /*11e0*/  LDG.E.U16 R15, desc[UR10][R4.64] ;  /* 0x0000000a040f7981 */ /* 0x010122000c1e1500 */
[----:B------:R-:W-:-:S02]  /*11f0*/  LEA.HI.X.SX32 R7, R0, R2, 0x1, P0 ;  /* 0x0000000200077211 */ /* 0x000fc400000f0eff */
[-C--:B------:R-:W-:Y:S01]  /*1200*/  LEA R10, P1, R11, R3.reuse, 0x1 ;  /* 0x000000030b0a7211 */ /* 0x080fe200078208ff */
[----:B------:R-:W-:Y:S01]  /*1210*/  IMAD R0, R9, 0x4, R11 ;  /* 0x0000000409007824 */ /* 0x000fe200078e020b */
[CC--:B0-----:R-:W-:Y:S02]  /*1220*/  LEA R4, P0, R8.reuse, R3.reuse, 0x1 ;  /* 0x0000000308047211 */ /* 0x0c1fe400078008ff */
[-C--:B------:R-:W-:Y:S02]  /*1230*/  LEA.HI.X.SX32 R11, R11, R2.reuse, 0x1, P1 ;  /* 0x000000020b0b7211 */ /* 0x080fe400008f0eff */
[----:B------:R-:W-:Y:S01]  /*1240*/  LEA.HI.X.SX32 R5, R8, R2, 0x1, P0 ;  /* 0x0000000208057211 */ /* 0x000fe200000f0eff */
[----:B------:R0:W-:Y:S04]  /*1250*/  STL [R1+0xe0], R13 ;  /* 0x0000e00d01007387 */ /* 0x0001e80000100800 */
[----:B------:R1:W-:Y:S04]  /*1260*/  STL [R1+0x11c], R12 ;  /* 0x00011c0c01007387 */ /* 0x0003e80000100800 */
[----:B------:R-:W4:Y:S04]  /*1270*/  LDG.E.U16 R20, desc[UR10][R10.64] ;  /* 0x0000000a0a147981 */ /* 0x000f28000c1e1500 */
[----:B0-----:R0:W4:Y:S04]  /*1280*/  LDG.E.U16 R13, desc[UR10][R6.64] ;  /* 0x0000000a060d7981 */ /* 0x001128000c1e1500 */
[----:B-1----:R1:W4:Y:S01]  /*1290*/  LDG.E.U16 R12, desc[UR10][R4.64] ;  /* 0x0000000a040c7981 */ /* 0x002322000c1e1500 */
[----:B0-----:R-:W-:-:S04]  /*12a0*/  LEA R6, P0, R0, R3, 0x1 ;  /* 0x0000000300067211 */ /* 0x001fc800078008ff */
[----:B------:R-:W-:Y:S01]  /*12b0*/  LEA.HI.X.SX32 R7, R0, R2, 0x1, P0 ;  /* 0x0000000200077211 */ /* 0x000fe200000f0eff */
[----:B------:R-:W-:Y:S04]  /*12c0*/  STL [R1+0xdc], R19 ;  /* 0x0000dc1301007387 */ /* 0x000fe80000100800 */
[----:B------:R0:W-:Y:S04]  /*12d0*/  STL [R1+0x118], R17 ;  /* 0x0001181101007387 */ /* 0x0001e80000100800 */
[----:B0-----:R0:W4:Y:S01]  /*12e0*/  LDG.E.U16 R17, desc[UR10][R6.64] ;  /* 0x0000000a06117981 */ /* 0x001122000c1e1500 */
[----:B------:R-:W-:-:S05]  /*12f0*/  LEA R8, R9, R0, 0x2 ;  /* 0x0000000009087211 */ /* 0x000fca00078e10ff */
[----:B------:R-:W-:Y:S01]  /*1300*/  IMAD R0, R9, 0x4, R8 ;  /* 0x0000000409007824 */ /* 0x000fe200078e0208 */
[----:B-1----:R-:W-:-:S04]  /*1310*/  LEA R4, P0, R8, R3, 0x1 ;  /* 0x0000000308047211 */ /* 0x002fc800078008ff */
[C---:B------:R-:W-:Y:S02]  /*1320*/  LEA R11, R9.reuse, R0, 0x2 ;  /* 0x00000000090b7211 */ /* 0x040fe400078e10ff */
[-C--:B------:R-:W-:Y:S02]  /*1330*/  LEA.HI.X.SX32 R5, R8, R2.reuse, 0x1, P0 ;  /* 0x0000000208057211 */ /* 0x080fe400000f0eff */
[C---:B0-----:R-:W-:Y:S01]  /*1340*/  LEA R6, P0, R0.reuse, R3, 0x1 ;  /* 0x0000000300067211 */ /* 0x041fe200078008ff */
[C---:B------:R-:W-:Y:S01]  /*1350*/  IMAD R8, R9.reuse, 0x4, R11 ;  /* 0x0000000409087824 */ /* 0x040fe200078e020b */
[----:B------:R0:W-:Y:S02]  /*1360*/  STL [R1+0xd0], R14 ;  /* 0x0000d00e01007387 */ /* 0x0001e40000100800 */
[----:B------:R-:W-:Y:S02]  /*1370*/  LEA.HI.X.SX32 R7, R0, R2, 0x1, P0 ;  /* 0x0000000200077211 */ /* 0x000fe400000f0eff */
[----:B------:R-:W-:-:S02]  /*1380*/  LEA R0, R9, R8, 0x2 ;  /* 0x0000000809007211 */ /* 0x000fc400078e10ff */
[CC--:B------:R-:W-:Y:S01]  /*1390*/  LEA R10, P1, R11.reuse, R3.reuse, 0x1 ;  /* 0x000000030b0a7211 */ /* 0x0c0fe200078208ff */
[----:B------:R-:W4:Y:S04]  /*13a0*/  LDG.E.U16 R19, desc[UR10][R6.64] ;  /* 0x0000000a06137981 */ /* 0x000f28000c1e1500 */
[----:B0-----:R0:W4:Y:S01]  /*13b0*/  LDG.E.U16 R14, desc[UR10][R4.64] ;  /* 0x0000000a040e7981 */ /* 0x001122000c1e1500 */
[-C--:B------:R-:W-:Y:S02]  /*13c0*/  LEA.HI.X.SX32 R11, R11, R2.reuse, 0x1, P1 ;  /* 0x000000020b0b7211 */ /* 0x080fe400008f0eff */
[CC--:B0-----:R-:W-:Y:S01]  /*13d0*/  LEA R4, P0, R8.reuse, R3.reuse, 0x1 ;  /* 0x0000000308047211 */ /* 0x0c1fe200078008ff */
[----:B---3--:R0:W-:Y:S03]  /*13e0*/  STL [R1+0x10c], R18 ;  /* 0x00010c1201007387 */ /* 0x0081e60000100800 */
[-C--:B------:R-:W-:Y:S01]  /*13f0*/  LEA.HI.X.SX32 R5, R8, R2.reuse, 0x1, P0 ;  /* 0x0000000208057211 */ /* 0x080fe200000f0eff */
[----:B------:R-:W-:Y:S01]  /*1400*/  IMAD R8, R9, 0x4, R0 ;  /* 0x0000000409087824 */ /* 0x000fe200078e0200 */
[CC--:B------:R-:W-:Y:S01]  /*1410*/  LEA R6, P0, R0.reuse, R3.reuse, 0x1 ;  /* 0x0000000300067211 */ /* 0x0c0fe200078008ff */
[----:B--2---:R1:W-:Y:S03]  /*1420*/  STL [R1+0xcc], R16 ;  /* 0x0000cc1001007387 */ /* 0x0043e60000100800 */
[----:B------:R-:W-:Y:S01]  /*1430*/  LEA.HI.X.SX32 R7, R0, R2, 0x1, P0 ;  /* 0x0000000200077211 */ /* 0x000fe200000f0eff */
[----:B0-----:R-:W2:Y:S04]  /*1440*/  LDG.E.U16 R18, desc[UR10][R10.64] ;  /* 0x0000000a0a127981 */ /* 0x001ea8000c1e1500 */
[----:B-1----:R0:W3:Y:S02]  /*1450*/  LDG.E.U16 R16, desc[UR10][R4.64] ;  /* 0x0000000a04107981 */ /* 0x0020e4000c1e1500 */
[----:B0-----:R-:W-:-:S02]  /*1460*/  LEA R4, P0, R8, R3, 0x1 ;  /* 0x0000000308047211 */ /* 0x001fc400078008ff */
[----:B----4-:R0:W-:Y:S02]  /*1470*/  STL [R1+0x108], R15 ;  /* 0x0001080f01007387 */ /* 0x0101e40000100800 */
[----:B------:R-:W-:Y:S02]  /*1480*/  LEA.HI.X.SX32 R5, R8, R2, 0x1, P0 ;  /* 0x0000000208057211 */ /* 0x000fe400000f0eff */
[----:B------:R-:W-:-:S03]  /*1490*/  LEA R11, R9, R8, 0x2 ;  /* 0x00000008090b7211 */ /* 0x000fc600078e10ff */
[----:B------:R-:W4:Y:S04]  /*14a0*/  LDG.E.U16 R21, desc[UR10][R4.64] ;  /* 0x0000000a04157981 */ /* 0x000f28000c1e1500 */
[----:B0-----:R0:W4:Y:S01]  /*14b0*/  LDG.E.U16 R15, desc[UR10][R6.64] ;  /* 0x0000000a060f7981 */ /* 0x001122000c1e1500 */
[----:B------:R-:W-:Y:S01]  /*14c0*/  IMAD R0, R9, 0x4, R11 ;  /* 0x0000000409007824 */ /* 0x000fe200078e020b */
[C---:B------:R-:W-:Y:S02]  /*14d0*/  LEA R10, P1, R11.reuse, R3, 0x1 ;  /* 0x000000030b0a7211 */ /* 0x040fe400078208ff */
[----:B------:R1:W-:Y:S02]  /*14e0*/  STL [R1+0xc8], R13 ;  /* 0x0000c80d01007387 */ /* 0x0003e40000100800 */
[----:B------:R-:W-:-:S02]  /*14f0*/  LEA.HI.X.SX32 R11, R11, R2, 0x1, P1 ;  /* 0x000000020b0b7211 */ /* 0x000fc400008f0eff */
[----:B------:R-:W-:Y:S01]  /*1500*/  STL [R1+0xfc], R12 ;  /* 0x0000fc0c01007387 */ /* 0x000fe20000100800 */
[----:B0-----:R-:W-:-:S03]  /*1510*/  LEA R6, P0, R0, R3, 0x1 ;  /* 0x0000000300067211 */ /* 0x001fc600078008ff */
[----:B------:R0:W-:Y:S01]  /*1520*/  STL [R1+0xc4], R20 ;  /* 0x0000c41401007387 */ /* 0x0001e20000100800 */
[----:B-1----:R-:W-:Y:S02]  /*1530*/  LEA R13, R9, R0, 0x2 ;  /* 0x00000000090d7211 */ /* 0x002fe400078e10ff */
[-C--:B------:R-:W-:Y:S02]  /*1540*/  LEA.HI.X.SX32 R7, R0, R2.reuse, 0x1, P0 ;  /* 0x0000000200077211 */ /* 0x080fe400000f0eff */
[C---:B------:R-:W-:Y:S01]  /*1550*/  LEA R4, P0, R13.reuse, R3, 0x1 ;  /* 0x000000030d047211 */ /* 0x040fe200078008ff */
[----:B0-----:R0:W4:Y:S03]  /*1560*/  LDG.E.U16 R20, desc[UR10][R10.64] ;  /* 0x0000000a0a147981 */ /* 0x001126000c1e1500 */
[----:B------:R-:W-:-:S05]  /*1570*/  LEA.HI.X.SX32 R5, R13, R2, 0x1, P0 ;  /* 0x000000020d057211 */ /* 0x000fca00000f0eff */
[----:B------:R-:W4:Y:S04]  /*1580*/  LDG.E.U16 R24, desc[UR10][R4.64] ;  /* 0x0000000a04187981 */ /* 0x000f28000c1e1500 */
[----:B------:R1:W-:Y:S04]  /*1590*/  STL [R1+0xf8], R17 ;  /* 0x0000f81101007387 */ /* 0x0003e80000100800 */
[----:B-1----:R1:W4:Y:S01]  /*15a0*/  LDG.E.U16 R17, desc[UR10][R6.64] ;  /* 0x0000000a06117981 */ /* 0x002322000c1e1500 */
[----:B------:R-:W-:-:S05]  /*15b0*/  IMAD R12, R9, 0x4, R13 ;  /* 0x00000004090c7824 */ /* 0x000fca00078e020d */
[----:B------:R-:W-:-:S05]  /*15c0*/  LEA R8, R9, R12, 0x2 ;  /* 0x0000000c09087211 */ /* 0x000fca00078e10ff */
[----:B------:R-:W-:Y:S01]  /*15d0*/  IMAD R0, R9, 0x4, R8 ;  /* 0x0000000409007824 */ /* 0x000fe200078e0208 */
[----:B0-----:R-:W-:-:S04]  /*15e0*/  LEA R10, P0, R12, R3, 0x1 ;  /* 0x000000030c0a7211 */ /* 0x001fc800078008ff */
[C---:B------:R-:W-:Y:S01]  /*15f0*/  LEA R13, R9.reuse, R0, 0x2 ;  /* 0x00000000090d7211 */ /* 0x040fe200078e10ff */
[----:B------:R0:W-:Y:S01]  /*1600*/  STL [R1+0xb8], R14 ;  /* 0x0000b80e01007387 */ /* 0x0001e20000100800 */
[-C--:B-1----:R-:W-:Y:S02]  /*1610*/  LEA R6, P1, R8, R3.reuse, 0x1 ;  /* 0x0000000308067211 */ /* 0x082fe400078208ff */
[-C--:B------:R-:W-:Y:S02]  /*1620*/  LEA.HI.X.SX32 R11, R12, R2.reuse, 0x1, P0 ;  /* 0x000000020c0b7211 */ /* 0x080fe400000f0eff */
[----:B------:R-:W-:Y:S02]  /*1630*/  LEA R4, P0, R0, R3, 0x1 ;  /* 0x0000000300047211 */ /* 0x000fe400078008ff */
[-C--:B------:R-:W-:Y:S01]  /*1640*/  LEA.HI.X.SX32 R7, R8, R2.reuse, 0x1, P1 ;  /* 0x0000000208077211 */ /* 0x080fe200008f0eff */
[----:B------:R1:W4:Y:S01]  /*1650*/  LDG.E.U16 R22, desc[UR10][R10.64] ;  /* 0x0000000a0a167981 */ /* 0x000322000c1e1500 */
[----:B0-----:R-:W-:Y:S01]  /*1660*/  IMAD R14, R9, 0x4, R13 ;  /* 0x00000004090e7824 */ /* 0x001fe200078e020d */
[----:B------:R-:W-:-:S02]  /*1670*/  LEA.HI.X.SX32 R5, R0, R2, 0x1, P0 ;  /* 0x0000000200057211 */ /* 0x000fc400000f0eff */
[----:B------:R0:W-:Y:S02]  /*1680*/  STL [R1+0xec], R19 ;  /* 0x0000ec1301007387 */ /* 0x0001e40000100800 */
[----:B------:R-:W-:Y:S02]  /*1690*/  LEA R12, R9, R14, 0x2 ;  /* 0x0000000e090c7211 */ /* 0x000fe400078e10ff */
[C---:B-1----:R-:W-:Y:S01]  /*16a0*/  LEA R10, P0, R13.reuse, R3, 0x1 ;  /* 0x000000030d0a7211 */ /* 0x042fe200078008ff */
[----:B--2---:R1:W-:Y:S03]  /*16b0*/  STL [R1+0xb4], R18 ;  /* 0x0000b41201007387 */ /* 0x0043e60000100800 */
[----:B------:R-:W-:Y:S01]  /*16c0*/  LEA.HI.X.SX32 R11, R13, R2, 0x1, P0 ;  /* 0x000000020d0b7211 */ /* 0x000fe200000f0eff */
[C---:B------:R-:W-:Y:S01]  /*16d0*/  IMAD R8, R9.reuse, 0x4, R12 ;  /* 0x0000000409087824 */ /* 0x040fe200078e020c */
[----:B0-----:R0:W2:Y:S04]  /*16e0*/  LDG.E.U16 R19, desc[UR10][R6.64] ;  /* 0x0000000a06137981 */ /* 0x0010a8000c1e1500 */
[----:B---3--:R3:W-:Y:S04]  /*16f0*/  STL [R1+0xe8], R16 ;  /* 0x0000e81001007387 */ /* 0x0087e80000100800 */
[----:B-1----:R1:W2:Y:S01]  /*1700*/  LDG.E.U16 R18, desc[UR10][R4.64] ;  /* 0x0000000a04127981 */ /* 0x0022a2000c1e1500 */
[----:B------:R-:W-:-:S02]  /*1710*/  LEA R0, R9, R8, 0x2 ;  /* 0x0000000809007211 */ /* 0x000fc400078e10ff */
[-C--:B0-----:R-:W-:Y:S02]  /*1720*/  LEA R6, P1, R12, R3.reuse, 0x1 ;  /* 0x000000030c067211 */ /* 0x081fe400078208ff */
[----:B-1----:R-:W-:-:S04]  /*1730*/  LEA R4, P0, R14, R3, 0x1 ;  /* 0x000000030e047211 */ /* 0x002fc800078008ff */
[-C--:B------:R-:W-:Y:S01]  /*1740*/  LEA.HI.X.SX32 R5, R14, R2.reuse, 0x1, P0 ;  /* 0x000000020e057211 */ /* 0x080fe200000f0eff */
[----:B----4-:R-:W-:Y:S04]  /*1750*/  STL [R1+0xb0], R15 ;  /* 0x0000b00f01007387 */ /* 0x010fe80000100800 */
[----:B------:R0:W-:Y:S01]  /*1760*/  STL [R1+0xd8], R21 ;  /* 0x0000d81501007387 */ /* 0x0001e20000100800 */
[----:B------:R-:W-:-:S03]  /*1770*/  LEA.HI.X.SX32 R7, R12, R2, 0x1, P1 ;  /* 0x000000020c077211 */ /* 0x000fc600008f0eff */
[----:B------:R-:W4:Y:S01]  /*1780*/  LDG.E.U16 R25, desc[UR10][R4.64] ;  /* 0x0000000a04197981 */ /* 0x000f22000c1e1500 */
[----:B---3--:R-:W-:-:S03]  /*1790*/  IMAD R16, R9, 0x4, R0 ;  /* 0x0000000409107824 */ /* 0x008fc600078e0200 */
[----:B------:R-:W3:Y:S04]  /*17a0*/  LDG.E.U16 R23, desc[UR10][R6.64] ;  /* 0x0000000a06177981 */ /* 0x000ee8000c1e1500 */
[----:B0-----:R0:W4:Y:S02]  /*17b0*/  LDG.E.U16 R21, desc[UR10][R10.64] ;  /* 0x0000000a0a157981 */ /* 0x001124000c1e1500 */
[----:B0-----:R-:W-:-:S04]  /*17c0*/  LEA R10, P0, R8, R3, 0x1 ;  /* 0x00000003080a7211 */ /* 0x001fc800078008ff */
[-C--:B------:R-:W-:Y:S02]  /*17d0*/  LEA.HI.X.SX32 R11, R8, R2.reuse, 0x1, P0 ;  /* 0x00000002080b7211 */ /* 0x080fe400000f0eff */
[C---:B------:R-:W-:Y:S01]  /*17e0*/  LEA R4, P0, R0.reuse, R3, 0x1 ;  /* 0x0000000300047211 */ /* 0x040fe200078008ff */
[----:B------:R0:W-:Y:S03]  /*17f0*/  STL [R1+0xa4], R20 ;  /* 0x0000a41401007387 */ /* 0x0001e60000100800 */
[----:B------:R-:W-:-:S05]  /*1800*/  LEA.HI.X.SX32 R5, R0, R2, 0x1, P0 ;  /* 0x0000000200057211 */ /* 0x000fca00000f0eff */
[----:B------:R-:W3:Y:S04]  /*1810*/  LDG.E.U16 R27, desc[UR10][R4.64] ;  /* 0x0000000a041b7981 */ /* 0x000ee8000c1e1500 */
[----:B0-----:R0:W3:Y:S02]  /*1820*/  LDG.E.U16 R20, desc[UR10][R10.64] ;  /* 0x0000000a0a147981 */ /* 0x0010e4000c1e1500 */
[----:B0-----:R-:W-:-:S04]  /*1830*/  LEA R10, P0, R16, R3, 0x1 ;  /* 0x00000003100a7211 */ /* 0x001fc800078008ff */
[----:B------:R-:W-:Y:S01]  /*1840*/  LEA.HI.X.SX32 R11, R16, R2, 0x1, P0 ;  /* 0x00000002100b7211 */ /* 0x000fe200000f0eff */
[----:B------:R-:W-:Y:S04]  /*1850*/  STL [R1+0xd4], R17 ;  /* 0x0000d41101007387 */ /* 0x000fe80000100800 */
[----:B------:R0:W-:Y:S04]  /*1860*/  STL [R1+0xa0], R24 ;  /* 0x0000a01801007387 */ /* 0x0001e80000100800 */
[----:B0-----:R0:W3:Y:S01]  /*1870*/  LDG.E.U16 R24, desc[UR10][R10.64] ;  /* 0x0000000a0a187981 */ /* 0x0010e2000c1e1500 */
[----:B------:R-:W-:-:S05]  /*1880*/  LEA R13, R9, R16, 0x2 ;  /* 0x00000010090d7211 */ /* 0x000fca00078e10ff */
[----:B------:R-:W-:-:S05]  /*1890*/  IMAD R15, R9, 0x4, R13 ;  /* 0x00000004090f7824 */ /* 0x000fca00078e020d */
[----:B------:R-:W-:-:S05]  /*18a0*/  LEA R14, R9, R15, 0x2 ;  /* 0x0000000f090e7211 */ /* 0x000fca00078e10ff */
[----:B------:R-:W-:Y:S01]  /*18b0*/  IMAD R8, R9, 0x4, R14 ;  /* 0x0000000409087824 */ /* 0x000fe200078e020e */
[----:B------:R-:W-:-:S04]  /*18c0*/  LEA R4, P0, R15, R3, 0x1 ;  /* 0x000000030f047211 */ /* 0x000fc800078008ff */
[----:B------:R-:W-:Y:S02]  /*18d0*/  LEA R7, R9, R8, 0x2 ;  /* 0x0000000809077211 */ /* 0x000fe400078e10ff */
[-C--:B------:R-:W-:Y:S01]  /*18e0*/  LEA.HI.X.SX32 R5, R15, R2.reuse, 0x1, P0 ;  /* 0x000000020f057211 */ /* 0x080fe200000f0eff */
[----:B------:R1:W-:Y:S01]  /*18f0*/  STL [R1+0xc0], R22 ;  /* 0x0000c01601007387 */ /* 0x0003e20000100800 */
[CC--:B0-----:R-:W-:Y:S01]  /*1900*/  LEA R10, P0, R14.reuse, R3.reuse, 0x1 ;  /* 0x000000030e0a7211 */ /* 0x0c1fe200078008ff */
[----:B------:R-:W-:Y:S01]  /*1910*/  IMAD R17, R9, 0x4, R7 ;  /* 0x0000000409117824 */ /* 0x000fe200078e0207 */
[----:B------:R-:W-:Y:S01]  /*1920*/  LEA R12, P1, R13, R3, 0x1 ;  /* 0x000000030d0c7211 */ /* 0x000fe200078208ff */
[----:B--2---:R0:W-:Y:S01]  /*1930*/  STL [R1+0x9c], R19 ;  /* 0x00009c1301007387 */ /* 0x0041e20000100800 */
[----:B------:R-:W-:Y:S02]  /*1940*/  LEA.HI.X.SX32 R11, R14, R2, 0x1, P0 ;  /* 0x000000020e0b7211 */ /* 0x000fe400000f0eff */
[----:B------:R-:W-:-:S02]  /*1950*/  LEA R0, R9, R17, 0x2 ;  /* 0x0000001109007211 */ /* 0x000fc400078e10ff */
[----:B------:R-:W-:Y:S01]  /*1960*/  LEA.HI.X.SX32 R13, R13, R2, 0x1, P1 ;  /* 0x000000020d0d7211 */ /* 0x000fe200008f0eff */
[----:B-1----:R-:W2:Y:S04]  /*1970*/  LDG.E.U16 R22, desc[UR10][R10.64] ;  /* 0x0000000a0a167981 */ /* 0x002ea8000c1e1500 */
[----:B------:R1:W-:Y:S01]  /*1980*/  STL [R1+0xbc], R18 ;  /* 0x0000bc1201007387 */ /* 0x0003e20000100800 */
[----:B------:R-:W-:-:S03]  /*1990*/  IMAD R16, R9, 0x4, R0 ;  /* 0x0000000409107824 */ /* 0x000fc600078e0200 */
[----:B0-----:R-:W2:Y:S04]  /*19a0*/  LDG.E.U16 R19, desc[UR10][R12.64] ;  /* 0x0000000a0c137981 */ /* 0x001ea8000c1e1500 */
[----:B-1----:R0:W2:Y:S02]  /*19b0*/  LDG.E.U16 R18, desc[UR10][R4.64] ;  /* 0x0000000a04127981 */ /* 0x0020a4000c1e1500 */
[----:B0-----:R-:W-:-:S04]  /*19c0*/  LEA R4, P0, R8, R3, 0x1 ;  /* 0x0000000308047211 */ /* 0x001fc800078008ff */
[-C--:B------:R-:W-:Y:S02]  /*19d0*/  LEA.HI.X.SX32 R5, R8, R2.reuse, 0x1, P0 ;  /* 0x0000000208057211 */ /* 0x080fe400000f0eff */
[-C--:B------:R-:W-:Y:S02]  /*19e0*/  LEA R10, P0, R17, R3.reuse, 0x1 ;  /* 0x00000003110a7211 */ /* 0x080fe400078008ff */
[----:B------:R-:W-:Y:S01]  /*19f0*/  LEA R12, P1, R7, R3, 0x1 ;  /* 0x00000003070c7211 */ /* 0x000fe200078208ff */
[----:B----4-:R-:W-:Y:S01]  /*1a00*/  STL [R1+0x90], R21 ;  /* 0x0000901501007387 */ /* 0x010fe20000100800 */
[----:B------:R-:W-:-:S03]  /*1a10*/  LEA.HI.X.SX32 R11, R17, R2, 0x1, P0 ;  /* 0x00000002110b7211 */ /* 0x000fc600000f0eff */
[----:B------:R0:W-:Y:S01]  /*1a20*/  STL [R1+0xac], R25 ;  /* 0x0000ac1901007387 */ /* 0x0001e20000100800 */
[----:B------:R-:W-:Y:S02]  /*1a30*/  LEA R6, R9, R16, 0x2 ;  /* 0x0000001009067211 */ /* 0x000fe400078e10ff */
[----:B------:R-:W-:Y:S01]  /*1a40*/  LEA.HI.X.SX32 R13, R7, R2, 0x1, P1 ;  /* 0x00000002070d7211 */ /* 0x000fe200008f0eff */
[----:B---3--:R1:W-:Y:S04]  /*1a50*/  STL [R1+0x8c], R23 ;  /* 0x00008c1701007387 */ /* 0x0083e80000100800 */
[----:B0-----:R0:W3:Y:S01]  /*1a60*/  LDG.E.U16 R25, desc[UR10][R4.64] ;  /* 0x0000000a04197981 */ /* 0x0010e2000c1e1500 */
[----:B------:R-:W-:-:S03]  /*1a70*/  IMAD R15, R9, 0x4, R6 ;  /* 0x00000004090f7824 */ /* 0x000fc600078e0206 */
[----:B-1----:R1:W4:Y:S04]  /*1a80*/  LDG.E.U16 R23, desc[UR10][R10.64] ;  /* 0x0000000a0a177981 */ /* 0x002328000c1e1500 */
[----:B------:R1:W4:Y:S01]  /*1a90*/  LDG.E.U16 R26, desc[UR10][R12.64] ;  /* 0x0000000a0c1a7981 */ /* 0x000322000c1e1500 */
[----:B0-----:R-:W-:-:S04]  /*1aa0*/  LEA R4, P0, R0, R3, 0x1 ;  /* 0x0000000300047211 */ /* 0x001fc800078008ff */
[-C--:B------:R-:W-:Y:S02]  /*1ab0*/  LEA.HI.X.SX32 R5, R0, R2.reuse, 0x1, P0 ;  /* 0x0000000200057211 */ /* 0x080fe400000f0eff */
[-C--:B-1----:R-:W-:Y:S01]  /*1ac0*/  LEA R10, P0, R16, R3.reuse, 0x1 ;  /* 0x00000003100a7211 */ /* 0x082fe200078008ff */
[----:B------:R-:W-:Y:S01]  /*1ad0*/  STL [R1+0xa8], R20 ;  /* 0x0000a81401007387 */ /* 0x000fe20000100800 */
[----:B------:R-:W-:Y:S02]  /*1ae0*/  LEA R12, P1, R6, R3, 0x1 ;  /* 0x00000003060c7211 */ /* 0x000fe400078208ff */
[-C--:B------:R-:W-:Y:S01]  /*1af0*/  LEA.HI.X.SX32 R11, R16, R2.reuse, 0x1, P0 ;  /* 0x00000002100b7211 */ /* 0x080fe200000f0eff */
[----:B------:R0:W-:Y:S01]  /*1b00*/  STL [R1+0x88], R27 ;  /* 0x0000881b01007387 */ /* 0x0001e20000100800 */
[----:B------:R-:W-:-:S05]  /*1b10*/  LEA.HI.X.SX32 R13, R6, R2, 0x1, P1 ;  /* 0x00000002060d7211 */ /* 0x000fca00008f0eff */
[----:B------:R-:W4:Y:S04]  /*1b20*/  LDG.E.U16 R28, desc[UR10][R12.64] ;  /* 0x0000000a0c1c7981 */ /* 0x000f28000c1e1500 */
[----:B0-----:R0:W4:Y:S02]  /*1b30*/  LDG.E.U16 R27, desc[UR10][R4.64] ;  /* 0x0000000a041b7981 */ /* 0x001124000c1e1500 */
[----:B0-----:R-:W-:-:S04]  /*1b40*/  LEA R4, P0, R15, R3, 0x1 ;  /* 0x000000030f047211 */ /* 0x001fc800078008ff */
[----:B------:R-:W-:-:S05]  /*1b50*/  LEA.HI.X.SX32 R5, R15, R2, 0x1, P0 ;  /* 0x000000020f057211 */ /* 0x000fca00000f0eff */
[----:B------:R-:W4:Y:S04]  /*1b60*/  LDG.E.U16 R29, desc[UR10][R4.64] ;  /* 0x0000000a041d7981 */ /* 0x000f28000c1e1500 */
[----:B------:R0:W-:Y:S04]  /*1b70*/  STL [R1+0x98], R24 ;  /* 0x0000981801007387 */ /* 0x0001e80000100800 */
[----:B0-----:R0:W4:Y:S01]  /*1b80*/  LDG.E.U16 R24, desc[UR10][R10.64] ;  /* 0x0000000a0a187981 */ /* 0x001122000c1e1500 */
[----:B------:R-:W-:-:S05]  /*1b90*/  LEA R14, R9, R15, 0x2 ;  /* 0x0000000f090e7211 */ /* 0x000fca00078e10ff */
[----:B------:R-:W-:Y:S01]  /*1ba0*/  IMAD R21, R9, 0x4, R14 ;  /* 0x0000000409157824 */ /* 0x000fe200078e020e */
[----:B0-----:R-:W-:-:S04]  /*1bb0*/  LEA R10, P0, R14, R3, 0x1 ;  /* 0x000000030e0a7211 */ /* 0x001fc800078008ff */
[----:B------:R-:W-:Y:S02]  /*1bc0*/  LEA R8, R9, R21, 0x2 ;  /* 0x0000001509087211 */ /* 0x000fe400078e10ff */
[-C--:B------:R-:W-:Y:S02]  /*1bd0*/  LEA.HI.X.SX32 R11, R14, R2.reuse, 0x1, P0 ;  /* 0x000000020e0b7211 */ /* 0x080fe400000f0eff */
[-C--:B------:R-:W-:Y:S01]  /*1be0*/  LEA R4, P0, R21, R3.reuse, 0x1 ;  /* 0x0000000315047211 */ /* 0x080fe200078008ff */
[----:B------:R-:W-:Y:S01]  /*1bf0*/  IMAD R7, R9, 0x4, R8 ;  /* 0x0000000409077824 */ /* 0x000fe200078e0208 */
[----:B------:R-:W-:Y:S02]  /*1c00*/  LEA R12, P1, R8, R3, 0x1 ;  /* 0x00000003080c7211 */ /* 0x000fe400078208ff */
[----:B------:R-:W-:Y:S02]  /*1c10*/  LEA.HI.X.SX32 R5, R21, R2, 0x1, P0 ;  /* 0x0000000215057211 */ /* 0x000fe400000f0eff */
[----:B------:R-:W-:-:S02]  /*1c20*/  LEA R20, R9, R7, 0x2 ;  /* 0x0000000709147211 */ /* 0x000fc400078e10ff */
[----:B------:R-:W-:Y:S01]  /*1c30*/  LEA.HI.X.SX32 R13, R8, R2, 0x1, P1 ;  /* 0x00000002080d7211 */ /* 0x000fe200008f0eff */
[----:B--2---:R-:W-:Y:S04]  /*1c40*/  STL [R1+0x84], R19 ;  /* 0x0000841301007387 */ /* 0x004fe80000100800 */
[----:B------:R-:W-:Y:S04]  /*1c50*/  STL [R1+0x94], R18 ;  /* 0x0000941201007387 */ /* 0x000fe80000100800 */
[----:B------:R0:W-:Y:S01]  /*1c60*/  STL [R1+0x78], R22 ;  /* 0x0000781601007387 */ /* 0x0001e20000100800 */
[----:B------:R-:W-:-:S03]  /*1c70*/  IMAD R0, R9, 0x4, R20 ;  /* 0x0000000409007824 */ /* 0x000fc600078e0214 */
[----:B0-----:R0:W2:Y:S02]  /*1c80*/  LDG.E.U16 R22, desc[UR10][R10.64] ;  /* 0x0000000a0a167981 */ /* 0x0010a4000c1e1500 */
[----:B0-----:R-:W-:-:S04]  /*1c90*/  LEA R10, P0, R7, R3, 0x1 ;  /* 0x00000003070a7211 */ /* 0x001fc800078008ff */
[----:B------:R-:W-:Y:S01]  /*1ca0*/  LEA.HI.X.SX32 R11, R7, R2, 0x1, P0 ;  /* 0x00000002070b7211 */ /* 0x000fe200000f0eff */
[----:B---3--:R0:W-:Y:S04]  /*1cb0*/  STL [R1+0x80], R25 ;  /* 0x0000801901007387 */ /* 0x0081e80000100800 */
[----:B0-----:R0:W3:Y:S04]  /*1cc0*/  LDG.E.U16 R25, desc[UR10][R4.64] ;  /* 0x0000000a04197981 */ /* 0x0010e8000c1e1500 */
[----:B----4-:R1:W-:Y:S01]  /*1cd0*/  STL [R1+0x74], R26 ;  /* 0x0000741a01007387 */ /* 0x0103e20000100800 */
[----:B0-----:R-:W-:-:S03]  /*1ce0*/  LEA R4, P0, R20, R3, 0x1 ;  /* 0x0000000314047211 */ /* 0x001fc600078008ff */
[----:B-1----:R0:W4:Y:S01]  /*1cf0*/  LDG.E.U16 R26, desc[UR10][R12.64] ;  /* 0x0000000a0c1a7981 */ /* 0x002122000c1e1500 */
[----:B------:R-:W-:-:S03]  /*1d00*/  LEA.HI.X.SX32 R5, R20, R2, 0x1, P0 ;  /* 0x0000000214057211 */ /* 0x000fc600000f0eff */
[----:B------:R1:W-:Y:S01]  /*1d10*/  STL [R1+0x7c], R23 ;  /* 0x00007c1701007387 */ /* 0x0003e20000100800 */
[----:B0-----:R-:W-:-:S03]  /*1d20*/  LEA R12, P0, R0, R3, 0x1 ;  /* 0x00000003000c7211 */ /* 0x001fc600078008ff */
[----:B------:R-:W-:Y:S01]  /*1d30*/  STL [R1+0x70], R27 ;  /* 0x0000701b01007387 */ /* 0x000fe20000100800 */
[----:B------:R-:W-:-:S03]  /*1d40*/  LEA.HI.X.SX32 R13, R0, R2, 0x1, P0 ;  /* 0x00000002000d7211 */ /* 0x000fc600000f0eff */
[----:B-1----:R0:W4:Y:S04]  /*1d50*/  LDG.E.U16 R23, desc[UR10][R10.64] ;  /* 0x0000000a0a177981 */ /* 0x002128000c1e1500 */
[----:B------:R1:W-:Y:S04]  /*1d60*/  STL [R1+0x6c], R24 ;  /* 0x00006c1801007387 */ /* 0x0003e80000100800 */
[----:B------:R-:W-:Y:S04]  /*1d70*/  STL [R1+0x68], R28 ;  /* 0x0000681c01007387 */ /* 0x000fe80000100800 */
[----:B------:R0:W-:Y:S04]  /*1d80*/  STL [R1+0x64], R29 ;  /* 0x0000641d01007387 */ /* 0x0001e80000100800 */
[----:B-1----:R1:W4:Y:S04]  /*1d90*/  LDG.E.U16 R24, desc[UR10][R4.64] ;  /* 0x0000000a04187981 */ /* 0x002328000c1e1500 */
[----:B0-----:R0:W4:Y:S01]  /*1da0*/  LDG.E.U16 R29, desc[UR10][R12.64] ;  /* 0x0000000a0c1d7981 */ /* 0x001122000c1e1500 */
[----:B------:R-:W-:-:S05]  /*1db0*/  LEA R17, R9, R0, 0x2 ;  /* 0x0000000009117211 */ /* 0x000fca00078e10ff */
[----:B------:R-:W-:Y:S01]  /*1dc0*/  IMAD R16, R9, 0x4, R17 ;  /* 0x0000000409107824 */ /* 0x000fe200078e0211 */
[----:B------:R-:W-:-:S04]  /*1dd0*/  LEA R10, P1, R17, R3, 0x1 ;  /* 0x00000003110a7211 */ /* 0x000fc800078208ff */
[----:B------:R-:W-:Y:S02]  /*1de0*/  LEA R6, R9, R16, 0x2 ;  /* 0x0000001009067211 */ /* 0x000fe400078e10ff */
[----:B-1----:R-:W-:-:S03]  /*1df0*/  LEA R4, P0, R16, R3, 0x1 ;  /* 0x0000000310047211 */ /* 0x002fc600078008ff */
[----:B------:R-:W-:Y:S01]  /*1e00*/  IMAD R19, R9, 0x4, R6 ;  /* 0x0000000409137824 */ /* 0x000fe200078e0206 */
[-C--:B------:R-:W-:Y:S02]  /*1e10*/  LEA.HI.X.SX32 R11, R17, R2.reuse, 0x1, P1 ;  /* 0x00000002110b7211 */ /* 0x080fe400008f0eff */
[-C--:B------:R-:W-:Y:S02]  /*1e20*/  LEA.HI.X.SX32 R5, R16, R2.reuse, 0x1, P0 ;  /* 0x0000000210057211 */ /* 0x080fe400000f0eff */
[C---:B0-----:R-:W-:Y:S02]  /*1e30*/  LEA R12, P0, R6.reuse, R3, 0x1 ;  /* 0x00000003060c7211 */ /* 0x041fe400078008ff */
[----:B------:R-:W-:Y:S02]  /*1e40*/  LEA R15, R9, R19, 0x2 ;  /* 0x00000013090f7211 */ /* 0x000fe400078e10ff */
[----:B------:R-:W-:Y:S01]  /*1e50*/  LEA.HI.X.SX32 R13, R6, R2, 0x1, P0 ;  /* 0x00000002060d7211 */ /* 0x000fe200000f0eff */
[----:B--2---:R0:W-:Y:S04]  /*1e60*/  STL [R1+0x60], R22 ;  /* 0x0000601601007387 */ /* 0x0041e80000100800 */
[----:B0-----:R0:W2:Y:S02]  /*1e70*/  LDG.E.U16 R22, desc[UR10][R10.64] ;  /* 0x0000000a0a167981 */ /* 0x0010a4000c1e1500 */
[----:B0-----:R-:W-:-:S04]  /*1e80*/  LEA R10, P0, R15, R3, 0x1 ;  /* 0x000000030f0a7211 */ /* 0x001fc800078008ff */
[----:B------:R-:W-:Y:S01]  /*1e90*/  LEA.HI.X.SX32 R11, R15, R2, 0x1, P0 ;  /* 0x000000020f0b7211 */ /* 0x000fe200000f0eff */
[----:B---3--:R-:W-:Y:S04]  /*1ea0*/  STL [R1+0x5c], R25 ;  /* 0x00005c1901007387 */ /* 0x008fe80000100800 */
[----:B----4-:R0:W-:Y:S04]  /*1eb0*/  STL [R1+0x58], R26 ;  /* 0x0000581a01007387 */ /* 0x0101e80000100800 */
[----:B0-----:R0:W3:Y:S04]  /*1ec0*/  LDG.E.U16 R26, desc[UR10][R4.64] ;  /* 0x0000000a041a7981 */ /* 0x0010e8000c1e1500 */
[----:B------:R-:W-:Y:S04]  /*1ed0*/  STL [R1+0x54], R23 ;  /* 0x0000541701007387 */ /* 0x000fe80000100800 */
[----:B------:R1:W-:Y:S04]  /*1ee0*/  STL [R1+0x50], R24 ;  /* 0x0000501801007387 */ /* 0x0003e80000100800 */
[----:B------:R4:W-:Y:S04]  /*1ef0*/  STL [R1+0x4c], R29 ;  /* 0x00004c1d01007387 */ /* 0x0009e80000100800 */
[----:B-1----:R1:W3:Y:S04]  /*1f00*/  LDG.E.U16 R24, desc[UR10][R12.64] ;  /* 0x0000000a0c187981 */ /* 0x0022e8000c1e1500 */
[----:B----4-:R4:W3:Y:S01]  /*1f10*/  LDG.E.U16 R29, desc[UR10][R10.64] ;  /* 0x0000000a0a1d7981 */ /* 0x0108e2000c1e1500 */
[----:B------:R-:W-:-:S05]  /*1f20*/  IMAD R18, R9, 0x4, R15 ;  /* 0x0000000409127824 */ /* 0x000fca00078e020f */
[----:B------:R-:W-:-:S05]  /*1f30*/  LEA R14, R9, R18, 0x2 ;  /* 0x00000012090e7211 */ /* 0x000fca00078e10ff */
[----:B------:R-:W-:-:S05]  /*1f40*/  IMAD R21, R9, 0x4, R14 ;  /* 0x0000000409157824 */ /* 0x000fca00078e020e */
[----:B------:R-:W-:-:S05]  /*1f50*/  LEA R8, R9, R21, 0x2 ;  /* 0x0000001509087211 */ /* 0x000fca00078e10ff */
[----:B------:R-:W-:Y:S01]  /*1f60*/  IMAD R7, R9, 0x4, R8 ;  /* 0x0000000409077824 */ /* 0x000fe200078e0208 */
[----:B0-----:R-:W-:-:S04]  /*1f70*/  LEA R4, P1, R14, R3, 0x1 ;  /* 0x000000030e047211 */ /* 0x001fc800078208ff */
[----:B------:R-:W-:Y:S02]  /*1f80*/  LEA R20, R9, R7, 0x2 ;  /* 0x0000000709147211 */ /* 0x000fe400078e10ff */
[----:B------:R-:W-:-:S03]  /*1f90*/  LEA.HI.X.SX32 R5, R14, R2, 0x1, P1 ;  /* 0x000000020e057211 */ /* 0x000fc600008f0eff */
[----:B------:R-:W-:Y:S01]  /*1fa0*/  IMAD R27, R9, 0x4, R20 ;  /* 0x00000004091b7824 */ /* 0x000fe200078e0214 */
[----:B------:R-:W-:-:S04]  /*1fb0*/  LEA R14, P0, R8, R3, 0x1 ;  /* 0x00000003080e7211 */ /* 0x000fc800078008ff */
[C---:B------:R-:W-:Y:S02]  /*1fc0*/  LEA R0, R9.reuse, R27, 0x2 ;  /* 0x0000001b09007211 */ /* 0x040fe400078e10ff */
[-C--:B------:R-:W-:Y:S02]  /*1fd0*/  LEA.HI.X.SX32 R15, R8, R2.reuse, 0x1, P0 ;  /* 0x00000002080f7211 */ /* 0x080fe400000f0eff */
[-C--:B-1----:R-:W-:Y:S02]  /*1fe0*/  LEA R12, P0, R20, R3.reuse, 0x1 ;  /* 0x00000003140c7211 */ /* 0x082fe400078008ff */
[----:B----4-:R-:W-:Y:S01]  /*1ff0*/  LEA R10, P1, R0, R3, 0x1 ;  /* 0x00000003000a7211 */ /* 0x010fe200078208ff */
[----:B--2---:R-:W-:Y:S01]  /*2000*/  STL [R1+0x48], R22 ;  /* 0x0000481601007387 */ /* 0x004fe20000100800 */
[-C--:B------:R-:W-:Y:S02]  /*2010*/  LEA.HI.X.SX32 R13, R20, R2.reuse, 0x1, P0 ;  /* 0x00000002140d7211 */ /* 0x080fe400000f0eff */
[----:B------:R-:W-:Y:S01]  /*2020*/  LEA.HI.X.SX32 R11, R0, R2, 0x1, P1 ;  /* 0x00000002000b7211 */ /* 0x000fe200008f0eff */
[----:B------:R0:W2:Y:S04]  /*2030*/  LDG.E.U16 R20, desc[UR10][R14.64] ;  /* 0x0000000a0e147981 */ /* 0x0000a8000c1e1500 */
[----:B---3--:R1:W-:Y:S04]  /*2040*/  STL [R1+0x44], R26 ;  /* 0x0000441a01007387 */ /* 0x0083e80000100800 */
[----:B-1----:R-:W3:Y:S04]  /*2050*/  LDG.E.U16 R26, desc[UR10][R4.64] ;  /* 0x0000000a041a7981 */ /* 0x002ee8000c1e1500 */
[----:B------:R1:W-:Y:S04]  /*2060*/  STL [R1+0x40], R24 ;  /* 0x0000401801007387 */ /* 0x0003e80000100800 */
[----:B------:R4:W-:Y:S04]  /*2070*/  STL [R1+0x3c], R29 ;  /* 0x00003c1d01007387 */ /* 0x0009e80000100800 */
[----:B-1----:R1:W2:Y:S04]  /*2080*/  LDG.E.U16 R24, desc[UR10][R12.64] ;  /* 0x0000000a0c187981 */ /* 0x0022a8000c1e1500 */
[----:B----4-:R4:W2:Y:S01]  /*2090*/  LDG.E.U16 R29, desc[UR10][R10.64] ;  /* 0x0000000a0a1d7981 */ /* 0x0108a2000c1e1500 */
[----:B------:R-:W-:-:S05]  /*20a0*/  IMAD R28, R9, 0x4, R0 ;  /* 0x00000004091c7824 */ /* 0x000fca00078e0200 */
[----:B------:R-:W-:-:S05]  /*20b0*/  LEA R16, R9, R28, 0x2 ;  /* 0x0000001c09107211 */ /* 0x000fca00078e10ff */
[----:B------:R-:W-:-:S05]  /*20c0*/  IMAD R25, R9, 0x4, R16 ;  /* 0x0000000409197824 */ /* 0x000fca00078e0210 */
[----:B------:R-:W-:Y:S02]  /*20d0*/  LEA R6, R9, R25, 0x2 ;  /* 0x0000001909067211 */ /* 0x000fe400078e10ff */
[----:B0-----:R-:W-:-:S03]  /*20e0*/  LEA R14, P0, R16, R3, 0x1 ;  /* 0x00000003100e7211 */ /* 0x001fc600078008ff */
[----:B------:R-:W-:Y:S01]  /*20f0*/  IMAD R23, R9, 0x4, R6 ;  /* 0x0000000409177824 */ /* 0x000fe200078e0206 */
[----:B------:R-:W-:-:S04]  /*2100*/  LEA.HI.X.SX32 R15, R16, R2, 0x1, P0 ;  /* 0x00000002100f7211 */ /* 0x000fc800000f0eff */
[----:B------:R-:W-:Y:S02]  /*2110*/  LEA R17, R9, R23, 0x2 ;  /* 0x0000001709117211 */ /* 0x000fe400078e10ff */
[CC--:B-1----:R-:W-:Y:S02]  /*2120*/  LEA R12, P0, R6.reuse, R3.reuse, 0x1 ;  /* 0x00000003060c7211 */ /* 0x0c2fe400078008ff */
[C---:B----4-:R-:W-:Y:S02]  /*2130*/  LEA R10, P1, R17.reuse, R3, 0x1 ;  /* 0x00000003110a7211 */ /* 0x050fe400078208ff */
[-C--:B------:R-:W-:Y:S02]  /*2140*/  LEA.HI.X.SX32 R13, R6, R2.reuse, 0x1, P0 ;  /* 0x00000002060d7211 */ /* 0x080fe400000f0eff */
[----:B------:R-:W-:Y:S01]  /*2150*/  LEA.HI.X.SX32 R11, R17, R2, 0x1, P1 ;  /* 0x00000002110b7211 */ /* 0x000fe200008f0eff */
[----:B---3--:R0:W-:Y:S04]  /*2160*/  STL [R1+0x38], R26 ;  /* 0x0000381a01007387 */ /* 0x0081e80000100800 */
[----:B--2---:R-:W-:Y:S04]  /*2170*/  STL [R1+0x34], R20 ;  /* 0x0000341401007387 */ /* 0x004fe80000100800 */
[----:B0-----:R0:W2:Y:S04]  /*2180*/  LDG.E.U16 R26, desc[UR10][R14.64] ;  /* 0x0000000a0e1a7981 */ /* 0x0010a8000c1e1500 */
[----:B------:R1:W-:Y:S04]  /*2190*/  STL [R1+0x30], R24 ;  /* 0x0000301801007387 */ /* 0x0003e80000100800 */
[----:B------:R3:W-:Y:S04]  /*21a0*/  STL [R1+0x2c], R29 ;  /* 0x00002c1d01007387 */ /* 0x0007e80000100800 */
[----:B-1----:R-:W4:Y:S04]  /*21b0*/  LDG.E.U16 R24, desc[UR10][R12.64] ;  /* 0x0000000a0c187981 */ /* 0x002f28000c1e1500 */
[----:B---3--:R1:W3:Y:S01]  /*21c0*/  LDG.E.U16 R29, desc[UR10][R10.64] ;  /* 0x0000000a0a1d7981 */ /* 0x0082e2000c1e1500 */
[----:B------:R-:W-:-:S05]  /*21d0*/  IMAD R22, R9, 0x4, R17 ;  /* 0x0000000409167824 */ /* 0x000fca00078e0211 */
[----:B------:R-:W-:-:S05]  /*21e0*/  LEA R8, R9, R22, 0x2 ;  /* 0x0000001609087211 */ /* 0x000fca00078e10ff */
[----:B------:R-:W-:Y:S01]  /*21f0*/  IMAD R5, R9, 0x4, R8 ;  /* 0x0000000409057824 */ /* 0x000fe200078e0208 */
[----:B0-----:R-:W-:-:S04]  /*2200*/  LEA R14, P0, R8, R3, 0x1 ;  /* 0x00000003080e7211 */ /* 0x001fc800078008ff */
[----:B------:R-:W-:Y:S02]  /*2210*/  LEA R0, R9, R5, 0x2 ;  /* 0x0000000509007211 */ /* 0x000fe400078e10ff */
[----:B------:R-:W-:Y:S02]  /*2220*/  LEA.HI.X.SX32 R15, R8, R2, 0x1, P0 ;  /* 0x00000002080f7211 */ /* 0x000fe400000f0eff */
[----:B-1----:R-:W-:-:S04]  /*2230*/  LEA R10, P0, R0, R3, 0x1 ;  /* 0x00000003000a7211 */ /* 0x002fc800078008ff */
[----:B------:R-:W-:Y:S01]  /*2240*/  LEA.HI.X.SX32 R11, R0, R2, 0x1, P0 ;  /* 0x00000002000b7211 */ /* 0x000fe200000f0eff */
[----:B--2---:R0:W-:Y:S04]  /*2250*/  STL [R1+0x28], R26 ;  /* 0x0000281a01007387 */ /* 0x0041e80000100800 */
[----:B0-----:R0:W2:Y:S04]  /*2260*/  LDG.E.U16 R26, desc[UR10][R14.64] ;  /* 0x0000000a0e1a7981 */ /* 0x0010a8000c1e1500 */
[----:B----4-:R-:W-:Y:S04]  /*2270*/  STL [R1+0x24], R24 ;  /* 0x0000241801007387 */ /* 0x010fe80000100800 */
[----:B---3--:R1:W-:Y:S04]  /*2280*/  STL [R1+0x20], R29 ;  /* 0x0000201d01007387 */ /* 0x0083e80000100800 */
[----:B-1----:R-:W3:Y:S01]  /*2290*/  LDG.E.U16 R29, desc[UR10][R10.64] ;  /* 0x0000000a0a1d7981 */ /* 0x002ee2000c1e1500 */
[----:B------:R-:W-:-:S05]  /*22a0*/  IMAD R4, R9, 0x4, R0 ;  /* 0x0000000409047824 */ /* 0x000fca00078e0200 */
[----:B------:R-:W-:-:S05]  /*22b0*/  LEA R16, R9, R4, 0x2 ;  /* 0x0000000409107211 */ /* 0x000fca00078e10ff */
[----:B------:R-:W-:Y:S01]  /*22c0*/  IMAD R6, R9, 0x4, R16 ;  /* 0x0000000409067824 */ /* 0x000fe200078e0210 */
[----:B------:R-:W-:-:S04]  /*22d0*/  LEA R12, P1, R16, R3, 0x1 ;  /* 0x00000003100c7211 */ /* 0x000fc800078208ff */
[----:B------:R-:W-:-:S04]  /*22e0*/  LEA R20, R9, R6, 0x2 ;  /* 0x0000000609147211 */ /* 0x000fc800078e10ff */
[----:B0-----:R-:W-:Y:S02]  /*22f0*/  LEA R14, P0, R20, R3, 0x1 ;  /* 0x00000003140e7211 */ /* 0x001fe400078008ff */
[-C--:B------:R-:W-:Y:S02]  /*2300*/  LEA.HI.X.SX32 R13, R16, R2.reuse, 0x1, P1 ;  /* 0x00000002100d7211 */ /* 0x080fe400008f0eff */
[----:B------:R-:W-:Y:S01]  /*2310*/  LEA.HI.X.SX32 R15, R20, R2, 0x1, P0 ;  /* 0x00000002140f7211 */ /* 0x000fe200000f0eff */
[C---:B------:R-:W-:Y:S02]  /*2320*/  IMAD R8, R9.reuse, 0x4, R20 ;  /* 0x0000000409087824 */ /* 0x040fe400078e0214 */
[----:B------:R0:W4:Y:S04]  /*2330*/  LDG.E.U16 R20, desc[UR10][R12.64] ;  /* 0x0000000a0c147981 */ /* 0x000128000c1e1500 */
[----:B--2---:R-:W-:Y:S04]  /*2340*/  STL [R1+0x1c], R26 ;  /* 0x00001c1a01007387 */ /* 0x004fe80000100800 */
[----:B---3--:R1:W-:Y:S04]  /*2350*/  STL [R1+0x18], R29 ;  /* 0x0000181d01007387 */ /* 0x0083e80000100800 */
[----:B-1----:R-:W2:Y:S01]  /*2360*/  LDG.E.U16 R29, desc[UR10][R14.64] ;  /* 0x0000000a0e1d7981 */ /* 0x002ea2000c1e1500 */
[----:B------:R-:W-:-:S05]  /*2370*/  LEA R17, R9, R8, 0x2 ;  /* 0x0000000809117211 */ /* 0x000fca00078e10ff */
[----:B------:R-:W-:Y:S01]  /*2380*/  IMAD R0, R9, 0x4, R17 ;  /* 0x0000000409007824 */ /* 0x000fe200078e0211 */
[----:B------:R-:W-:-:S04]  /*2390*/  LEA R16, P0, R17, R3, 0x1 ;  /* 0x0000000311107211 */ /* 0x000fc800078008ff */
[----:B------:R-:W-:-:S04]  /*23a0*/  LEA R24, R9, R0, 0x2 ;  /* 0x0000000009187211 */ /* 0x000fc800078e10ff */
[C---:B0-----:R-:W-:Y:S02]  /*23b0*/  LEA R12, P1, R24.reuse, R3, 0x1 ;  /* 0x00000003180c7211 */ /* 0x041fe400078208ff */
[-C--:B------:R-:W-:Y:S02]  /*23c0*/  LEA.HI.X.SX32 R17, R17, R2.reuse, 0x1, P0 ;  /* 0x0000000211117211 */ /* 0x080fe400000f0eff */
[----:B------:R-:W-:Y:S01]  /*23d0*/  LEA.HI.X.SX32 R13, R24, R2, 0x1, P1 ;  /* 0x00000002180d7211 */ /* 0x000fe200008f0eff */
[C---:B------:R-:W-:Y:S01]  /*23e0*/  IMAD R10, R9.reuse, 0x4, R24 ;  /* 0x00000004090a7824 */ /* 0x040fe200078e0218 */
[----:B----4-:R-:W-:Y:S04]  /*23f0*/  STL [R1+0x14], R20 ;  /* 0x0000141401007387 */ /* 0x010fe80000100800 */
[----:B------:R-:W3:Y:S04]  /*2400*/  LDG.E.U16 R24, desc[UR10][R16.64] ;  /* 0x0000000a10187981 */ /* 0x000ee8000c1e1500 */
[----:B--2---:R0:W-:Y:S04]  /*2410*/  STL [R1+0x10], R29 ;  /* 0x0000101d01007387 */ /* 0x0041e80000100800 */
[----:B0-----:R0:W2:Y:S01]  /*2420*/  LDG.E.U16 R29, desc[UR10][R12.64] ;  /* 0x0000000a0c1d7981 */ /* 0x0010a2000c1e1500 */
[----:B------:R-:W-:-:S04]  /*2430*/  LEA R26, R9, R10, 0x2 ;  /* 0x0000000a091a7211 */ /* 0x000fc800078e10ff */
[----:B------:R-:W-:-:S04]  /*2440*/  LEA R14, P0, R26, R3, 0x1 ;  /* 0x000000031a0e7211 */ /* 0x000fc800078008ff */
[----:B------:R-:W-:Y:S02]  /*2450*/  LEA.HI.X.SX32 R15, R26, R2, 0x1, P0 ;  /* 0x000000021a0f7211 */ /* 0x000fe400000f0eff */
[----:B0-----:R-:W-:-:S04]  /*2460*/  LEA R12, P0, R19, R3, 0x1 ;  /* 0x00000003130c7211 */ /* 0x001fc800078008ff */
[----:B------:R-:W-:Y:S01]  /*2470*/  LEA.HI.X.SX32 R13, R19, R2, 0x1, P0 ;  /* 0x00000002130d7211 */ /* 0x000fe200000f0eff */
[----:B---3--:R-:W-:Y:S01]  /*2480*/  STL [R1+0xc], R24 ;  /* 0x00000c1801007387 */ /* 0x008fe20000100800 */
[----:B------:R-:W-:-:S03]  /*2490*/  IMAD R11, R9, 0x4, R26 ;  /* 0x00000004090b7824 */ /* 0x000fc600078e021a */
[----:B------:R0:W3:Y:S04]  /*24a0*/  LDG.E.U16 R26, desc[UR10][R14.64] ;  /* 0x0000000a0e1a7981 */ /* 0x0000e8000c1e1500 */
[----:B--2---:R1:W-:Y:S04]  /*24b0*/  STL [R1+0x8], R29 ;  /* 0x0000081d01007387 */ /* 0x0043e80000100800 */
[----:B-1----:R-:W2:Y:S01]  /*24c0*/  LDG.E.U16 R29, desc[UR10][R12.64] ;  /* 0x0000000a0c1d7981 */ /* 0x002ea2000c1e1500 */
[----:B------:R-:W-:-:S04]  /*24d0*/  LEA R20, R9, R11, 0x2 ;  /* 0x0000000b09147211 */ /* 0x000fc800078e10ff */
[----:B------:R-:W-:-:S04]  /*24e0*/  LEA R16, P1, R20, R3, 0x1 ;  /* 0x0000000314107211 */ /* 0x000fc800078208ff */
[----:B------:R-:W-:Y:S02]  /*24f0*/  LEA.HI.X.SX32 R17, R20, R2, 0x1, P1 ;  /* 0x0000000214117211 */ /* 0x000fe400008f0eff */
[----:B0-----:R-:W-:-:S03]  /*2500*/  LEA R14, P1, R18, R3, 0x1 ;  /* 0x00000003120e7211 */ /* 0x001fc600078208ff */
[----:B------:R0:W4:Y:S01]  /*2510*/  LDG.E.U16 R24, desc[UR10][R16.64] ;  /* 0x0000000a10187981 */ /* 0x000122000c1e1500 */
[----:B------:R-:W-:-:S03]  /*2520*/  LEA.HI.X.SX32 R15, R18, R2, 0x1, P1 ;  /* 0x00000002120f7211 */ /* 0x000fc600008f0eff */
[----:B--2---:R1:W-:Y:S04]  /*2530*/  STL [R1+0x152c], R29 ;  /* 0x00152c1d01007387 */ /* 0x0043e80000100800 */
[----:B-1----:R-:W2:Y:S04]  /*2540*/  LDL.LU R29, [R1+0x114] ;  /* 0x00011400011d7983 */ /* 0x002ea80000300800 */
[----:B---3--:R1:W-:Y:S04]  /*2550*/  STL [R1+0x4], R26 ;  /* 0x0000041a01007387 */ /* 0x0083e80000100800 */
[----:B-1----:R1:W3:Y:S01]  /*2560*/  LDG.E.U16 R26, desc[UR10][R14.64] ;  /* 0x0000000a0e1a7981 */ /* 0x0022e2000c1e1500 */
[----:B0-----:R-:W-:-:S02]  /*2570*/  LEA R16, P0, R21, R3, 0x1 ;  /* 0x0000000315107211 */ /* 0x001fc400078008ff */
[----:B------:R-:W-:Y:S02]  /*2580*/  LEA R18, P1, R7, R3, 0x1 ;  /* 0x0000000307127211 */ /* 0x000fe400078208ff */
[-C--:B------:R-:W-:Y:S02]  /*2590*/  LEA.HI.X.SX32 R17, R21, R2.reuse, 0x1, P0 ;  /* 0x0000000215117211 */ /* 0x080fe400000f0eff */
[----:B------:R-:W-:-:S05]  /*25a0*/  LEA.HI.X.SX32 R19, R7, R2, 0x1, P1 ;  /* 0x0000000207137211 */ /* 0x000fca00008f0eff */
[----:B------:R-:W2:Y:S01]  /*25b0*/  LDG.E.U16 R18, desc[UR10][R18.64] ;  /* 0x0000000a12127981 */ /* 0x000ea2000c1e1500 */
[----:B------:R-:W-:Y:S01]  /*25c0*/  LEA R12, P0, R27, R3, 0x1 ;  /* 0x000000031b0c7211 */ /* 0x000fe200078008ff */
[----:B------:R-:W-:-:S03]  /*25d0*/  IMAD R20, R9, 0x4, R20 ;  /* 0x0000000409147824 */ /* 0x000fc600078e0214 */
[----:B------:R-:W-:Y:S02]  /*25e0*/  LEA.HI.X.SX32 R13, R27, R2, 0x1, P0 ;  /* 0x000000021b0d7211 */ /* 0x000fe400000f0eff */
[----:B-1----:R-:W-:-:S03]  /*25f0*/  LEA R14, P0, R28, R3, 0x1 ;  /* 0x000000031c0e7211 */ /* 0x002fc600078008ff */
[----:B------:R-:W2:Y:S01]  /*2600*/  LDG.E.U16 R7, desc[UR10][R12.64] ;  /* 0x0000000a0c077981 */ /* 0x000ea2000c1e1500 */
[----:B------:R-:W-:-:S05]  /*2610*/  LEA.HI.X.SX32 R15, R28, R2, 0x1, P0 ;  /* 0x000000021c0f7211 */ /* 0x000fca00000f0eff */
[----:B------:R0:W2:Y:S04]  /*2620*/  LDG.E.U16 R9, desc[UR10][R14.64] ;  /* 0x0000000a0e097981 */ /* 0x0000a8000c1e1500 */
[----:B---3--:R1:W-:Y:S04]  /*2630*/  STL [R1+0x1530], R26 ;  /* 0x0015301a01007387 */ /* 0x0083e80000100800 */
[----:B-1----:R-:W3:Y:S04]  /*2640*/  LDL.LU R26, [R1+0x190] ;  /* 0x00019000011a7983 */ /* 0x002ee80000300800 */
[----:B----4-:R1:W-:Y:S04]  /*2650*/  STL [R1], R24 ;  /* 0x0000001801007387 */ /* 0x0103e80000100800 */
[----:B-1----:R1:W4:Y:S01]  /*2660*/  LDG.E.U16 R24, desc[UR10][R16.64] ;  /* 0x0000000a10187981 */ /* 0x002322000c1e1500 */
[----:B0-----:R-:W-:-:S02]  /*2670*/  LEA R14, P0, R23, R3, 0x1 ;  /* 0x00000003170e7211 */ /* 0x001fc400078008ff */
[----:B-1----:R-:W-:-:S04]  /*2680*/  LEA R16, P1, R25, R3, 0x1 ;  /* 0x0000000319107211 */ /* 0x002fc800078208ff */
[-C--:B------:R-:W-:Y:S02]  /*2690*/  LEA.HI.X.SX32 R17, R25, R2.reuse, 0x1, P1 ;  /* 0x0000000219117211 */ /* 0x080fe400008f0eff */
[C---:B------:R-:W-:Y:S02]  /*26a0*/  LEA R12, P1, R20.reuse, R3, 0x1 ;  /* 0x00000003140c7211 */ /* 0x040fe400078208ff */
[-C--:B------:R-:W-:Y:S01]  /*26b0*/  LEA.HI.X.SX32 R15, R23, R2.reuse, 0x1, P0 ;  /* 0x00000002170f7211 */ /* 0x080fe200000f0eff */
[----:B------:R0:W3:Y:S01]  /*26c0*/  LDG.E.U16 R19, desc[UR10][R16.64] ;  /* 0x0000000a10137981 */ /* 0x0000e2000c1e1500 */
[----:B------:R-:W-:-:S05]  /*26d0*/  LEA.HI.X.SX32 R13, R20, R2, 0x1, P1 ;  /* 0x00000002140d7211 */ /* 0x000fca00008f0eff */
[----:B------:R1:W3:Y:S01]  /*26e0*/  LDG.E.U16 R23, desc[UR10][R12.64] ;  /* 0x0000000a0c177981 */ /* 0x0002e2000c1e1500 */
[CC--:B0-----:R-:W-:Y:S02]  /*26f0*/  LEA R16, P1, R22.reuse, R3.reuse, 0x1 ;  /* 0x0000000316107211 */ /* 0x0c1fe400078208ff */
[CC--:B-1----:R-:W-:Y:S02]  /*2700*/  LEA R12, P0, R5.reuse, R3.reuse, 0x1 ;  /* 0x00000003050c7211 */ /* 0x0c2fe400078008ff */
[-C--:B------:R-:W-:Y:S02]  /*2710*/  LEA.HI.X.SX32 R17, R22, R2.reuse, 0x1, P1 ;  /* 0x0000000216117211 */ /* 0x080fe400008f0eff */
[----:B------:R0:W3:Y:S01]  /*2720*/  LDG.E.U16 R22, desc[UR10][R14.64] ;  /* 0x0000000a0e167981 */ /* 0x0000e2000c1e1500 */
[----:B------:R-:W-:Y:S02]  /*2730*/  LEA.HI.X.SX32 R13, R5, R2, 0x1, P0 ;  /* 0x00000002050d7211 */ /* 0x000fe400000f0eff */
[-C--:B------:R-:W-:Y:S01]  /*2740*/  LEA R20, P0, R6, R3.reuse, 0x1 ;  /* 0x0000000306147211 */ /* 0x080fe200078008ff */
[----:B------:R-:W3:Y:S01]  /*2750*/  LDG.E.U16 R25, desc[UR10][R16.64] ;  /* 0x0000000a10197981 */ /* 0x000ee2000c1e1500 */
[----:B0-----:R-:W-:-:S02]  /*2760*/  LEA R14, P1, R4, R3, 0x1 ;  /* 0x00000003040e7211 */ /* 0x001fc400078208ff */
[-C--:B------:R-:W-:Y:S02]  /*2770*/  LEA.HI.X.SX32 R21, R6, R2.reuse, 0x1, P0 ;  /* 0x0000000206157211 */ /* 0x080fe400000f0eff */
[----:B------:R-:W-:Y:S01]  /*2780*/  LEA.HI.X.SX32 R15, R4, R2, 0x1, P1 ;  /* 0x00000002040f7211 */ /* 0x000fe200008f0eff */
[----:B------:R0:W3:Y:S01]  /*2790*/  LDG.E.U16 R6, desc[UR10][R12.64] ;  /* 0x0000000a0c067981 */ /* 0x0000e2000c1e1500 */
[----:B------:R-:W-:-:S03]  /*27a0*/  LEA R4, P0, R8, R3, 0x1 ;  /* 0x0000000308047211 */ /* 0x000fc600078008ff */
[----:B------:R1:W3:Y:S01]  /*27b0*/  LDG.E.U16 R27, desc[UR10][R14.64] ;  /* 0x0000000a0e1b7981 */ /* 0x0002e2000c1e1500 */
[----:B------:R-:W-:-:S03]  /*27c0*/  LEA.HI.X.SX32 R5, R8, R2, 0x1, P0 ;  /* 0x0000000208057211 */ /* 0x000fc600000f0eff */
[----:B------:R-:W3:Y:S01]  /*27d0*/  LDG.E.U16 R20, desc[UR10][R20.64] ;  /* 0x0000000a14147981 */ /* 0x000ee2000c1e1500 */
[----:B0-----:R-:W-:-:S03]  /*27e0*/  LEA R12, P1, R0, R3, 0x1 ;  /* 0x00000003000c7211 */ /* 0x001fc600078208ff */
[----:B------:R-:W3:Y:S01]  /*27f0*/  LDG.E.U16 R4, desc[UR10][R4.64] ;  /* 0x0000000a04047981 */ /* 0x000ee2000c1e1500 */
[-C--:B-1----:R-:W-:Y:S02]  /*2800*/  LEA R14, P0, R10, R3.reuse, 0x1 ;  /* 0x000000030a0e7211 */ /* 0x082fe400078008ff */
[-C--:B------:R-:W-:Y:S02]  /*2810*/  LEA.HI.X.SX32 R13, R0, R2.reuse, 0x1, P1 ;  /* 0x00000002000d7211 */ /* 0x080fe400008f0eff */
[C---:B------:R-:W-:Y:S02]  /*2820*/  LEA R16, P1, R11.reuse, R3, 0x1 ;  /* 0x000000030b107211 */ /* 0x040fe400078208ff */
[-C--:B------:R-:W-:Y:S01]  /*2830*/  LEA.HI.X.SX32 R15, R10, R2.reuse, 0x1, P0 ;  /* 0x000000020a0f7211 */ /* 0x080fe200000f0eff */
[----:B------:R0:W3:Y:S01]  /*2840*/  LDG.E.U16 R12, desc[UR10][R12.64] ;  /* 0x0000000a0c0c7981 */ /* 0x0000e2000c1e1500 */
[----:B------:R-:W-:-:S03]  /*2850*/  LEA.HI.X.SX32 R17, R11, R2, 0x1, P1 ;  /* 0x000000020b117211 */ /* 0x000fc600008f0eff */
[----:B------:R-:W3:Y:S04]  /*2860*/  LDG.E.U16 R14, desc[UR10][R14.64] ;  /* 0x0000000a0e0e7981 */ /* 0x000ee8000c1e1500 */
[----:B------:R-:W3:Y:S04]  /*2870*/  LDG.E.U16 R16, desc[UR10][R16.64] ;  /* 0x0000000a10107981 */ /* 0x000ee8000c1e1500 */
[----:B----4-:R1:W-:Y:S04]  /*2880*/  STL [R1+0x1534], R24 ;  /* 0x0015341801007387 */ /* 0x0103e80000100800 */
[----:B-1----:R-:W4:Y:S04]  /*2890*/  LDL.LU R24, [R1+0x110] ;  /* 0x0001100001187983 */ /* 0x002f280000300800 */
[----:B--2---:R1:W-:Y:S04]  /*28a0*/  STL [R1+0x1538], R18 ;  /* 0x0015381201007387 */ /* 0x0043e80000100800 */
[----:B-1----:R-:W2:Y:S04]  /*28b0*/  LDL.LU R18, [R1+0x120] ;  /* 0x0001200001127983 */ /* 0x002ea80000300800 */
[----:B------:R-:W4:Y:S01]  /*28c0*/  LDL.LU R28, [R1+0x194] ;  /* 0x00019400011c7983 */ /* 0x000f220000300800 */
[----:B------:R-:W1:Y:S01]  /*28d0*/  S2R R8, SR_TID.X ;  /* 0x0000000000087919 */ /* 0x000e620000002100 */
[----:B------:R-:W0:Y:S02]  /*28e0*/  S2UR UR6, SR_CgaCtaId ;  /* 0x00000000000679c3 */ /* 0x000e240000008800 */
[----:B------:R0:W-:Y:S04]  /*28f0*/  STL [R1+0x153c], R7 ;  /* 0x00153c0701007387 */ /* 0x0001e80000100800 */
[----:B0-----:R-:W2:Y:S04]  /*2900*/  LDL.LU R7, [R1+0x124] ;  /* 0x0001240001077983 */ /* 0x001ea80000300800 */
[----:B------:R0:W-:Y:S04]  /*2910*/  STL [R1+0x1540], R9 ;  /* 0x0015400901007387 */ /* 0x0001e80000100800 */
[----:B0-----:R-:W2:Y:S04]  /*2920*/  LDL.LU R9, [R1+0x130] ;  /* 0x0001300001097983 */ /* 0x001ea80000300800 */
[----:B---3--:R0:W-:Y:S01]  /*2930*/  STL [R1+0x1544], R19 ;  /* 0x0015441301007387 */ /* 0x0081e20000100800 */
[----:B-1----:R-:W-:-:S03]  /*2940*/  SHF.R.S32.HI R2, RZ, 0x6, R8 ;  /* 0x00000006ff027819 */ /* 0x002fc60000011408 */
[----:B0-----:R-:W3:Y:S04]  /*2950*/  LDL.LU R19, [R1+0x134] ;  /* 0x0001340001137983 */ /* 0x001ee80000300800 */
[----:B------:R0:W-:Y:S01]  /*2960*/  STL [R1+0x1548], R23 ;  /* 0x0015481701007387 */ /* 0x0001e20000100800 */
[----:B------:R-:W-:-:S03]  /*2970*/  LOP3.LUT R13, R8, 0x3f, RZ, 0xc0, !PT ;  /* 0x0000003f080d7812 */ /* 0x000fc600078ec0ff */
[----:B0-----:R-:W3:Y:S04]  /*2980*/  LDL.LU R23, [R1+0x140] ;  /* 0x0001400001177983 */ /* 0x001ee80000300800 */
[----:B------:R0:W-:Y:S01]  /*2990*/  STL [R1+0x154c], R22 ;  /* 0x00154c1601007387 */ /* 0x0001e20000100800 */
[----:B------:R-:W-:-:S03]  /*29a0*/  UMOV UR4, 0x400 ;  /* 0x0000040000047882 */ /* 0x000fc60000000000 */
[----:B0-----:R-:W3:Y:S04]  /*29b0*/  LDL.LU R22, [R1+0x144] ;  /* 0x0001440001167983 */ /* 0x001ee80000300800 */
[----:B------:R0:W-:Y:S01]  /*29c0*/  STL [R1+0x1550], R25 ;  /* 0x0015501901007387 */ /* 0x0001e20000100800 */
[----:B------:R-:W-:Y:S01]  /*29d0*/  ULEA UR6, UR6, UR4, 0x18 ;  /* 0x0000000406067291 */ /* 0x000fe2000f8ec03f */
[----:B------:R-:W-:Y:S02]  /*29e0*/  SGXT R2, R2, 0x1 ;  /* 0x000000010202781a */ /* 0x000fe40000000200 */
[----:B0-----:R-:W3:Y:S04]  /*29f0*/  LDL.LU R25, [R1+0x150] ;  /* 0x0001500001197983 */ /* 0x001ee80000300800 */
[----:B------:R0:W-:Y:S01]  /*2a00*/  STL [R1+0x1554], R6 ;  /* 0x0015540601007387 */ /* 0x0001e20000100800 */
[----:B------:R-:W-:-:S03]  /*2a10*/  SHF.L.U32 R0, R13, 0x1, RZ ;  /* 0x000000010d007819 */ /* 0x000fc600000006ff */
[----:B0-----:R-:W3:Y:S04]  /*2a20*/  LDL.LU R6, [R1+0x154] ;  /* 0x0001540001067983 */ /* 0x001ee80000300800 */
[----:B------:R0:W-:Y:S01]  /*2a30*/  STL [R1+0x1558], R27 ;  /* 0x0015581b01007387 */ /* 0x0001e20000100800 */
[----:B------:R-:W-:-:S03]  /*2a40*/  LOP3.LUT R0, R0, 0x90, R2, 0x78, !PT ;  /* 0x0000009000007812 */ /* 0x000fc600078e7802 */
[----:B0-----:R-:W3:Y:S04]  /*2a50*/  LDL.LU R27, [R1+0x160] ;  /* 0x00016000011b7983 */ /* 0x001ee80000300800 */
[----:B------:R-:W3:Y:S04]  /*2a60*/  LDL.LU R21, [R1+0x164] ;  /* 0x0001640001157983 */ /* 0x000ee80000300800 */
[----:B------:R0:W-:Y:S04]  /*2a70*/  STL [R1+0x155c], R20 ;  /* 0x00155c1401007387 */ /* 0x0001e80000100800 */
[----:B0-----:R-:W3:Y:S04]  /*2a80*/  LDL.LU R20, [R1+0x170] ;  /* 0x0001700001147983 */ /* 0x001ee80000300800 */
[----:B------:R-:W3:Y:S04]  /*2a90*/  LDL.LU R3, [R1+0x174] ;  /* 0x0001740001037983 */ /* 0x000ee80000300800 */
[----:B------:R-:W3:Y:S04]  /*2aa0*/  LDL.LU R10, [R1+0x180] ;  /* 0x00018000010a7983 */ /* 0x000ee80000300800 */
[----:B------:R-:W3:Y:S04]  /*2ab0*/  LDL.LU R5, [R1+0x184] ;  /* 0x0001840001057983 */ /* 0x000ee80000300800 */
[----:B------:R-:W-:Y:S04]  /*2ac0*/  STL [R1+0x1560], R4 ;  /* 0x0015600401007387 */ /* 0x000fe80000100800 */
[----:B------:R-:W-:Y:S04]  /*2ad0*/  STL [R1+0x1564], R12 ;  /* 0x0015640c01007387 */ /* 0x000fe80000100800 */
[----:B------:R-:W-:Y:S04]  /*2ae0*/  STL [R1+0x1568], R14 ;  /* 0x0015680e01007387 */ /* 0x000fe80000100800 */
[----:B------:R-:W-:Y:S04]  /*2af0*/  STL [R1+0x156c], R16 ;  /* 0x00156c1001007387 */ /* 0x000fe80000100800 */
[----:B------:R-:W-:Y:S04]  /*2b00*/  STL [R1+0x1570], R8 ;  /* 0x0015700801007387 */ /* 0x000fe80000100800 */
[----:B------:R-:W-:Y:S04]  /*2b10*/  STL [R1+0x1574], R13 ;  /* 0x0015740d01007387 */ /* 0x000fe80000100800 */
[----:B------:R-:W-:Y:S04]  /*2b20*/  STS.U16 [R0+UR6+0x10200], R26 ;  /* 0x0102001a00007988 */ /* 0x000fe80008000406 */
[----:B------:R-:W-:Y:S04]  /*2b30*/  STS.U16 [R0+UR6+0x12000], R29 ;  /* 0x0120001d00007988 */ /* 0x000fe80008000406 */
[----:B----4-:R0:W-:Y:S04]  /*2b40*/  STS.U16 [R0+UR6+0x10000], R28 ;  /* 0x0100001c00007988 */ /* 0x0101e80008000406 */
[----:B0-----:R-:W4:Y:S04]  /*2b50*/  LDL.LU R28, [R1+0x104] ;  /* 0x00010400011c7983 */ /* 0x001f280000300800 */
[----:B------:R-:W4:Y:S04]  /*2b60*/  LDL.LU R26, [R1+0x100] ;  /* 0x00010000011a7983 */ /* 0x000f280000300800 */
        /* <DEDUP_REMOVED lines=10> */
[----:B--2---:R0:W-:Y:S04]  /*2c10*/  STS.U16 [R0+UR6+0x11e00], R18 ;  /* 0x011e001200007988 */ /* 0x0041e80008000406 */
[----:B------:R-:W2:Y:S04]  /*2c20*/  LDL.LU R4, [R1+0xb4] ;  /* 0x0000b40001047983 */ /* 0x000ea80000300800 */
[----:B------:R1:W-:Y:S04]  /*2c30*/  STS.U16 [R0+UR6+0x12200], R24 ;  /* 0x0122001800007988 */ /* 0x0003e80008000406 */
[----:B0-----:R-:W2:Y:S04]  /*2c40*/  LDL.LU R18, [R1+0xb0] ;  /* 0x0000b00001127983 */ /* 0x001ea80000300800 */
[----:B-1----:R-:W2:Y:S04]  /*2c50*/  LDL.LU R24, [R1+0xa4] ;  /* 0x0000a40001187983 */ /* 0x002ea80000300800 */
[----:B---3--:R-:W-:Y:S04]  /*2c60*/  STS.U16 [R0+UR6+0x11400], R22 ;  /* 0x0114001600007988 */ /* 0x008fe80008000406 */
[----:B------:R-:W-:Y:S04]  /*2c70*/  STS.U16 [R0+UR6+0x11600], R23 ;  /* 0x0116001700007988 */ /* 0x000fe80008000406 */
        /* <DEDUP_REMOVED lines=10> */
[----:B------:R0:W-:Y:S04]  /*2d20*/  STS.U16 [R0+UR6+0x10400], R5 ;  /* 0x0104000500007988 */ /* 0x0001e80008000406 */
[----:B0-----:R-:W3:Y:S04]  /*2d30*/  LDL.LU R5, [R1+0xa0] ;  /* 0x0000a00001057983 */ /* 0x001ee80000300800 */
[----:B------:R-:W3:Y:S04]  /*2d40*/  LDL.LU R10, [R1+0x9c] ;  /* 0x00009c00010a7983 */ /* 0x000ee80000300800 */
        /* <DEDUP_REMOVED lines=11> */
[----:B----4-:R0:W-:Y:S04]  /*2e00*/  STS.U16 [R0+UR6+0x12400], R28 ;  /* 0x0124001c00007988 */ /* 0x0101e80008000406 */
[----:B------:R1:W-:Y:S04]  /*2e10*/  STS.U16 [R0+UR6+0x12600], R26 ;  /* 0x0126001a00007988 */ /* 0x0003e80008000406 */
[----:B0-----:R-:W4:Y:S04]  /*2e20*/  LDL.LU R28, [R1+0x48] ;  /* 0x00004800011c7983 */ /* 0x001f280000300800 */
[----:B-1----:R-:W4:Y:S04]  /*2e30*/  LDL.LU R26, [R1+0x40] ;  /* 0x00004000011a7983 */ /* 0x002f280000300800 */
[----:B------:R0:W-:Y:S04]  /*2e40*/  STS.U16 [R0+UR6+0x13800], R29 ;  /* 0x0138001d00007988 */ /* 0x0001e80008000406 */
[----:B0-----:R-:W4:Y:S04]  /*2e50*/  LDL.LU R29, [R1+0x3c] ;  /* 0x00003c00011d7983 */ /* 0x001f280000300800 */
[----:B------:R-:W-:Y:S04]  /*2e60*/  STS.U16 [R0+UR6+0x12800], R2 ;  /* 0x0128000200007988 */ /* 0x000fe80008000406 */
[----:B--2---:R0:W-:Y:S04]  /*2e70*/  STS.U16 [R0+UR6+0x13e00], R18 ;  /* 0x013e001200007988 */ /* 0x0041e80008000406 */
[----:B------:R-:W-:Y:S04]  /*2e80*/  STS.U16 [R0+UR6+0x12a00], R13 ;  /* 0x012a000d00007988 */ /* 0x000fe80008000406 */
[----:B------:R1:W-:Y:S04]  /*2e90*/  STS.U16 [R0+UR6+0x14000], R24 ;  /* 0x0140001800007988 */ /* 0x0003e80008000406 */
[----:B0-----:R-:W2:Y:S04]  /*2ea0*/  LDL.LU R18, [R1+0x38] ;  /* 0x0000380001127983 */ /* 0x001ea80000300800 */
[----:B------:R0:W-:Y:S04]  /*2eb0*/  STS.U16 [R0+UR6+0x12c00], R8 ;  /* 0x012c000800007988 */ /* 0x0001e80008000406 */
[----:B-1----:R-:W2:Y:S04]  /*2ec0*/  LDL.LU R24, [R1+0x34] ;  /* 0x0000340001187983 */ /* 0x002ea80000300800 */
[----:B------:R-:W2:Y:S04]  /*2ed0*/  LDL.LU R2, [R1+0x30] ;  /* 0x0000300001027983 */ /* 0x000ea80000300800 */
[----:B------:R-:W2:Y:S04]  /*2ee0*/  LDL.LU R13, [R1+0x2c] ;  /* 0x00002c00010d7983 */ /* 0x000ea80000300800 */
[----:B------:R1:W-:Y:S04]  /*2ef0*/  STS.U16 [R0+UR6+0x12e00], R16 ;  /* 0x012e001000007988 */ /* 0x0003e80008000406 */
[----:B0-----:R-:W2:Y:S04]  /*2f00*/  LDL.LU R8, [R1+0x28] ;  /* 0x0000280001087983 */ /* 0x001ea80000300800 */
[----:B------:R0:W-:Y:S04]  /*2f10*/  STS.U16 [R0+UR6+0x13000], R17 ;  /* 0x0130001100007988 */ /* 0x0001e80008000406 */
[----:B-1----:R-:W2:Y:S04]  /*2f20*/  LDL.LU R16, [R1+0x24] ;  /* 0x0000240001107983 */ /* 0x002ea80000300800 */
        /* <DEDUP_REMOVED lines=10> */
[----:B---3--:R0:W-:Y:S04]  /*2fd0*/  STS.U16 [R0+UR6+0x14200], R5 ;  /* 0x0142000500007988 */ /* 0x0081e80008000406 */
[----:B-1----:R-:W3:Y:S04]  /*2fe0*/  LDL.LU R4, [R1+0xc] ;  /* 0x00000c0001047983 */ /* 0x002ee80000300800 */
[----:B0-----:R-:W3:Y:S04]  /*2ff0*/  LDL.LU R5, [R1+0x8] ;  /* 0x0000080001057983 */ /* 0x001ee80000300800 */
[----:B----4-:R0:W-:Y:S04]  /*3000*/  STS.U16 [R0+UR6+0x15e00], R26 ;  /* 0x015e001a00007988 */ /* 0x0101e80008000406 */
[----:B0-----:R-:W4:Y:S04]  /*3010*/  LDL.LU R26, [R1+0x4] ;  /* 0x00000400011a7983 */ /* 0x001f280000300800 */
[----:B------:R0:W-:Y:S04]  /*3020*/  STS.U16 [R0+UR6+0x16000], R29 ;  /* 0x0160001d00007988 */ /* 0x0001e80008000406 */
[----:B0-----:R-:W3:Y:S04]  /*3030*/  LDL.LU R29, [R1] ;  /* 0x00000000011d7983 */ /* 0x001ee80000300800 */
[----:B------:R0:W-:Y:S04]  /*3040*/  STS.U16 [R0+UR6+0x14400], R10 ;  /* 0x0144000a00007988 */ /* 0x0001e80008000406 */
[----:B------:R1:W-:Y:S04]  /*3050*/  STS.U16 [R0+UR6+0x14600], R3 ;  /* 0x0146000300007988 */ /* 0x0003e80008000406 */
[----:B------:R1:W-:Y:S04]  /*3060*/  STS.U16 [R0+UR6+0x14800], R20 ;  /* 0x0148001400007988 */ /* 0x0003e80008000406 */
[----:B0-----:R-:W3:Y:S04]  /*3070*/  LDL.LU R10, [R1+0x1b8] ;  /* 0x0001b800010a7983 */ /* 0x001ee80000300800 */
[----:B-1----:R-:W3:Y:S04]  /*3080*/  LDL.LU R3, [R1+0x1b4] ;  /* 0x0001b40001037983 */ /* 0x002ee80000300800 */
[----:B------:R0:W-:Y:S04]  /*3090*/  STS.U16 [R0+UR6+0x14a00], R21 ;  /* 0x014a001500007988 */ /* 0x0001e80008000406 */
[----:B------:R-:W3:Y:S04]  /*30a0*/  LDL.LU R20, [R1+0x1b0] ;  /* 0x0001b00001147983 */ /* 0x000ee80000300800 */
[----:B------:R1:W-:Y:S04]  /*30b0*/  STS.U16 [R0+UR6+0x14c00], R27 ;  /* 0x014c001b00007988 */ /* 0x0003e80008000406 */
[----:B0-----:R-:W3:Y:S04]  /*30c0*/  LDL.LU R21, [R1+0x1ac] ;  /* 0x0001ac0001157983 */ /* 0x001ee80000300800 */
[----:B------:R0:W-:Y:S04]  /*30d0*/  STS.U16 [R0+UR6+0x14e00], R6 ;  /* 0x014e000600007988 */ /* 0x0001e80008000406 */
[----:B-1----:R-:W3:Y:S04]  /*30e0*/  LDL.LU R27, [R1+0x1a8] ;  /* 0x0001a800011b7983 */ /* 0x002ee80000300800 */
        /* <DEDUP_REMOVED lines=14> */
[----:B--2---:R0:W-:Y:S04]  /*31d0*/  STS.U16 [R0+UR6+0x16200], R18 ;  /* 0x0162001200007988 */ /* 0x0041e80008000406 */
[----:B-1----:R-:W2:Y:S04]  /*31e0*/  LDL.LU R28, [R1+0x178] ;  /* 0x00017800011c7983 */ /* 0x002ea80000300800 */
[----:B------:R1:W-:Y:S04]  /*31f0*/  STS.U16 [R0+UR6+0x16400], R24 ;  /* 0x0164001800007988 */ /* 0x0003e80008000406 */
[----:B0-----:R-:W2:Y:S04]  /*3200*/  LDL.LU R18, [R1+0x16c] ;  /* 0x00016c0001127983 */ /* 0x001ea80000300800 */
[----:B------:R-:W-:Y:S04]  /*3210*/  STS.U16 [R0+UR6+0x16800], R13 ;  /* 0x0168000d00007988 */ /* 0x000fe80008000406 */
[----:B-1----:R-:W2:Y:S04]  /*3220*/  LDL.LU R24, [R1+0x168] ;  /* 0x0001680001187983 */ /* 0x002ea80000300800 */
[----:B----4-:R0:W-:Y:S04]  /*3230*/  STS.U16 [R0+UR6+0x17c00], R26 ;  /* 0x017c001a00007988 */ /* 0x0101e80008000406 */
[----:B0-----:R-:W4:Y:S04]  /*3240*/  LDL.LU R26, [R1+0x15c] ;  /* 0x00015c00011a7983 */ /* 0x001f280000300800 */
[----:B---3--:R0:W-:Y:S04]  /*3250*/  STS.U16 [R0+UR6+0x17e00], R29 ;  /* 0x017e001d00007988 */ /* 0x0081e80008000406 */
[----:B0-----:R-:W3:Y:S04]  /*3260*/  LDL.LU R29, [R1+0x158] ;  /* 0x00015800011d7983 */ /* 0x001ee80000300800 */
[----:B------:R-:W2:Y:S04]  /*3270*/  LDL.LU R13, [R1+0x148] ;  /* 0x00014800010d7983 */ /* 0x000ea80000300800 */
[----:B------:R0:W-:Y:S04]  /*3280*/  STS.U16 [R0+UR6+0x16600], R2 ;  /* 0x0166000200007988 */ /* 0x0001e80008000406 */
[----:B------:R-:W-:Y:S04]  /*3290*/  STS.U16 [R0+UR6+0x16a00], R8 ;  /* 0x016a000800007988 */ /* 0x000fe80008000406 */
[----:B------:R-:W-:Y:S01]  /*32a0*/  STS.U16 [R0+UR6+0x16c00], R16 ;  /* 0x016c001000007988 */ /* 0x000fe20008000406 */
[----:B0-----:R-:W-:-:S03]  /*32b0*/  LOP3.LUT R2, R0, 0x20, RZ, 0x3c, !PT ;  /* 0x0000002000027812 */ /* 0x001fc600078e3cff */
[----:B------:R-:W-:Y:S04]  /*32c0*/  STS.U16 [R0+UR6+0x17000], R14 ;  /* 0x0170000e00007988 */ /* 0x000fe80008000406 */
[----:B------:R-:W-:Y:S04]  /*32d0*/  STS.U16 [R0+UR6+0x17400], R12 ;  /* 0x0174000c00007988 */ /* 0x000fe80008000406 */
[----:B--2---:R0:W-:Y:S04]  /*32e0*/  STL [R1+0x1578], R13 ;  /* 0x0015780d01007387 */ /* 0x0041e80000100800 */
[----:B0-----:R-:W2:Y:S04]  /*32f0*/  LDL.LU R13, [R1+0x14c] ;  /* 0x00014c00010d7983 */ /* 0x001ea80000300800 */
[----:B------:R-:W2:Y:S04]  /*3300*/  LDL.LU R8, [R1+0x13c] ;  /* 0x00013c0001087983 */ /* 0x000ea80000300800 */
[----:B------:R-:W2:Y:S04]  /*3310*/  LDL.LU R16, [R1+0x138] ;  /* 0x0001380001107983 */ /* 0x000ea80000300800 */
[----:B------:R-:W2:Y:S04]  /*3320*/  LDL.LU R14, [R1+0x12c] ;  /* 0x00012c00010e7983 */ /* 0x000ea80000300800 */
[----:B------:R-:W-:Y:S04]  /*3330*/  STS.U16 [R0+UR6+0x16e00], R17 ;  /* 0x016e001100007988 */ /* 0x000fe80008000406 */
[----:B------:R-:W-:Y:S04]  /*3340*/  STS.U16 [R0+UR6+0x17200], R15 ;  /* 0x0172000f00007988 */ /* 0x000fe80008000406 */
[----:B------:R-:W-:Y:S04]  /*3350*/  STS.U16 [R0+UR6+0x17600], R11 ;  /* 0x0176000b00007988 */ /* 0x000fe80008000406 */
[----:B------:R0:W-:Y:S04]  /*3360*/  STS.U16 [R0+UR6+0x17800], R4 ;  /* 0x0178000400007988 */ /* 0x0001e80008000406 */
[----:B------:R-:W-:Y:S04]  /*3370*/  STS.U16 [R0+UR6+0x17a00], R5 ;  /* 0x017a000500007988 */ /* 0x000fe80008000406 */
        /* <DEDUP_REMOVED lines=23> */
[----:B----4-:R0:W-:Y:S04]  /*34f0*/  STS.U16 [R2+UR6+0x11f00], R26 ;  /* 0x011f001a02007988 */ /* 0x0101e80008000406 */
[----:B-1----:R-:W4:Y:S04]  /*3500*/  LDL.LU R24, [R1+0xbc] ;  /* 0x0000bc0001187983 */ /* 0x002f280000300800 */
[----:B---3--:R1:W-:Y:S04]  /*3510*/  STS.U16 [R2+UR6+0x12100], R29 ;  /* 0x0121001d02007988 */ /* 0x0083e80008000406 */
[----:B0-----:R-:W3:Y:S04]  /*3520*/  LDL.LU R26, [R1+0xac] ;  /* 0x0000ac00011a7983 */ /* 0x001ee80000300800 */
[----:B-1----:R-:W3:Y:S04]  /*3530*/  LDL.LU R29, [R1+0xa8] ;  /* 0x0000a800011d7983 */ /* 0x002ee80000300800 */
[----:B------:R-:W3:Y:S04]  /*3540*/  LDL.LU R0, [R1+0x94] ;  /* 0x0000940001007983 */ /* 0x000ee80000300800 */
[----:B------:R-:W3:Y:S04]  /*3550*/  LDL.LU R17, [R1+0x80] ;  /* 0x0000800001117983 */ /* 0x000ee80000300800 */
[----:B------:R-:W3:Y:S04]  /*3560*/  LDL.LU R15, [R1+0x7c] ;  /* 0x00007c00010f7983 */ /* 0x000ee80000300800 */
[----:B------:R-:W3:Y:S04]  /*3570*/  LDL.LU R11, [R1+0x6c] ;  /* 0x00006c00010b7983 */ /* 0x000ee80000300800 */
        /* <DEDUP_REMOVED lines=8> */
[----:B-1----:R-:W3:Y:S04]  /*3600*/  LDL.LU R28, [R1+0x44] ;  /* 0x00004400011c7983 */ /* 0x002ee80000300800 */
[----:B--2---:R0:W-:Y:S04]  /*3610*/  STS.U16 [R2+UR6+0x12300], R13 ;  /* 0x0123000d02007988 */ /* 0x0041e80008000406 */
[----:B0-----:R-:W2:Y:S04]  /*3620*/  LDL.LU R13, [R1+0x1578] ;  /* 0x00157800010d7983 */ /* 0x001ea80000300800 */
        /* <DEDUP_REMOVED lines=11> */
[----:B--2---:R0:W-:Y:S04]  /*36e0*/  STS.U16 [R2+UR6+0x12500], R13 ;  /* 0x0125000d02007988 */ /* 0x0041e80008000406 */
[----:B0-----:R0:W5:Y:S04]  /*36f0*/  LDL.LU R13, [R1+0x1574] ;  /* 0x00157400010d7983 */ /* 0x0011680000300800 */
[----:B------:R-:W2:Y:S04]  /*3700*/  LDL.LU R8, [R1+0x1570] ;  /* 0x0015700001087983 */ /* 0x000ea80000300800 */
        /* <DEDUP_REMOVED lines=10> */
[----:B------:R-:W-:Y:S04]  /*37b0*/  STS.U16 [R2+UR6+0x13d00], R19 ;  /* 0x013d001302007988 */ /* 0x000fe80008000406 */
[----:B------:R-:W-:Y:S04]  /*37c0*/  STS.U16 [R2+UR6+0x13f00], R9 ;  /* 0x013f000902007988 */ /* 0x000fe80008000406 */
[----:B------:R-:W-:Y:S04]  /*37d0*/  STS.U16 [R2+UR6+0x14100], R7 ;  /* 0x0141000702007988 */ /* 0x000fe80008000406 */
[----:B------:R-:W-:Y:S04]  /*37e0*/  STS.U16 [R2+UR6+0x14300], R18 ;  /* 0x0143001202007988 */ /* 0x000fe80008000406 */
[----:B----4-:R-:W-:Y:S04]  /*37f0*/  STS.U16 [R2+UR6+0x14500], R24 ;  /* 0x0145001802007988 */ /* 0x010fe80008000406 */
[----:B---3--:R-:W-:Y:S04]  /*3800*/  STS.U16 [R2+UR6+0x14700], R26 ;  /* 0x0147001a02007988 */ /* 0x008fe80008000406 */
[----:B------:R-:W-:Y:S04]  /*3810*/  STS.U16 [R2+UR6+0x14900], R29 ;  /* 0x0149001d02007988 */ /* 0x000fe80008000406 */
[----:B--2---:R1:W-:Y:S04]  /*3820*/  STS.U16 [R2+UR6+0x17f00], R23 ;  /* 0x017f001702007988 */ /* 0x0043e80008000406 */
[----:B-1----:R-:W2:Y:S04]  /*3830*/  LDL.LU R23, [R1+0x98] ;  /* 0x0000980001177983 */ /* 0x002ea80000300800 */
[----:B------:R-:W3:Y:S04]  /*3840*/  LDL.LU R19, [R1+0x1544] ;  /* 0x0015440001137983 */ /* 0x000ee80000300800 */
[----:B------:R-:W4:Y:S04]  /*3850*/  LDL.LU R9, [R1+0x1540] ;  /* 0x0015400001097983 */ /* 0x000f280000300800 */
[----:B------:R-:W4:Y:S04]  /*3860*/  LDL.LU R7, [R1+0x153c] ;  /* 0x00153c0001077983 */ /* 0x000f280000300800 */
[----:B------:R-:W4:Y:S04]  /*3870*/  LDL.LU R18, [R1+0x1538] ;  /* 0x0015380001127983 */ /* 0x000f280000300800 */
[----:B------:R-:W4:Y:S04]  /*3880*/  LDL.LU R24, [R1+0x1534] ;  /* 0x0015340001187983 */ /* 0x000f280000300800 */
[----:B------:R-:W4:Y:S04]  /*3890*/  LDL.LU R26, [R1+0x1530] ;  /* 0x00153000011a7983 */ /* 0x000f280000300800 */
[----:B------:R-:W4:Y:S04]  /*38a0*/  LDL.LU R29, [R1+0x152c] ;  /* 0x00152c00011d7983 */ /* 0x000f280000300800 */
[----:B------:R1:W-:Y:S04]  /*38b0*/  STS.U16 [R2+UR6+0x14d00], R0 ;  /* 0x014d000002007988 */ /* 0x0003e80008000406 */
[----:B------:R-:W-:Y:S04]  /*38c0*/  STS.U16 [R2+UR6+0x14f00], R17 ;  /* 0x014f001102007988 */ /* 0x000fe80008000406 */
[----:B------:R-:W-:Y:S04]  /*38d0*/  STS.U16 [R2+UR6+0x15100], R15 ;  /* 0x0151000f02007988 */ /* 0x000fe80008000406 */
[----:B------:R-:W-:Y:S04]  /*38e0*/  STS.U16 [R2+UR6+0x15300], R11 ;  /* 0x0153000b02007988 */ /* 0x000fe80008000406 */
[----:B------:R-:W-:Y:S04]  /*38f0*/  STS.U16 [R2+UR6+0x15500], R5 ;  /* 0x0155000502007988 */ /* 0x000fe80008000406 */
[----:B------:R-:W-:Y:S04]  /*3900*/  STS.U16 [R2+UR6+0x15700], R10 ;  /* 0x0157000a02007988 */ /* 0x000fe80008000406 */
[----:B------:R0:W-:Y:S04]  /*3910*/  STS.U16 [R2+UR6+0x15900], R3 ;  /* 0x0159000302007988 */ /* 0x0001e80008000406 */
[----:B------:R-:W-:Y:S04]  /*3920*/  STS.U16 [R2+UR6+0x15b00], R21 ;  /* 0x015b001502007988 */ /* 0x000fe80008000406 */
[----:B------:R0:W-:Y:S04]  /*3930*/  STS.U16 [R2+UR6+0x15d00], R28 ;  /* 0x015d001c02007988 */ /* 0x0001e80008000406 */
        /* <DEDUP_REMOVED lines=8> */
[----:B------:R-:W-:Y:S01]  /*39c0*/  STS.U16 [R2+UR6+0x17d00], R16 ;  /* 0x017d001002007988 */ /* 0x000fe20008000406 */
[----:B-1----:R-:W-:Y:S01]  /*39d0*/  MOV R0, 0xff800000 ;  /* 0xff80000000007802 */ /* 0x002fe20000000f00 */
[----:B0-----:R-:W-:Y:S01]  /*39e0*/  IMAD.MOV.U32 R3, RZ, RZ, -0x800000 ;  /* 0xff800000ff037424 */ /* 0x001fe200078e00ff */
[----:B------:R-:W0:Y:S02]  /*39f0*/  S2R R28, SR_CTAID.X ;  /* 0x00000000001c7919 */ /* 0x000e240000002500 */
[----:B0-----:R-:W-:Y:S01]  /*3a00*/  SHF.L.U32 R28, R28, 0x5, RZ ;  /* 0x000000051c1c7819 */ /* 0x001fe200000006ff */
[----:B--2---:R-:W-:Y:S04]  /*3a10*/  STS.U16 [R2+UR6+0x14b00], R23 ;  /* 0x014b001702007988 */ /* 0x004fe80008000406 */
[----:B---3--:R-:W-:Y:S04]  /*3a20*/  STS.U16 [R2+UR6+0x16b00], R19 ;  /* 0x016b001302007988 */ /* 0x008fe80008000406 */
[----:B----4-:R-:W-:Y:S04]  /*3a30*/  STS.U16 [R2+UR6+0x16900], R9 ;  /* 0x0169000902007988 */ /* 0x010fe80008000406 */
[----:B------:R-:W-:Y:S04]  /*3a40*/  STS.U16 [R2+UR6+0x16700], R7 ;  /* 0x0167000702007988 */ /* 0x000fe80008000406 */
[----:B------:R-:W-:Y:S04]  /*3a50*/  STS.U16 [R2+UR6+0x16500], R18 ;  /* 0x0165001202007988 */ /* 0x000fe80008000406 */
[----:B------:R-:W-:Y:S04]  /*3a60*/  STS.U16 [R2+UR6+0x16300], R24 ;  /* 0x0163001802007988 */ /* 0x000fe80008000406 */
[----:B------:R-:W-:Y:S04]  /*3a70*/  STS.U16 [R2+UR6+0x16100], R26 ;  /* 0x0161001a02007988 */ /* 0x000fe80008000406 */
[----:B------:R0:W-:Y:S02]  /*3a80*/  STS.U16 [R2+UR6+0x15f00], R29 ;  /* 0x015f001d02007988 */ /* 0x0001e40008000406 */
[----:B0-----:R-:W-:-:S05]  /*3a90*/  IMAD.MOV.U32 R2, RZ, RZ, 0x3f800000 ;  /* 0x3f800000ff027424 */ /* 0x001fca00078e00ff */
[----:B------:R0:W-:Y:S04]  /*3aa0*/  STL [R1+0x648], R2 ;  /* 0x0006480201007387 */ /* 0x0001e80000100800 */
[----:B------:R-:W-:Y:S01]  /*3ab0*/  STL [R1+0x3a4], R0 ;  /* 0x0003a40001007387 */ /* 0x000fe20000100800 */
[----:B0-----:R-:W-:-:S03]  /*3ac0*/  MOV R2, 0xff800000 ;  /* 0xff80000000027802 */ /* 0x001fc60000000f00 */
[----:B------:R0:W-:Y:S04]  /*3ad0*/  STL [R1+0x3a0], R3 ;  /* 0x0003a00301007387 */ /* 0x0001e80000100800 */
[----:B------:R1:W-:Y:S04]  /*3ae0*/  STL [R1+0x39c], R2 ;  /* 0x00039c0201007387 */ /* 0x0003e80000100800 */
[----:B------:R2:W-:Y:S01]  /*3af0*/  STL [R1+0x398], R0 ;  /* 0x0003980001007387 */ /* 0x0005e20000100800 */
[----:B0-----:R-:W-:Y:S01]  /*3b00*/  IMAD.MOV.U32 R3, RZ, RZ, 0x3f800000 ;  /* 0x3f800000ff037424 */ /* 0x001fe200078e00ff */
[----:B-1----:R-:W-:-:S04]  /*3b10*/  MOV R2, 0x3f800000 ;  /* 0x3f80000000027802 */ /* 0x002fc80000000f00 */
[----:B------:R-:W-:Y:S01]  /*3b20*/  STL [R1+0x64c], R3 ;  /* 0x00064c0301007387 */ /* 0x000fe20000100800 */
[----:B--2---:R-:W-:-:S03]  /*3b30*/  IMAD.MOV.U32 R0, RZ, RZ, 0x3f800000 ;  /* 0x3f800000ff007424 */ /* 0x004fc600078e00ff */
[----:B------:R-:W-:Y:S04]  /*3b40*/  STL [R1+0x650], R2 ;  /* 0x0006500201007387 */ /* 0x000fe80000100800 */
[----:B------:R-:W-:Y:S04]  /*3b50*/  STL [R1+0x2d0], RZ ;  /* 0x0002d0ff01007387 */ /* 0x000fe80000100800 */
[----:B------:R0:W-:Y:S04]  /*3b60*/  STL [R1+0x654], R0 ;  /* 0x0006540001007387 */ /* 0x0001e80000100800 */
[----:B------:R1:W-:Y:S04]  /*3b70*/  STL [R1+0x2d4], RZ ;  /* 0x0002d4ff01007387 */ /* 0x0003e80000100800 */
        /* <DEDUP_REMOVED lines=121> */
[----:B------:R1:W-:Y:S01]  /*4310*/  STL [R1+0x4dc], RZ ;  /* 0x0004dcff01007387 */ /* 0x0003e20000100800 */
[----:B0-----:R-:W-:-:S03]  /*4320*/  VIADD R0, R28, 0x20 ;  /* 0x000000201c007836 */ /* 0x001fc60000000000 */
[----:B------:R1:W-:Y:S04]  /*4330*/  STL [R1+0x4e0], RZ ;  /* 0x0004e0ff01007387 */ /* 0x0003e80000100800 */
[----:B------:R1:W-:Y:S04]  /*4340*/  STL [R1+0x4e4], RZ ;  /* 0x0004e4ff01007387 */ /* 0x0003e80000100800 */
[----:B------:R1:W-:Y:S04]  /*4350*/  STL [R1+0x4e8], RZ ;  /* 0x0004e8ff01007387 */ /* 0x0003e80000100800 */
[----:B------:R1:W-:Y:S01]  /*4360*/  STL [R1+0x4ec], RZ ;  /* 0x0004ecff01007387 */ /* 0x0003e20000100800 */
[----:B------:R-:W-:-:S02]  /*4370*/  ISETP.GE.AND P0, PT, R0, 0x1, PT ;  /* 0x000000010000780c */ /* 0x000fc40003f06270 */
[----:B------:R-:W-:-:S11]  /*4380*/  LOP3.LUT R0, R8, 0x7f, RZ, 0xc0, !PT ;  /* 0x0000007f08007812 */ /* 0x000fd600078ec0ff */
[----:B-1----:R-:W-:Y:S05]  /*4390*/  @!P0 BRA `(.L_x_0) ;  /* 0x0000024800948947 */ /* 0x002fea0003800000 */
[----:B------:R-:W0:Y:S01]  /*43a0*/  LDC.64 R10, c[0x0][0x250] ;  /* 0x00009400ff0a7b82 */ /* 0x000e220000000a00 */
[--C-:B------:R-:W-:Y:S01]  /*43b0*/  SHF.R.U32.HI R3, RZ, 0x2, R8.reuse ;  /* 0x00000002ff037819 */ /* 0x100fe20000011608 */
[----:B------:R-:W-:Y:S01]  /*43c0*/  ULDC.64 UR4, c[0x0][0x260] ;  /* 0x0000980000047ab9 */ /* 0x000fe20000000a00 */
[----:B------:R-:W-:Y:S01]  /*43d0*/  SHF.R.U32.HI R7, RZ, 0x6, R8 ;  /* 0x00000006ff077819 */ /* 0x000fe20000011608 */
[----:B------:R-:W-:Y:S01]  /*43e0*/  UIMAD UR4, UR7, UR4, URZ ;  /* 0x00000004070472a4 */ /* 0x000fe2000f8e023f */
[----:B------:R-:W-:Y:S01]  /*43f0*/  SGXT.U32 R3, R3, 0x3 ;  /* 0x000000030303781a */ /* 0x000fe20000000000 */
[----:B------:R-:W-:Y:S02]  /*4400*/  ULDC UR9, c[0x0][0x238] ;  /* 0x00008e0000097ab9 */ /* 0x000fe40000000800 */
[----:B------:R-:W1:Y:S01]  /*4410*/  LDC.64 R4, c[0x0][0x218] ;  /* 0x00008600ff047b82 */ /* 0x000e620000000a00 */
[----:B------:R-:W-:Y:S01]  /*4420*/  LOP3.LUT R8, R3, R28, RZ, 0xfc, !PT ;  /* 0x0000001c03087212 */ /* 0x000fe200078efcff */
[----:B------:R-:W-:Y:S01]  /*4430*/  USHF.L.U32 UR8, UR4, 0x1, URZ ;  /* 0x0000000104087899 */ /* 0x000fe2000800063f */
[----:B------:R-:W-:-:S05]  /*4440*/  LOP3.LUT R6, R28, 0x8, R3, 0xfe, !PT ;  /* 0x000000081c067812 */ /* 0x000fca00078efe03 */
[----:B------:R-:W2:Y:S08]  /*4450*/  LDC R17, c[0x0][0x258] ;  /* 0x00009600ff117b82 */ /* 0x000eb00000000800 */
[----:B------:R-:W3:Y:S01]  /*4460*/  LDC R2, c[0x0][0x268] ;  /* 0x00009a00ff027b82 */ /* 0x000ee20000000800 */
[----:B0-----:R-:W-:Y:S01]  /*4470*/  IMAD R10, R10, UR7, RZ ;  /* 0x000000070a0a7c24 */ /* 0x001fe2000f8e02ff */
[----:B------:R0:W-:Y:S04]  /*4480*/  STL [R1+0x1628], R11 ;  /* 0x0016280b01007387 */ /* 0x0001e80000100800 */
[----:B-1----:R-:W-:-:S02]  /*4490*/  LEA R9, P0, R10, R4, 0x1 ;  /* 0x000000040a097211 */ /* 0x002fc400078008ff */
[----:B------:R-:W1:Y:S01]  /*44a0*/  LDC R8, c[0x0][0x268] ;  /* 0x00009a00ff087b82 */ /* 0x000e620000000800 */
[C-C-:B------:R-:W-:Y:S02]  /*44b0*/  LOP3.LUT R4, R28.reuse, 0x10, R3.reuse, 0xfe, !PT ;  /* 0x000000101c047812 */ /* 0x140fe400078efe03 */
[----:B------:R-:W-:Y:S02]  /*44c0*/  LOP3.LUT R3, R28, 0x18, R3, 0xfe, !PT ;  /* 0x000000181c037812 */ /* 0x000fe400078efe03 */
[----:B------:R-:W-:Y:S01]  /*44d0*/  SGXT.U32 R3, R7, 0x1 ;  /* 0x000000010703781a */ /* 0x000fe20000000000 */
[----:B--2---:R-:W-:Y:S01]  /*44e0*/  IMAD R0, R0, R17, RZ ;  /* 0x0000001100007224 */ /* 0x004fe200078e02ff */
[----:B------:R-:W-:Y:S01]  /*44f0*/  LEA.HI.X.SX32 R15, R10, R5, 0x1, P0 ;  /* 0x000000050a0f7211 */ /* 0x000fe200000f0eff */
[----:B------:R-:W2:Y:S03]  /*4500*/  LDC R7, c[0x0][0x268] ;  /* 0x00009a00ff077b82 */ /* 0x000ea60000000800 */
[----:B------:R-:W-:-:S02]  /*4510*/  LEA R6, R17, R0, 0x7 ;  /* 0x0000000011067211 */ /* 0x000fc400078e38ff */
[-C--:B------:R-:W-:Y:S01]  /*4520*/  LEA R24, P0, R0, R9.reuse, 0x1 ;  /* 0x0000000900187211 */ /* 0x080fe200078008ff */
[----:B---3--:R-:W-:Y:S01]  /*4530*/  IMAD R3, R3, R2, RZ ;  /* 0x0000000203037224 */ /* 0x008fe200078e02ff */
[----:B------:R-:W-:Y:S01]  /*4540*/  LEA R22, P1, R6, R9, 0x1 ;  /* 0x0000000906167211 */ /* 0x000fe200078208ff */
[C---:B------:R-:W-:Y:S01]  /*4550*/  IMAD R10, R17.reuse, 0x80, R6 ;  /* 0x00000080110a7824 */ /* 0x040fe200078e0206 */
[----:B------:R-:W3:Y:S01]  /*4560*/  LDC.64 R4, c[0x0][0x220] ;  /* 0x00008800ff047b82 */ /* 0x000ee20000000a00 */
[-C--:B------:R-:W-:Y:S01]  /*4570*/  LEA.HI.X.SX32 R25, R0, R15.reuse, 0x1, P0 ;  /* 0x0000000f00197211 */ /* 0x080fe200000f0eff */
[----:B------:R-:W-:Y:S01]  /*4580*/  IMAD R0, R2, 0x2, R3 ;  /* 0x0000000202007824 */ /* 0x000fe200078e0203 */
[----:B------:R-:W-:Y:S02]  /*4590*/  LEA.HI.X.SX32 R23, R6, R15, 0x1, P1 ;  /* 0x0000000f06177211 */ /* 0x000fe400008f0eff */
[----:B------:R-:W-:Y:S02]  /*45a0*/  LEA R12, R17, R10, 0x7 ;  /* 0x0000000a110c7211 */ /* 0x000fe400078e38ff */
[----:B------:R-:W-:Y:S01]  /*45b0*/  LEA R0, R2, R0, 0x1 ;  /* 0x0000000002007211 */ /* 0x000fe200078e08ff */
[----:B------:R-:W4:Y:S01]  /*45c0*/  LDC R6, c[0x0][0x268] ;  /* 0x00009a00ff067b82 */ /* 0x000f220000000800 */
[-C--:B------:R-:W-:Y:S01]  /*45d0*/  LEA R20, P2, R10, R9.reuse, 0x1 ;  /* 0x000000090a147211 */ /* 0x080fe200078408ff */
[----:B------:R-:W-:Y:S01]  /*45e0*/  STL.64 [R1+0x378], R22 ;  /* 0x0003781601007387 */ /* 0x000fe20000100a00 */
[----:B------:R-:W-:Y:S01]  /*45f0*/  LEA R18, P3, R12, R9, 0x1 ;  /* 0x000000090c127211 */ /* 0x000fe200078608ff */
[----:B0-----:R-:W-:Y:S01]  /*4600*/  IMAD R11, R2, 0x2, R0 ;  /* 0x00000002020b7824 */ /* 0x001fe200078e0200 */
[-C--:B------:R-:W-:Y:S01]  /*4610*/  LEA.HI.X.SX32 R21, R10, R15.reuse, 0x1, P2 ;  /* 0x0000000f0a157211 */ /* 0x080fe200010f0eff */
[----:B-----5:R-:W-:Y:S01]  /*4620*/  IMAD R9, R13, UR5, RZ ;  /* 0x000000050d097c24 */ /* 0x020fe2000f8e02ff */
[----:B------:R-:W-:Y:S01]  /*4630*/  LEA.HI.X.SX32 R19, R12, R15, 0x1, P3 ;  /* 0x0000000f0c137211 */ /* 0x000fe200018f0eff */
[----:B------:R-:W0:Y:S01]  /*4640*/  LDC R29, c[0x0][0x268] ;  /* 0x00009a00ff1d7b82 */ /* 0x000e220000000800 */
[----:B------:R-:W-:Y:S01]  /*4650*/  IMAD R10, R2, 0x2, R11 ;  /* 0x00000002020a7824 */ /* 0x000fe200078e020b */
[----:B------:R-:W-:Y:S01]  /*4660*/  STL.64 [R1+0x380], R24 ;  /* 0x0003801801007387 */ /* 0x000fe20000100a00 */
[----:B------:R-:W-:Y:S01]  /*4670*/  UIMAD.WIDE UR4, UR4, 0x2, URZ ;  /* 0x00000002040478a5 */ /* 0x000fe2000f8e023f */
[----:B------:R-:W-:-:S02]  /*4680*/  IMAD.HI R2, R9, 0x2, RZ ;  /* 0x0000000209027827 */ /* 0x000fc400078e02ff */
[----:B------:R-:W-:Y:S01]  /*4690*/  STL.64 [R1+0x370], R20 ;  /* 0x0003701401007387 */ /* 0x000fe20000100a00 */
[----:B-1----:R-:W-:Y:S01]  /*46a0*/  LEA R8, R8, R10, 0x1 ;  /* 0x0000000a08087211 */ /* 0x002fe200078e08ff */
[----:B------:R-:W1:Y:S02]  /*46b0*/  LDC R28, c[0x0][0x268] ;  /* 0x00009a00ff1c7b82 */ /* 0x000e640000000800 */
[----:B------:R-:W-:Y:S04]  /*46c0*/  STL.64 [R1+0x388], R18 ;  /* 0x0003881201007387 */ /* 0x000fe80000100a00 */
[----:B------:R2:W-:Y:S02]  /*46d0*/  STL [R1+0xa4], R0 ;  /* 0x0000a40001007387 */ /* 0x0005e40000100800 */
[----:B------:R-:W1:Y:S02]  /*46e0*/  LDC R27, c[0x0][0x268] ;  /* 0x00009a00ff1b7b82 */ /* 0x000e640000000800 */
[----:B------:R-:W-:Y:S04]  /*46f0*/  STL [R1+0xb4], R10 ;  /* 0x0000b40a01007387 */ /* 0x000fe80000100800 */
[----:B------:R4:W-:Y:S01]  /*4700*/  STL [R1+0x8], R8 ;  /* 0x0000080801007387 */ /* 0x0009e20000100800 */
[----:B--2---:R-:W-:Y:S01]  /*4710*/  SHF.L.U32 R0, R9, 0x1, RZ ;  /* 0x0000000109007819 */ /* 0x004fe200000006ff */
[----:B------:R-:W2:Y:S03]  /*4720*/  LDC R26, c[0x0][0x268] ;  /* 0x00009a00ff1a7b82 */ /* 0x000ea60000000800 */
[----:B---3--:R-:W-:Y:S01]  /*4730*/  IADD3 R0, P0, P1, R0, UR8, R4 ;  /* 0x0000000800007c10 */ /* 0x008fe2000f91e004 */
[----:B------:R-:W-:-:S03]  /*4740*/  IMAD R4, R7, 0x2, R8 ;  /* 0x0000000207047824 */ /* 0x000fc600078e0208 */
[----:B------:R-:W-:Y:S01]  /*4750*/  IADD3.X R2, R2, UR5, R5, P0, P1 ;  /* 0x0000000502027c10 */ /* 0x000fe200087e2405 */
[----:B------:R-:W3:Y:S01]  /*4760*/  LDC R25, c[0x0][0x268] ;  /* 0x00009a00ff197b82 */ /* 0x000ee20000000800 */
[----:B----4-:R-:W-:Y:S01]  /*4770*/  LEA R8, R6, R4, 0x1 ;  /* 0x0000000406087211 */ /* 0x010fe200078e08ff */
[----:B------:R-:W-:Y:S04]  /*4780*/  STL [R1+0x4], R4 ;  /* 0x0000040401007387 */ /* 0x000fe80000100800 */
[----:B0-----:R-:W-:Y:S01]  /*4790*/  IMAD R29, R29, 0x2, R8 ;  /* 0x000000021d1d7824 */ /* 0x001fe200078e0208 */
[----:B------:R-:W-:Y:S01]  /*47a0*/  STL [R1], R8 ;  /* 0x0000000801007387 */ /* 0x000fe20000100800 */
[----:B------:R-:W0:Y:S03]  /*47b0*/  LDC R24, c[0x0][0x268] ;  /* 0x00009a00ff187b82 */ /* 0x000e260000000800 */
[----:B-1----:R-:W-:Y:S01]  /*47c0*/  LEA R28, R28, R29, 0x1 ;  /* 0x0000001d1c1c7211 */ /* 0x002fe200078e08ff */
[----:B------:R1:W-:Y:S04]  /*47d0*/  STL [R1+0x1720], R29 ;  /* 0x0017201d01007387 */ /* 0x0003e80000100800 */
[----:B------:R-:W4:Y:S01]  /*47e0*/  LDC R23, c[0x0][0x268] ;  /* 0x00009a00ff177b82 */ /* 0x000f220000000800 */
[----:B------:R-:W-:-:S05]  /*47f0*/  IMAD R27, R27, 0x2, R28 ;  /* 0x000000021b1b7824 */ /* 0x000fca00078e021c */
[----:B--2---:R-:W-:Y:S02]  /*4800*/  LEA R26, R26, R27, 0x1 ;  /* 0x0000001b1a1a7211 */ /* 0x004fe400078e08ff */
[----:B------:R-:W2:Y:S01]  /*4810*/  LDC R22, c[0x0][0x268] ;  /* 0x00009a00ff167b82 */ /* 0x000ea20000000800 */
[----:B-1----:R-:W-:Y:S02]  /*4820*/  MOV R29, R11 ;  /* 0x0000000b001d7202 */ /* 0x002fe40000000f00 */
[----:B---3--:R-:W-:Y:S01]  /*4830*/  IMAD R25, R25, 0x2, R26 ;  /* 0x0000000219197824 */ /* 0x008fe200078e021a */
[----:B------:R-:W-:Y:S04]  /*4840*/  STL.64 [R1+0x1718], R26 ;  /* 0x0017181a01007387 */ /* 0x000fe80000100a00 */
[----:B------:R-:W1:Y:S01]  /*4850*/  LDC R4, c[0x0][0x268] ;  /* 0x00009a00ff047b82 */ /* 0x000e620000000800 */
[----:B0-----:R-:W-:-:S05]  /*4860*/  LEA R24, R24, R25, 0x1 ;  /* 0x0000001918187211 */ /* 0x001fca00078e08ff */
[----:B------:R-:W-:Y:S02]  /*4870*/  STL.64 [R1+0x1710], R24 ;  /* 0x0017101801007387 */ /* 0x000fe40000100a00 */
[----:B------:R-:W0:Y:S01]  /*4880*/  LDC R5, c[0x0][0x268] ;  /* 0x00009a00ff057b82 */ /* 0x000e220000000800 */
[----:B----4-:R-:W-:-:S07]  /*4890*/  IMAD R23, R23, 0x2, R24 ;  /* 0x0000000217177824 */ /* 0x010fce00078e0218 */
[----:B------:R-:W3:Y:S01]  /*48a0*/  LDC R6, c[0x0][0x268] ;  /* 0x00009a00ff067b82 */ /* 0x000ee20000000800 */
[----:B--2---:R-:W-:-:S05]  /*48b0*/  LEA R22, R22, R23, 0x1 ;  /* 0x0000001716167211 */ /* 0x004fca00078e08ff */
[----:B------:R-:W-:Y:S02]  /*48c0*/  STL.64 [R1+0x1728], R22 ;  /* 0x0017281601007387 */ /* 0x000fe40000100a00 */
[----:B------:R-:W2:Y:S01]  /*48d0*/  LDC R7, c[0x0][0x268] ;  /* 0x00009a00ff077b82 */ /* 0x000ea20000000800 */
[----:B-1----:R-:W-:-:S07]  /*48e0*/  IMAD R4, R4, 0x2, R22 ;  /* 0x0000000204047824 */ /* 0x002fce00078e0216 */
[----:B------:R-:W1:Y:S01]  /*48f0*/  LDC R8, c[0x0][0x268] ;  /* 0x00009a00ff087b82 */ /* 0x000e620000000800 */
[----:B0-----:R-:W-:-:S05]  /*4900*/  LEA R5, R5, R4, 0x1 ;  /* 0x0000000405057211 */ /* 0x001fca00078e08ff */
[----:B------:R0:W-:Y:S02]  /*4910*/  STL.64 [R1+0x16f8], R4 ;  /* 0x0016f80401007387 */ /* 0x0001e40000100a00 */
[----:B------:R-:W4:Y:S01]  /*4920*/  LDC R9, c[0x0][0x268] ;  /* 0x00009a00ff097b82 */ /* 0x000f220000000800 */
[----:B---3--:R-:W-:-:S07]  /*4930*/  IMAD R6, R6, 0x2, R5 ;  /* 0x0000000206067824 */ /* 0x008fce00078e0205 */
[----:B------:R-:W3:Y:S01]  /*4940*/  LDC R10, c[0x0][0x268] ;  /* 0x00009a00ff0a7b82 */ /* 0x000ee20000000800 */
[----:B--2---:R-:W-:-:S05]  /*4950*/  IMAD R7, R7, 0x2, R6 ;  /* 0x0000000207077824 */ /* 0x004fca00078e0206 */
[----:B------:R2:W-:Y:S02]  /*4960*/  STL.64 [R1+0x16f0], R6 ;  /* 0x0016f00601007387 */ /* 0x0005e40000100a00 */
[----:B------:R-:W0:Y:S01]  /*4970*/  LDC R12, c[0x0][0x268] ;  /* 0x00009a00ff0c7b82 */ /* 0x000e220000000800 */
[----:B-1----:R-:W-:-:S07]  /*4980*/  LEA R8, R8, R7, 0x1 ;  /* 0x0000000708087211 */ /* 0x002fce00078e08ff */
[----:B------:R-:W1:Y:S01]  /*4990*/  LDC R13, c[0x0][0x268] ;  /* 0x00009a00ff0d7b82 */ /* 0x000e620000000800 */
[----:B----4-:R-:W-:-:S05]  /*49a0*/  IMAD R9, R9, 0x2, R8 ;  /* 0x0000000209097824 */ /* 0x010fca00078e0208 */
[----:B------:R-:W-:Y:S02]  /*49b0*/  STL.64 [R1+0x1700], R8 ;  /* 0x0017000801007387 */ /* 0x000fe40000100a00 */
[----:B------:R-:W4:Y:S01]  /*49c0*/  LDC R14, c[0x0][0x268] ;  /* 0x00009a00ff0e7b82 */ /* 0x000f220000000800 */
[----:B---3--:R-:W-:-:S07]  /*49d0*/  LEA R10, R10, R9, 0x1 ;  /* 0x000000090a0a7211 */ /* 0x008fce00078e08ff */
[----:B------:R-:W3:Y:S01]  /*49e0*/  LDC R15, c[0x0][0x268] ;  /* 0x00009a00ff0f7b82 */ /* 0x000ee20000000800 */
[----:B0-----:R-:W-:-:S07]  /*49f0*/  IMAD R12, R12, 0x2, R10 ;  /* 0x000000020c0c7824 */ /* 0x001fce00078e020a */
[----:B------:R-:W0:Y:S01]  /*4a00*/  LDC R16, c[0x0][0x268] ;  /* 0x00009a00ff107b82 */ /* 0x000e220000000800 */
[----:B-1----:R-:W-:-:S05]  /*4a10*/  LEA R13, R13, R12, 0x1 ;  /* 0x0000000c0d0d7211 */ /* 0x002fca00078e08ff */
[----:B------:R-:W-:Y:S02]  /*4a20*/  STL.64 [R1+0x1708], R12 ;  /* 0x0017080c01007387 */ /* 0x000fe40000100a00 */
[----:B------:R-:W1:Y:S01]  /*4a30*/  LDC R17, c[0x0][0x268] ;  /* 0x00009a00ff117b82 */ /* 0x000e620000000800 */
[----:B----4-:R-:W-:-:S07]  /*4a40*/  IMAD R14, R14, 0x2, R13 ;  /* 0x000000020e0e7824 */ /* 0x010fce00078e020d */
[----:B------:R-:W4:Y:S01]  /*4a50*/  LDC R18, c[0x0][0x268] ;  /* 0x00009a00ff127b82 */ /* 0x000f220000000800 */
[----:B---3--:R-:W-:-:S05]  /*4a60*/  LEA R15, R15, R14, 0x1 ;  /* 0x0000000e0f0f7211 */ /* 0x008fca00078e08ff */
[----:B------:R-:W-:Y:S02]  /*4a70*/  STL.64 [R1+0x1730], R14 ;  /* 0x0017300e01007387 */ /* 0x000fe40000100a00 */
[----:B------:R-:W3:Y:S01]  /*4a80*/  LDC R19, c[0x0][0x268] ;  /* 0x00009a00ff137b82 */ /* 0x000ee20000000800 */
[----:B0-----:R-:W-:-:S07]  /*4a90*/  IMAD R16, R16, 0x2, R15 ;  /* 0x0000000210107824 */ /* 0x001fce00078e020f */
[----:B------:R-:W0:Y:S01]  /*4aa0*/  LDC R20, c[0x0][0x268] ;  /* 0x00009a00ff147b82 */ /* 0x000e220000000800 */
[----:B-1----:R-:W-:-:S05]  /*4ab0*/  LEA R17, R17, R16, 0x1 ;  /* 0x0000001011117211 */ /* 0x002fca00078e08ff */
[----:B------:R1:W-:Y:S02]  /*4ac0*/  STL.64 [R1+0x1738], R16 ;  /* 0x0017381001007387 */ /* 0x0003e40000100a00 */
[----:B------:R-:W1:Y:S01]  /*4ad0*/  LDC R21, c[0x0][0x268] ;  /* 0x00009a00ff157b82 */ /* 0x000e620000000800 */
[----:B----4-:R-:W-:-:S07]  /*4ae0*/  IMAD R18, R18, 0x2, R17 ;  /* 0x0000000212127824 */ /* 0x010fce00078e0211 */
[----:B------:R-:W4:Y:S01]  /*4af0*/  LDC R5, c[0x0][0x268] ;  /* 0x00009a00ff057b82 */ /* 0x000f220000000800 */
[----:B---3--:R-:W-:-:S07]  /*4b00*/  LEA R19, R19, R18, 0x1 ;  /* 0x0000001213137211 */ /* 0x008fce00078e08ff */
[----:B--2---:R-:W2:Y:S01]  /*4b10*/  LDC R6, c[0x0][0x268] ;  /* 0x00009a00ff067b82 */ /* 0x004ea20000000800 */
[----:B0-----:R-:W-:-:S07]  /*4b20*/  IMAD R20, R20, 0x2, R19 ;  /* 0x0000000214147824 */ /* 0x001fce00078e0213 */
[----:B-1----:R-:W0:Y:S01]  /*4b30*/  LDC R17, c[0x0][0x268] ;  /* 0x00009a00ff117b82 */ /* 0x002e220000000800 */
[----:B------:R-:W-:-:S05]  /*4b40*/  LEA R21, R21, R20, 0x1 ;  /* 0x0000001415157211 */ /* 0x000fca00078e08ff */
[----:B----4-:R-:W-:Y:S02]  /*4b50*/  IMAD R16, R5, 0x2, R21 ;  /* 0x0000000205107824 */ /* 0x010fe400078e0215 */
[----:B------:R-:W1:Y:S03]  /*4b60*/  LDC R11, c[0x0][0x268] ;  /* 0x00009a00ff0b7b82 */ /* 0x000e660000000800 */
[----:B------:R2:W-:Y:S05]  /*4b70*/  STL [R1+0x18], R16 ;  /* 0x0000181001007387 */ /* 0x0005ea0000100800 */
[----:B------:R-:W3:Y:S01]  /*4b80*/  LDC R9, c[0x0][0x268] ;  /* 0x00009a00ff097b82 */ /* 0x000ee20000000800 */
[----:B--2---:R-:W-:-:S07]  /*4b90*/  LEA R16, R6, R16, 0x1 ;  /* 0x0000001006107211 */ /* 0x004fce00078e08ff */
[----:B------:R-:W2:Y:S01]  /*4ba0*/  LDC R22, c[0x0][0x268] ;  /* 0x00009a00ff167b82 */ /* 0x000ea20000000800 */
[----:B------:R0:W-:Y:S07]  /*4bb0*/  STL [R1+0x14], R16 ;  /* 0x0000141001007387 */ /* 0x0001ee0000100800 */
[----:B------:R-:W4:Y:S01]  /*4bc0*/  LDC R26, c[0x0][0x268] ;  /* 0x00009a00ff1a7b82 */ /* 0x000f220000000800 */
[----:B0-----:R-:W-:-:S07]  /*4bd0*/  IMAD R16, R17, 0x2, R16 ;  /* 0x0000000211107824 */ /* 0x001fce00078e0210 */
[----:B------:R-:W0:Y:S01]  /*4be0*/  LDC R17, c[0x0][0x268] ;  /* 0x00009a00ff117b82 */ /* 0x000e220000000800 */
[----:B------:R0:W-:Y:S07]  /*4bf0*/  STL [R1+0x10], R16 ;  /* 0x0000101001007387 */ /* 0x0001ee0000100800 */
[----:B------:R-:W4:Y:S08]  /*4c00*/  LDC R24, c[0x0][0x268] ;  /* 0x00009a00ff187b82 */ /* 0x000f300000000800 */
[----:B------:R-:W4:Y:S01]  /*4c10*/  LDC R14, c[0x0][0x268] ;  /* 0x00009a00ff0e7b82 */ /* 0x000f220000000800 */
[----:B0-----:R-:W-:-:S07]  /*4c20*/  LEA R16, R17, R16, 0x1 ;  /* 0x0000001011107211 */ /* 0x001fce00078e08ff */
[----:B------:R-:W0:Y:S01]  /*4c30*/  LDC R15, c[0x0][0x268] ;  /* 0x00009a00ff0f7b82 */ /* 0x000e220000000800 */
[----:B------:R1:W-:Y:S07]  /*4c40*/  STL [R1+0x24], R16 ;  /* 0x0000241001007387 */ /* 0x0003ee0000100800 */
[----:B------:R-:W1:Y:S08]  /*4c50*/  LDC R17, c[0x0][0x268] ;  /* 0x00009a00ff117b82 */ /* 0x000e700000000800 */
[----:B------:R-:W0:Y:S08]  /*4c60*/  LDC R13, c[0x0][0x268] ;  /* 0x00009a00ff0d7b82 */ /* 0x000e300000000800 */
[----:B------:R-:W0:Y:S01]  /*4c70*/  LDC R12, c[0x0][0x268] ;  /* 0x00009a00ff0c7b82 */ /* 0x000e220000000800 */
[----:B-1----:R-:W-:-:S07]  /*4c80*/  IMAD R16, R17, 0x2, R16 ;  /* 0x0000000211107824 */ /* 0x002fce00078e0210 */
[----:B------:R-:W1:Y:S01]  /*4c90*/  LDC R8, c[0x0][0x268] ;  /* 0x00009a00ff087b82 */ /* 0x000e620000000800 */
[----:B------:R3:W-:Y:S07]  /*4ca0*/  STL [R1+0x20], R16 ;  /* 0x0000201001007387 */ /* 0x0007ee0000100800 */
[----:B------:R-:W3:Y:S08]  /*4cb0*/  LDC R17, c[0x0][0x268] ;  /* 0x00009a00ff117b82 */ /* 0x000ef00000000800 */
[----:B------:R-:W1:Y:S08]  /*4cc0*/  LDC R23, c[0x0][0x268] ;  /* 0x00009a00ff177b82 */ /* 0x000e700000000800 */
[----:B------:R-:W1:Y:S01]  /*4cd0*/  LDC R27, c[0x0][0x268] ;  /* 0x00009a00ff1b7b82 */ /* 0x000e620000000800 */
[----:B---3--:R-:W-:-:S07]  /*4ce0*/  LEA R16, R17, R16, 0x1 ;  /* 0x0000001011107211 */ /* 0x008fce00078e08ff */
[----:B------:R-:W3:Y:S01]  /*4cf0*/  LDC R25, c[0x0][0x268] ;  /* 0x00009a00ff197b82 */ /* 0x000ee20000000800 */
[----:B------:R2:W-:Y:S07]  /*4d00*/  STL [R1+0x1c], R16 ;  /* 0x00001c1001007387 */ /* 0x0005ee0000100800 */
[----:B------:R-:W2:Y:S08]  /*4d10*/  LDC R17, c[0x0][0x268] ;  /* 0x00009a00ff117b82 */ /* 0x000eb00000000800 */
[----:B------:R-:W3:Y:S08]  /*4d20*/  LDC R5, c[0x0][0x268] ;  /* 0x00009a00ff057b82 */ /* 0x000ef00000000800 */
[----:B------:R-:W3:Y:S01]  /*4d30*/  LDC R4, c[0x0][0x268] ;  /* 0x00009a00ff047b82 */ /* 0x000ee20000000800 */
[----:B--2---:R-:W-:-:S07]  /*4d40*/  IMAD R16, R17, 0x2, R16 ;  /* 0x0000000211107824 */ /* 0x004fce00078e0210 */
[----:B------:R-:W2:Y:S01]  /*4d50*/  LDC R7, c[0x0][0x268] ;  /* 0x00009a00ff077b82 */ /* 0x000ea20000000800 */
[----:B------:R4:W-:Y:S07]  /*4d60*/  STL [R1+0x30], R16 ;  /* 0x0000301001007387 */ /* 0x0009ee0000100800 */
[----:B------:R-:W4:Y:S08]  /*4d70*/  LDC R17, c[0x0][0x268] ;  /* 0x00009a00ff117b82 */ /* 0x000f300000000800 */
[----:B------:R-:W2:Y:S01]  /*4d80*/  LDC R6, c[0x0][0x268] ;  /* 0x00009a00ff067b82 */ /* 0x000ea20000000800 */
[----:B----4-:R-:W-:-:S07]  /*4d90*/  LEA R16, R17, R16, 0x1 ;  /* 0x0000001011107211 */ /* 0x010fce00078e08ff */
[----:B------:R-:W4:Y:S01]  /*4da0*/  LDC R17, c[0x0][0x268] ;  /* 0x00009a00ff117b82 */ /* 0x000f220000000800 */
[----:B------:R4:W-:Y:S02]  /*4db0*/  STL [R1+0x2c], R16 ;  /* 0x00002c1001007387 */ /* 0x0009e40000100800 */
[----:B----4-:R-:W-:-:S05]  /*4dc0*/  IMAD R16, R17, 0x2, R16 ;  /* 0x0000000211107824 */ /* 0x010fca00078e0210 */
[----:B------:R-:W4:Y:S01]  /*4dd0*/  LDC R17, c[0x0][0x268] ;  /* 0x00009a00ff117b82 */ /* 0x000f220000000800 */
[----:B------:R4:W-:Y:S02]  /*4de0*/  STL [R1+0x28], R16 ;  /* 0x0000281001007387 */ /* 0x0009e40000100800 */
[----:B----4-:R-:W-:-:S05]  /*4df0*/  LEA R16, R17, R16, 0x1 ;  /* 0x0000001011107211 */ /* 0x010fca00078e08ff */
        /* <DEDUP_REMOVED lines=80> */
[----:B0-----:R-:W-:-:S05]  /*5300*/  IMAD R16, R11, 0x2, R16 ;  /* 0x000000020b107824 */ /* 0x001fca00078e0210 */
[----:B------:R-:W0:Y:S01]  /*5310*/  LDC R11, c[0x0][0x268] ;  /* 0x00009a00ff0b7b82 */ /* 0x000e220000000800 */
[----:B------:R4:W-:Y:S02]  /*5320*/  STL [R1+0xb0], R16 ;  /* 0x0000b01001007387 */ /* 0x0009e40000100800 */
[----:B----4-:R-:W-:-:S05]  /*5330*/  LEA R16, R17, R16, 0x1 ;  /* 0x0000001011107211 */ /* 0x010fca00078e08ff */
[----:B------:R-:W4:Y:S01]  /*5340*/  LDC R17, c[0x0][0x268] ;  /* 0x00009a00ff117b82 */ /* 0x000f220000000800 */
[----:B0-----:R4:W-:Y:S04]  /*5350*/  STL [R1+0x1650], R11 ;  /* 0x0016500b01007387 */ /* 0x0019e80000100800 */
[----:B------:R-:W-:Y:S01]  /*5360*/  STL [R1+0xac], R16 ;  /* 0x0000ac1001007387 */ /* 0x000fe20000100800 */
[----:B----4-:R-:W-:Y:S02]  /*5370*/  IMAD R11, R17, 0x2, R16 ;  /* 0x00000002110b7824 */ /* 0x010fe400078e0210 */
[----:B------:R-:W0:Y:S03]  /*5380*/  LDC R17, c[0x0][0x268] ;  /* 0x00009a00ff117b82 */ /* 0x000e260000000800 */
[----:B------:R0:W-:Y:S02]  /*5390*/  STL [R1+0xa8], R11 ;  /* 0x0000a80b01007387 */ /* 0x0001e40000100800 */
[----:B0-----:R-:W-:-:S03]  /*53a0*/  LEA R11, R17, R11, 0x1 ;  /* 0x0000000b110b7211 */ /* 0x001fc600078e08ff */
[----:B------:R-:W0:Y:S02]  /*53b0*/  LDC R17, c[0x0][0x268] ;  /* 0x00009a00ff117b82 */ /* 0x000e240000000800 */
[----:B------:R0:W-:Y:S02]  /*53c0*/  STL [R1+0xc8], R11 ;  /* 0x0000c80b01007387 */ /* 0x0001e40000100800 */
[----:B0-----:R-:W-:-:S04]  /*53d0*/  IMAD R11, R17, 0x2, R11 ;  /* 0x00000002110b7824 */ /* 0x001fc800078e020b */
[----:B------:R-:W0:Y:S01]  /*53e0*/  LDC R17, c[0x0][0x268] ;  /* 0x00009a00ff117b82 */ /* 0x000e220000000800 */
[----:B------:R0:W-:Y:S02]  /*53f0*/  STL [R1+0xc4], R11 ;  /* 0x0000c40b01007387 */ /* 0x0001e40000100800 */
[----:B0-----:R-:W-:-:S05]  /*5400*/  LEA R11, R17, R11, 0x1 ;  /* 0x0000000b110b7211 */ /* 0x001fca00078e08ff */
[----:B------:R-:W0:Y:S01]  /*5410*/  LDC R17, c[0x0][0x268] ;  /* 0x00009a00ff117b82 */ /* 0x000e220000000800 */
[----:B------:R0:W-:Y:S02]  /*5420*/  STL [R1+0xc0], R11 ;  /* 0x0000c00b01007387 */ /* 0x0001e40000100800 */
[----:B0-----:R-:W-:-:S05]  /*5430*/  IMAD R11, R17, 0x2, R11 ;  /* 0x00000002110b7824 */ /* 0x001fca00078e020b */
        /* <DEDUP_REMOVED lines=12> */
[----:B------:R-:W-:Y:S01]  /*5500*/  LEA R9, R9, R11, 0x1 ;  /* 0x0000000b09097211 */ /* 0x000fe200078e08ff */
[----:B------:R-:W-:Y:S04]  /*5510*/  STL [R1+0xf4], R11 ;  /* 0x0000f40b01007387 */ /* 0x000fe80000100800 */
[----:B------:R0:W-:Y:S02]  /*5520*/  STL [R1+0xf0], R9 ;  /* 0x0000f00901007387 */ /* 0x0001e40000100800 */
[----:B0-----:R-:W-:Y:S02]  /*5530*/  IMAD R9, R22, 0x2, R9 ;  /* 0x0000000216097824 */ /* 0x001fe400078e0209 */
[----:B------:R-:W4:Y:S03]  /*5540*/  LDL.LU R22, [R1+0xa4] ;  /* 0x0000a40001167983 */ /* 0x000f260000300800 */
[----:B------:R-:W-:Y:S01]  /*5550*/  LEA R11, R26, R9, 0x1 ;  /* 0x000000091a0b7211 */ /* 0x000fe200078e08ff */
[----:B------:R0:W-:Y:S04]  /*5560*/  STL [R1+0x108], R9 ;  /* 0x0001080901007387 */ /* 0x0001e80000100800 */
[----:B------:R1:W-:Y:S01]  /*5570*/  STL [R1+0x104], R11 ;  /* 0x0001040b01007387 */ /* 0x0003e20000100800 */
[----:B0-----:R-:W-:-:S03]  /*5580*/  IMAD.MOV.U32 R9, RZ, RZ, R29 ;  /* 0x000000ffff097224 */ /* 0x001fc600078e001d */
[----:B------:R-:W3:Y:S01]  /*5590*/  LDL.LU R29, [R1+0xb4] ;  /* 0x0000b400011d7983 */ /* 0x000ee20000300800 */
[----:B------:R-:W-:-:S03]  /*55a0*/  LEA R16, R24, R11, 0x1 ;  /* 0x0000000b18107211 */ /* 0x000fc600078e08ff */
[----:B------:R-:W2:Y:S02]  /*55b0*/  LDL.LU R26, [R1+0x8] ;  /* 0x00000800011a7983 */ /* 0x000ea40000300800 */
[----:B------:R-:W-:Y:S02]  /*55c0*/  IMAD R14, R14, 0x2, R16 ;  /* 0x000000020e0e7824 */ /* 0x000fe400078e0210 */
[----:B------:R0:W-:Y:S04]  /*55d0*/  STL [R1+0x100], R16 ;  /* 0x0001001001007387 */ /* 0x0001e80000100800 */
[----:B-1----:R-:W2:Y:S04]  /*55e0*/  LDL.LU R11, [R1+0x4] ;  /* 0x00000400010b7983 */ /* 0x002ea80000300800 */
[----:B------:R-:W2:Y:S01]  /*55f0*/  LDL.LU R24, [R1] ;  /* 0x0000000001187983 */ /* 0x000ea20000300800 */
[----:B0-----:R-:W-:-:S03]  /*5600*/  LEA R16, P0, R3, R0, 0x1 ;  /* 0x0000000003107211 */ /* 0x001fc600078008ff */
[----:B------:R0:W-:Y:S02]  /*5610*/  STL [R1+0x128], R14 ;  /* 0x0001280e01007387 */ /* 0x0001e40000100800 */
[----:B0-----:R-:W-:Y:S02]  /*5620*/  LEA R14, R15, R14, 0x1 ;  /* 0x0000000e0f0e7211 */ /* 0x001fe400078e08ff */
[----:B------:R-:W0:Y:S03]  /*5630*/  LDC R15, c[0x0][0x268] ;  /* 0x00009a00ff0f7b82 */ /* 0x000e260000000800 */
[----:B------:R1:W-:Y:S02]  /*5640*/  STL [R1+0x124], R14 ;  /* 0x0001240e01007387 */ /* 0x0003e40000100800 */
[----:B-1----:R-:W-:-:S03]  /*5650*/  IMAD R14, R13, 0x2, R14 ;  /* 0x000000020d0e7824 */ /* 0x002fc600078e020e */
[----:B------:R-:W1:Y:S01]  /*5660*/  LDC R13, c[0x0][0x268] ;  /* 0x00009a00ff0d7b82 */ /* 0x000e620000000800 */
[----:B------:R-:W-:Y:S01]  /*5670*/  IMAD R12, R12, 0x2, R14 ;  /* 0x000000020c0c7824 */ /* 0x000fe200078e020e */
[----:B------:R1:W-:Y:S04]  /*5680*/  STL [R1+0x120], R14 ;  /* 0x0001200e01007387 */ /* 0x0003e80000100800 */
[----:B------:R-:W-:Y:S01]  /*5690*/  MOV R17, R12 ;  /* 0x0000000c00117202 */ /* 0x000fe20000000f00 */
[----:B------:R-:W-:Y:S01]  /*56a0*/  STL [R1+0x134], R12 ;  /* 0x0001340c01007387 */ /* 0x000fe20000100800 */
[----:B0-----:R-:W-:Y:S02]  /*56b0*/  IMAD R15, R15, 0x2, R3 ;  /* 0x000000020f0f7824 */ /* 0x001fe400078e0203 */
[----:B------:R-:W-:-:S02]  /*56c0*/  LEA R8, R8, R17, 0x1 ;  /* 0x0000001108087211 */ /* 0x000fc400078e08ff */
[----:B------:R-:W-:-:S05]  /*56d0*/  LEA.HI.X.SX32 R17, R3, R2, 0x1, P0 ;  /* 0x0000000203117211 */ /* 0x000fca00000f0eff */
[----:B------:R0:W-:Y:S01]  /*56e0*/  STL.64 [R1+0x1518], R16 ;  /* 0x0015181001007387 */ /* 0x0001e20000100a00 */
[----:B-1----:R-:W-:Y:S02]  /*56f0*/  LEA R13, R13, R3, 0x1 ;  /* 0x000000030d0d7211 */ /* 0x002fe400078e08ff */
[----:B------:R-:W1:Y:S02]  /*5700*/  LDC R3, c[0x0][0x268] ;  /* 0x00009a00ff037b82 */ /* 0x000e640000000800 */
[----:B------:R-:W-:Y:S01]  /*5710*/  LEA R14, P1, R13, R0, 0x1 ;  /* 0x000000000d0e7211 */ /* 0x000fe200078208ff */
[----:B0-----:R-:W2:Y:S03]  /*5720*/  LDL.LU.64 R16, [R1+0x1738] ;  /* 0x0017380001107983 */ /* 0x001ea60000300a00 */
[----:B------:R-:W-:-:S05]  /*5730*/  LEA.HI.X.SX32 R15, R15, R2, 0x1, P1 ;  /* 0x000000020f0f7211 */ /* 0x000fca00008f0eff */
[----:B------:R0:W-:Y:S04]  /*5740*/  STL.64 [R1+0x1510], R14 ;  /* 0x0015100e01007387 */ /* 0x0001e80000100a00 */
[----:B0-----:R-:W2:Y:S04]  /*5750*/  LDL.LU.64 R14, [R1+0x1730] ;  /* 0x00173000010e7983 */ /* 0x001ea80000300a00 */
[----:B------:R0:W-:Y:S02]  /*5760*/  STL [R1+0x130], R8 ;  /* 0x0001300801007387 */ /* 0x0001e40000100800 */
[----:B0-----:R-:W-:Y:S01]  /*5770*/  IMAD R8, R23, 0x2, R8 ;  /* 0x0000000217087824 */ /* 0x001fe200078e0208 */
[----:B------:R-:W-:-:S02]  /*5780*/  MOV R23, R9 ;  /* 0x0000000900177202 */ /* 0x000fc40000000f00 */
[----:B----4-:R-:W-:-:S04]  /*5790*/  LEA R12, P2, R22, R0, 0x1 ;  /* 0x00000000160c7211 */ /* 0x010fc800078408ff */
[----:B------:R-:W-:Y:S02]  /*57a0*/  LEA.HI.X.SX32 R13, R22, R2, 0x1, P2 ;  /* 0x00000002160d7211 */ /* 0x000fe400010f0eff */
[----:B------:R-:W-:-:S03]  /*57b0*/  LEA R22, P0, R9, R0, 0x1 ;  /* 0x0000000009167211 */ /* 0x000fc600078008ff */
[----:B------:R0:W-:Y:S01]  /*57c0*/  STL.64 [R1+0x1508], R12 ;  /* 0x0015080c01007387 */ /* 0x0001e20000100a00 */
[----:B------:R-:W-:-:S03]  /*57d0*/  LEA.HI.X.SX32 R23, R23, R2, 0x1, P0 ;  /* 0x0000000217177211 */ /* 0x000fc600000f0eff */
[----:B------:R-:W-:Y:S01]  /*57e0*/  STL [R1+0x11c], R8 ;  /* 0x00011c0801007387 */ /* 0x000fe20000100800 */
[----:B0-----:R-:W-:Y:S01]  /*57f0*/  IMAD.MOV.U32 R13, RZ, RZ, R8 ;  /* 0x000000ffff0d7224 */ /* 0x001fe200078e0008 */
[----:B---3--:R-:W-:Y:S02]  /*5800*/  LEA R12, P1, R29, R0, 0x1 ;  /* 0x000000001d0c7211 */ /* 0x008fe400078208ff */
[----:B------:R0:W-:Y:S02]  /*5810*/  STL.64 [R1+0x1500], R22 ;  /* 0x0015001601007387 */ /* 0x0001e40000100a00 */
[----:B-1----:R-:W-:Y:S02]  /*5820*/  LEA R3, R3, R13, 0x1 ;  /* 0x0000000d03037211 */ /* 0x002fe400078e08ff */
[----:B------:R-:W-:Y:S01]  /*5830*/  LEA.HI.X.SX32 R13, R29, R2, 0x1, P1 ;  /* 0x000000021d0d7211 */ /* 0x000fe200008f0eff */
[----:B0-----:R-:W3:Y:S04]  /*5840*/  LDL.LU.64 R22, [R1+0x1728] ;  /* 0x0017280001167983 */ /* 0x001ee80000300a00 */
[----:B------:R-:W4:Y:S01]  /*5850*/  LDL.LU R29, [R1+0x1720] ;  /* 0x00172000011d7983 */ /* 0x000f220000300800 */
[----:B--2---:R-:W-:-:S04]  /*5860*/  LEA R8, P2, R26, R0, 0x1 ;  /* 0x000000001a087211 */ /* 0x004fc800078408ff */
[----:B------:R-:W-:Y:S01]  /*5870*/  LEA.HI.X.SX32 R9, R26, R2, 0x1, P2 ;  /* 0x000000021a097211 */ /* 0x000fe200010f0eff */
[----:B------:R-:W-:Y:S04]  /*5880*/  STL [R1+0x12c], R3 ;  /* 0x00012c0301007387 */ /* 0x000fe80000100800 */
[----:B------:R0:W-:Y:S02]  /*5890*/  STL.64 [R1+0x14f0], R8 ;  /* 0x0014f00801007387 */ /* 0x0001e40000100a00 */
[----:B0-----:R-:W-:Y:S02]  /*58a0*/  IMAD R8, R27, 0x2, R3 ;  /* 0x000000021b087824 */ /* 0x001fe400078e0203 */
[----:B------:R-:W0:Y:S01]  /*58b0*/  LDC R3, c[0x0][0x268] ;  /* 0x00009a00ff037b82 */ /* 0x000e220000000800 */
[----:B------:R-:W-:-:S02]  /*58c0*/  LEA R26, P0, R11, R0, 0x1 ;  /* 0x000000000b1a7211 */ /* 0x000fc400078008ff */
[----:B------:R-:W-:Y:S01]  /*58d0*/  MOV R27, R8 ;  /* 0x00000008001b7202 */ /* 0x000fe20000000f00 */
[----:B------:R1:W-:Y:S04]  /*58e0*/  STL.64 [R1+0x14f8], R12 ;  /* 0x0014f80c01007387 */ /* 0x0003e80000100a00 */
[----:B------:R-:W-:Y:S01]  /*58f0*/  STL [R1+0x118], R8 ;  /* 0x0001180801007387 */ /* 0x000fe20000100800 */
[C---:B-1----:R-:W-:Y:S01]  /*5900*/  LEA R12, P1, R24.reuse, R0, 0x1 ;  /* 0x00000000180c7211 */ /* 0x042fe200078208ff */
[----:B0-----:R-:W-:Y:S01]  /*5910*/  IMAD R3, R3, 0x2, R27 ;  /* 0x0000000203037824 */ /* 0x001fe200078e021b */
[-C--:B------:R-:W-:Y:S02]  /*5920*/  LEA.HI.X.SX32 R27, R11, R2.reuse, 0x1, P0 ;  /* 0x000000020b1b7211 */ /* 0x080fe400000f0eff */
[----:B------:R-:W-:-:S03]  /*5930*/  LEA.HI.X.SX32 R13, R24, R2, 0x1, P1 ;  /* 0x00000002180d7211 */ /* 0x000fc600008f0eff */
[----:B------:R0:W-:Y:S01]  /*5940*/  STL.64 [R1+0x14e8], R26 ;  /* 0x0014e81a01007387 */ /* 0x0001e20000100a00 */
[----:B------:R-:W-:-:S03]  /*5950*/  LEA R24, P0, R28, R0, 0x1 ;  /* 0x000000001c187211 */ /* 0x000fc600078008ff */
[----:B0-----:R-:W2:Y:S04]  /*5960*/  LDL.LU.64 R26, [R1+0x1718] ;  /* 0x00171800011a7983 */ /* 0x001ea80000300a00 */
[----:B------:R0:W-:Y:S04]  /*5970*/  STL [R1+0x114], R3 ;  /* 0x0001140301007387 */ /* 0x0001e80000100800 */
[----:B------:R-:W-:Y:S01]  /*5980*/  STL.64 [R1+0x14e0], R12 ;  /* 0x0014e00c01007387 */ /* 0x000fe20000100a00 */
[----:B0-----:R-:W-:Y:S02]  /*5990*/  LEA R3, R25, R3, 0x1 ;  /* 0x0000000319037211 */ /* 0x001fe400078e08ff */
[----:B------:R-:W-:-:S02]  /*59a0*/  LEA.HI.X.SX32 R25, R28, R2, 0x1, P0 ;  /* 0x000000021c197211 */ /* 0x000fc400000f0eff */
[----:B----4-:R-:W-:-:S04]  /*59b0*/  LEA R8, P2, R29, R0, 0x1 ;  /* 0x000000001d087211 */ /* 0x010fc800078408ff */
[----:B------:R-:W-:-:S05]  /*59c0*/  LEA.HI.X.SX32 R9, R29, R2, 0x1, P2 ;  /* 0x000000021d097211 */ /* 0x000fca00010f0eff */
[----:B------:R-:W-:Y:S04]  /*59d0*/  STL.64 [R1+0x14d8], R8 ;  /* 0x0014d80801007387 */ /* 0x000fe80000100a00 */
[----:B------:R0:W-:Y:S04]  /*59e0*/  STL.64 [R1+0x14d0], R24 ;  /* 0x0014d01801007387 */ /* 0x0001e80000100a00 */
[----:B0-----:R-:W4:Y:S01]  /*59f0*/  LDL.LU.64 R24, [R1+0x1710] ;  /* 0x0017100001187983 */ /* 0x001f220000300a00 */
[----:B------:R-:W-:-:S05]  /*5a00*/  IMAD R5, R5, 0x2, R3 ;  /* 0x0000000205057824 */ /* 0x000fca00078e0203 */
[----:B------:R-:W-:Y:S02]  /*5a10*/  LEA R11, R4, R5, 0x1 ;  /* 0x00000005040b7211 */ /* 0x000fe400078e08ff */
[CC--:B--2---:R-:W-:Y:S02]  /*5a20*/  LEA R12, P1, R27.reuse, R0.reuse, 0x1 ;  /* 0x000000001b0c7211 */ /* 0x0c4fe400078208ff */
[C---:B------:R-:W-:Y:S02]  /*5a30*/  LEA R8, P2, R26.reuse, R0, 0x1 ;  /* 0x000000001a087211 */ /* 0x040fe400078408ff */
[-C--:B------:R-:W-:Y:S02]  /*5a40*/  LEA.HI.X.SX32 R13, R27, R2.reuse, 0x1, P1 ;  /* 0x000000021b0d7211 */ /* 0x080fe400008f0eff */
[----:B------:R-:W-:-:S03]  /*5a50*/  LEA.HI.X.SX32 R9, R26, R2, 0x1, P2 ;  /* 0x000000021a097211 */ /* 0x000fc600010f0eff */
[----:B------:R0:W-:Y:S04]  /*5a60*/  STL.64 [R1+0x14c8], R12 ;  /* 0x0014c80c01007387 */ /* 0x0001e80000100a00 */
[----:B0-----:R-:W2:Y:S04]  /*5a70*/  LDL.LU.64 R12, [R1+0x1708] ;  /* 0x00170800010c7983 */ /* 0x001ea80000300a00 */
[----:B------:R-:W-:Y:S04]  /*5a80*/  STL [R1+0x10c], R5 ;  /* 0x00010c0501007387 */ /* 0x000fe80000100800 */
[----:B------:R-:W-:Y:S04]  /*5a90*/  STL.64 [R1+0x14c0], R8 ;  /* 0x0014c00801007387 */ /* 0x000fe80000100a00 */
[----:B------:R0:W-:Y:S01]  /*5aa0*/  STL [R1+0xec], R11 ;  /* 0x0000ec0b01007387 */ /* 0x0001e20000100800 */
[----:B------:R-:W-:Y:S01]  /*5ab0*/  IMAD R26, R7, 0x2, R11 ;  /* 0x00000002071a7824 */ /* 0x000fe200078e020b */
[----:B---3--:R-:W-:-:S04]  /*5ac0*/  LEA R28, P2, R23, R0, 0x1 ;  /* 0x00000000171c7211 */ /* 0x008fc800078408ff */
[----:B------:R-:W-:Y:S02]  /*5ad0*/  LEA R27, R6, R26, 0x1 ;  /* 0x0000001a061b7211 */ /* 0x000fe400078e08ff */
[----:B------:R-:W-:Y:S01]  /*5ae0*/  LEA.HI.X.SX32 R29, R23, R2, 0x1, P2 ;  /* 0x00000002171d7211 */ /* 0x000fe200010f0eff */
[----:B0-----:R-:W0:Y:S01]  /*5af0*/  LDC R11, c[0x0][0x268] ;  /* 0x00009a00ff0b7b82 */ /* 0x001e220000000800 */
[CC--:B----4-:R-:W-:Y:S02]  /*5b00*/  LEA R8, P0, R25.reuse, R0.reuse, 0x1 ;  /* 0x0000000019087211 */ /* 0x0d0fe400078008ff */
[C---:B------:R-:W-:Y:S02]  /*5b10*/  LEA R4, P1, R24.reuse, R0, 0x1 ;  /* 0x0000000018047211 */ /* 0x040fe400078208ff */
[-C--:B------:R-:W-:Y:S02]  /*5b20*/  LEA.HI.X.SX32 R9, R25, R2.reuse, 0x1, P0 ;  /* 0x0000000219097211 */ /* 0x080fe400000f0eff */
[----:B------:R-:W-:-:S03]  /*5b30*/  LEA.HI.X.SX32 R5, R24, R2, 0x1, P1 ;  /* 0x0000000218057211 */ /* 0x000fc600008f0eff */
[----:B------:R1:W-:Y:S04]  /*5b40*/  STL.64 [R1+0x14b8], R8 ;  /* 0x0014b80801007387 */ /* 0x0003e80000100a00 */
[----:B-1----:R-:W3:Y:S04]  /*5b50*/  LDL.LU.64 R8, [R1+0x1700] ;  /* 0x0017000001087983 */ /* 0x002ee80000300a00 */
[----:B------:R1:W-:Y:S04]  /*5b60*/  STL.64 [R1+0x14b0], R4 ;  /* 0x0014b00401007387 */ /* 0x0003e80000100a00 */
[----:B-1----:R-:W4:Y:S01]  /*5b70*/  LDL.LU.64 R4, [R1+0x16f8] ;  /* 0x0016f80001047983 */ /* 0x002f220000300a00 */
[----:B------:R-:W-:-:S04]  /*5b80*/  LEA R6, P0, R22, R0, 0x1 ;  /* 0x0000000016067211 */ /* 0x000fc800078008ff */
[----:B------:R-:W-:Y:S01]  /*5b90*/  LEA.HI.X.SX32 R7, R22, R2, 0x1, P0 ;  /* 0x0000000216077211 */ /* 0x000fe200000f0eff */
[----:B------:R-:W-:Y:S04]  /*5ba0*/  STL.64 [R1+0x14a8], R28 ;  /* 0x0014a81c01007387 */ /* 0x000fe80000100a00 */
[----:B------:R-:W-:Y:S04]  /*5bb0*/  STL [R1+0xe8], R27 ;  /* 0x0000e81b01007387 */ /* 0x000fe80000100800 */
[----:B------:R1:W-:Y:S04]  /*5bc0*/  STL.64 [R1+0x14a0], R6 ;  /* 0x0014a00601007387 */ /* 0x0003e80000100a00 */
[----:B-1----:R-:W2:Y:S01]  /*5bd0*/  LDL.LU.64 R6, [R1+0x16f0] ;  /* 0x0016f00001067983 */ /* 0x002ea20000300a00 */
[----:B0-----:R-:W-:-:S02]  /*5be0*/  IMAD R23, R11, 0x2, R27 ;  /* 0x000000020b177824 */ /* 0x001fc400078e021b */
[----:B------:R-:W0:Y:S03]  /*5bf0*/  LDC R11, c[0x0][0x268] ;  /* 0x00009a00ff0b7b82 */ /* 0x000e260000000800 */
[----:B------:R-:W-:Y:S01]  /*5c00*/  STL [R1+0xe4], R23 ;  /* 0x0000e41701007387 */ /* 0x000fe20000100800 */
[----:B------:R-:W-:Y:S02]  /*5c10*/  MOV R27, R3 ;  /* 0x00000003001b7202 */ /* 0x000fe40000000f00 */
[----:B----4-:R-:W-:-:S04]  /*5c20*/  LEA R28, P1, R4, R0, 0x1 ;  /* 0x00000000041c7211 */ /* 0x010fc800078208ff */
[----:B------:R-:W-:Y:S02]  /*5c30*/  LEA.HI.X.SX32 R29, R4, R2, 0x1, P1 ;  /* 0x00000002041d7211 */ /* 0x000fe400008f0eff */
[----:B0-----:R-:W-:Y:S02]  /*5c40*/  LEA R4, R11, R23, 0x1 ;  /* 0x000000170b047211 */ /* 0x001fe400078e08ff */
[----:B------:R-:W0:Y:S01]  /*5c50*/  LDC R11, c[0x0][0x268] ;  /* 0x00009a00ff0b7b82 */ /* 0x000e220000000800 */
[----:B------:R-:W-:-:S04]  /*5c60*/  LEA R24, P2, R5, R0, 0x1 ;  /* 0x0000000005187211 */ /* 0x000fc800078408ff */
[----:B------:R-:W-:Y:S01]  /*5c70*/  LEA.HI.X.SX32 R25, R5, R2, 0x1, P2 ;  /* 0x0000000205197211 */ /* 0x000fe200010f0eff */
[----:B------:R-:W-:Y:S04]  /*5c80*/  STL.64 [R1+0x1498], R28 ;  /* 0x0014981c01007387 */ /* 0x000fe80000100a00 */
[----:B------:R-:W-:Y:S04]  /*5c90*/  STL.64 [R1+0x1490], R24 ;  /* 0x0014901801007387 */ /* 0x000fe80000100a00 */
[----:B------:R0:W-:Y:S02]  /*5ca0*/  STL [R1+0xe0], R4 ;  /* 0x0000e00401007387 */ /* 0x0001e40000100800 */
[----:B0-----:R-:W-:-:S02]  /*5cb0*/  IMAD R4, R11, 0x2, R4 ;  /* 0x000000020b047824 */ /* 0x001fc400078e0204 */
[----:B------:R-:W0:Y:S01]  /*5cc0*/  LDC R11, c[0x0][0x268] ;  /* 0x00009a00ff0b7b82 */ /* 0x000e220000000800 */
[CC--:B--2---:R-:W-:Y:S02]  /*5cd0*/  LEA R28, P0, R6.reuse, R0.reuse, 0x1 ;  /* 0x00000000061c7211 */ /* 0x0c4fe400078008ff */
[C---:B------:R-:W-:Y:S02]  /*5ce0*/  LEA R24, P1, R7.reuse, R0, 0x1 ;  /* 0x0000000007187211 */ /* 0x040fe400078208ff */
[-C--:B------:R-:W-:Y:S02]  /*5cf0*/  LEA.HI.X.SX32 R29, R6, R2.reuse, 0x1, P0 ;  /* 0x00000002061d7211 */ /* 0x080fe400000f0eff */
[----:B------:R-:W-:Y:S01]  /*5d00*/  LEA.HI.X.SX32 R25, R7, R2, 0x1, P1 ;  /* 0x0000000207197211 */ /* 0x000fe200008f0eff */
[----:B------:R-:W-:Y:S04]  /*5d10*/  STL [R1+0xdc], R4 ;  /* 0x0000dc0401007387 */ /* 0x000fe80000100800 */
[----:B------:R1:W-:Y:S04]  /*5d20*/  STL.64 [R1+0x1488], R28 ;  /* 0x0014881c01007387 */ /* 0x0003e80000100a00 */
[----:B------:R0:W-:Y:S01]  /*5d30*/  STL.64 [R1+0x1480], R24 ;  /* 0x0014801801007387 */ /* 0x0001e20000100a00 */
[----:B---3--:R-:W-:Y:S01]  /*5d40*/  LEA R22, P2, R8, R0, 0x1 ;  /* 0x0000000008167211 */ /* 0x008fe200078408ff */
[----:B-1----:R-:W1:Y:S01]  /*5d50*/  LDC R29, c[0x0][0x268] ;  /* 0x00009a00ff1d7b82 */ /* 0x002e620000000800 */
[----:B0-----:R-:W-:-:S07]  /*5d60*/  LEA R24, R11, R4, 0x1 ;  /* 0x000000040b187211 */ /* 0x001fce00078e08ff */
[----:B------:R-:W0:Y:S01]  /*5d70*/  LDC R11, c[0x0][0x268] ;  /* 0x00009a00ff0b7b82 */ /* 0x000e220000000800 */
[----:B------:R-:W-:Y:S02]  /*5d80*/  LEA.HI.X.SX32 R23, R8, R2, 0x1, P2 ;  /* 0x0000000208177211 */ /* 0x000fe400010f0eff */
[----:B------:R-:W-:Y:S01]  /*5d90*/  LEA R4, P2, R12, R0, 0x1 ;  /* 0x000000000c047211 */ /* 0x000fe200078408ff */
[----:B0-----:R-:W-:-:S04]  /*5da0*/  IMAD R28, R11, 0x2, R24 ;  /* 0x000000020b1c7824 */ /* 0x001fc800078e0218 */
[----:B------:R-:W0:Y:S01]  /*5db0*/  LDC R11, c[0x0][0x268] ;  /* 0x00009a00ff0b7b82 */ /* 0x000e220000000800 */
[----:B------:R-:W-:Y:S01]  /*5dc0*/  LEA.HI.X.SX32 R5, R12, R2, 0x1, P2 ;  /* 0x000000020c057211 */ /* 0x000fe200010f0eff */
[----:B------:R2:W-:Y:S01]  /*5dd0*/  STL.64 [R1+0x1478], R22 ;  /* 0x0014781601007387 */ /* 0x0005e20000100a00 */
[----:B------:R-:W-:-:S03]  /*5de0*/  LEA R6, P1, R10, R0, 0x1 ;  /* 0x000000000a067211 */ /* 0x000fc600078208ff */
[----:B------:R-:W-:Y:S01]  /*5df0*/  STL [R1+0xbc], R24 ;  /* 0x0000bc1801007387 */ /* 0x000fe20000100800 */
[----:B------:R-:W-:-:S03]  /*5e00*/  LEA.HI.X.SX32 R7, R10, R2, 0x1, P1 ;  /* 0x000000020a077211 */ /* 0x000fc600008f0eff */
[----:B------:R0:W-:Y:S01]  /*5e10*/  STL.64 [R1+0x1460], R4 ;  /* 0x0014600401007387 */ /* 0x0001e20000100a00 */
[----:B--2---:R-:W-:-:S04]  /*5e20*/  LEA R22, P0, R9, R0, 0x1 ;  /* 0x0000000009167211 */ /* 0x004fc800078008ff */
[----:B------:R-:W-:Y:S02]  /*5e30*/  LEA.HI.X.SX32 R23, R9, R2, 0x1, P0 ;  /* 0x0000000209177211 */ /* 0x000fe400000f0eff */
[----:B------:R-:W-:Y:S02]  /*5e40*/  LEA R10, P0, R13, R0, 0x1 ;  /* 0x000000000d0a7211 */ /* 0x000fe400078008ff */
[----:B0-----:R-:W-:Y:S01]  /*5e50*/  LEA R4, R11, R28, 0x1 ;  /* 0x0000001c0b047211 */ /* 0x001fe200078e08ff */
[----:B------:R0:W-:Y:S01]  /*5e60*/  STL.64 [R1+0x1470], R22 ;  /* 0x0014701601007387 */ /* 0x0001e20000100a00 */
[----:B------:R-:W-:-:S03]  /*5e70*/  LEA.HI.X.SX32 R11, R13, R2, 0x1, P0 ;  /* 0x000000020d0b7211 */ /* 0x000fc600000f0eff */
[----:B-1----:R-:W-:Y:S01]  /*5e80*/  IMAD R5, R29, 0x2, R4 ;  /* 0x000000021d057824 */ /* 0x002fe200078e0204 */
[----:B------:R1:W-:Y:S01]  /*5e90*/  STL.64 [R1+0x1468], R6 ;  /* 0x0014680601007387 */ /* 0x0003e20000100a00 */
[----:B------:R-:W2:Y:S03]  /*5ea0*/  LDC R29, c[0x0][0x268] ;  /* 0x00009a00ff1d7b82 */ /* 0x000ea60000000800 */
[----:B------:R3:W-:Y:S04]  /*5eb0*/  STL [R1+0xb8], R4 ;  /* 0x0000b80401007387 */ /* 0x0007e80000100800 */
[----:B------:R-:W-:Y:S01]  /*5ec0*/  STL.64 [R1+0x16e8], R26 ;  /* 0x0016e81a01007387 */ /* 0x000fe20000100a00 */
[-C--:B------:R-:W-:Y:S01]  /*5ed0*/  LEA R8, P1, R14, R0.reuse, 0x1 ;  /* 0x000000000e087211 */ /* 0x080fe200078208ff */
[----:B0-----:R-:W0:Y:S02]  /*5ee0*/  LDC R23, c[0x0][0x268] ;  /* 0x00009a00ff177b82 */ /* 0x001e240000000800 */
[----:B------:R-:W-:Y:S04]  /*5ef0*/  STL [R1+0xb4], R5 ;  /* 0x0000b40501007387 */ /* 0x000fe80000100800 */
[----:B------:R-:W4:Y:S02]  /*5f00*/  LDL.LU R3, [R1+0x18] ;  /* 0x0000180001037983 */ /* 0x000f240000300800 */
[----:B------:R-:W0:Y:S02]  /*5f10*/  LDC R22, c[0x0][0x268] ;  /* 0x00009a00ff167b82 */ /* 0x000e240000000800 */
[----:B------:R3:W-:Y:S01]  /*5f20*/  STL.64 [R1+0x1458], R10 ;  /* 0x0014580a01007387 */ /* 0x0007e20000100a00 */
[----:B-1----:R-:W-:-:S02]  /*5f30*/  LEA R6, P2, R15, R0, 0x1 ;  /* 0x000000000f067211 */ /* 0x002fc400078408ff */
[-C--:B------:R-:W-:Y:S01]  /*5f40*/  LEA.HI.X.SX32 R9, R14, R2.reuse, 0x1, P1 ;  /* 0x000000020e097211 */ /* 0x080fe200008f0eff */
[----:B---3--:R-:W3:Y:S02]  /*5f50*/  LDL.LU R4, [R1+0x10] ;  /* 0x0000100001047983 */ /* 0x008ee40000300800 */
[----:B------:R-:W1:Y:S01]  /*5f60*/  LDC R11, c[0x0][0x268] ;  /* 0x00009a00ff0b7b82 */ /* 0x000e620000000800 */
[----:B------:R-:W-:Y:S02]  /*5f70*/  LEA.HI.X.SX32 R7, R15, R2, 0x1, P2 ;  /* 0x000000020f077211 */ /* 0x000fe400010f0eff */
[C---:B------:R-:W-:Y:S01]  /*5f80*/  LEA R14, P0, R16.reuse, R0, 0x1 ;  /* 0x00000000100e7211 */ /* 0x040fe200078008ff */
[----:B------:R-:W-:Y:S03]  /*5f90*/  STL.64 [R1+0x1450], R8 ;  /* 0x0014500801007387 */ /* 0x000fe60000100a00 */
[----:B------:R-:W-:Y:S01]  /*5fa0*/  LEA.HI.X.SX32 R15, R16, R2, 0x1, P0 ;  /* 0x00000002100f7211 */ /* 0x000fe200000f0eff */
[----:B------:R2:W-:Y:S04]  /*5fb0*/  STL.64 [R1+0x1448], R6 ;  /* 0x0014480601007387 */ /* 0x0005e80000100a00 */
[----:B------:R-:W3:Y:S01]  /*5fc0*/  LDL.LU R16, [R1+0x14] ;  /* 0x0000140001107983 */ /* 0x000ee20000300800 */
[----:B-1----:R-:W-:-:S05]  /*5fd0*/  IMAD R11, R11, 0x2, R5 ;  /* 0x000000020b0b7824 */ /* 0x002fca00078e0205 */
[----:B--2---:R-:W-:Y:S02]  /*5fe0*/  LEA R7, R29, R11, 0x1 ;  /* 0x0000000b1d077211 */ /* 0x004fe400078e08ff */
[----:B------:R-:W1:Y:S03]  /*5ff0*/  LDC R29, c[0x0][0x268] ;  /* 0x00009a00ff1d7b82 */ /* 0x000e660000000800 */
[----:B------:R2:W-:Y:S04]  /*6000*/  STL [R1+0xa0], R7 ;  /* 0x0000a00701007387 */ /* 0x0005e80000100800 */
[----:B------:R0:W-:Y:S04]  /*6010*/  STL.64 [R1+0x1440], R14 ;  /* 0x0014400e01007387 */ /* 0x0001e80000100a00 */
[----:B------:R-:W3:Y:S01]  /*6020*/  LDL.LU R5, [R1+0x24] ;  /* 0x0000240001057983 */ /* 0x000ee20000300800 */
[----:B------:R-:W-:-:S02]  /*6030*/  LEA R12, P1, R17, R0, 0x1 ;  /* 0x00000000110c7211 */ /* 0x000fc400078208ff */
[C---:B------:R-:W-:Y:S02]  /*6040*/  LEA R8, P2, R18.reuse, R0, 0x1 ;  /* 0x0000000012087211 */ /* 0x040fe400078408ff */
[-C--:B------:R-:W-:Y:S01]  /*6050*/  LEA.HI.X.SX32 R13, R17, R2.reuse, 0x1, P1 ;  /* 0x00000002110d7211 */ /* 0x080fe200008f0eff */
[----:B-1----:R-:W-:Y:S02]  /*6060*/  IMAD R24, R29, 0x2, R7 ;  /* 0x000000021d187824 */ /* 0x002fe400078e0207 */
[----:B------:R-:W1:Y:S02]  /*6070*/  LDC R29, c[0x0][0x268] ;  /* 0x00009a00ff1d7b82 */ /* 0x000e640000000800 */
[----:B------:R-:W-:Y:S01]  /*6080*/  STL.64 [R1+0x1438], R12 ;  /* 0x0014380c01007387 */ /* 0x000fe20000100a00 */
[----:B------:R-:W-:-:S03]  /*6090*/  LEA.HI.X.SX32 R9, R18, R2, 0x1, P2 ;  /* 0x0000000212097211 */ /* 0x000fc600010f0eff */
[----:B------:R-:W3:Y:S04]  /*60a0*/  LDL.LU R6, [R1+0x1c] ;  /* 0x00001c0001067983 */ /* 0x000ee80000300800 */
[----:B------:R-:W3:Y:S04]  /*60b0*/  LDL.LU R18, [R1+0x20] ;  /* 0x0000200001127983 */ /* 0x000ee80000300800 */
[----:B------:R0:W-:Y:S04]  /*60c0*/  STL.64 [R1+0x1430], R8 ;  /* 0x0014300801007387 */ /* 0x0001e80000100a00 */
[----:B--2---:R-:W2:Y:S01]  /*60d0*/  LDL.LU R7, [R1+0x30] ;  /* 0x0000300001077983 */ /* 0x004ea20000300800 */
[----:B-1----:R-:W-:-:S03]  /*60e0*/  LEA R25, R29, R24, 0x1 ;  /* 0x000000181d197211 */ /* 0x002fc600078e08ff */
[----:B------:R-:W2:Y:S01]  /*60f0*/  LDL.LU R29, [R1+0x2c] ;  /* 0x00002c00011d7983 */ /* 0x000ea20000300800 */
[-C--:B------:R-:W-:Y:S02]  /*6100*/  LEA R26, P0, R19, R0.reuse, 0x1 ;  /* 0x00000000131a7211 */ /* 0x080fe400078008ff */
[CC--:B0-----:R-:W-:Y:S01]  /*6110*/  LEA R14, P1, R20.reuse, R0.reuse, 0x1 ;  /* 0x00000000140e7211 */ /* 0x0c1fe200078208ff */
[----:B------:R-:W2:Y:S01]  /*6120*/  LDL.LU R8, [R1+0x28] ;  /* 0x0000280001087983 */ /* 0x000ea20000300800 */
[----:B------:R-:W-:Y:S02]  /*6130*/  LEA R12, P2, R21, R0, 0x1 ;  /* 0x00000000150c7211 */ /* 0x000fe400078408ff */
[-C--:B------:R-:W-:Y:S02]  /*6140*/  LEA.HI.X.SX32 R27, R19, R2.reuse, 0x1, P0 ;  /* 0x00000002131b7211 */ /* 0x080fe400000f0eff */
[-C--:B------:R-:W-:Y:S01]  /*6150*/  LEA.HI.X.SX32 R15, R20, R2.reuse, 0x1, P1 ;  /* 0x00000002140f7211 */ /* 0x080fe200008f0eff */
[----:B------:R-:W-:Y:S01]  /*6160*/  STL [R1+0x16a0], R24 ;  /* 0x0016a01801007387 */ /* 0x000fe20000100800 */
[----:B------:R-:W-:-:S03]  /*6170*/  LEA.HI.X.SX32 R13, R21, R2, 0x1, P2 ;  /* 0x00000002150d7211 */ /* 0x000fc600010f0eff */
[----:B------:R0:W-:Y:S04]  /*6180*/  STL.64 [R1+0x1428], R26 ;  /* 0x0014281a01007387 */ /* 0x0001e80000100a00 */
[----:B0-----:R-:W2:Y:S04]  /*6190*/  LDL.LU.64 R26, [R1+0x16e8] ;  /* 0x0016e800011a7983 */ /* 0x001ea80000300a00 */
[----:B------:R-:W-:Y:S04]  /*61a0*/  STL.64 [R1+0x1420], R14 ;  /* 0x0014200e01007387 */ /* 0x000fe80000100a00 */
[----:B------:R-:W-:Y:S04]  /*61b0*/  STL [R1+0x16c8], R25 ;  /* 0x0016c81901007387 */ /* 0x000fe80000100800 */
[----:B------:R3:W-:Y:S04]  /*61c0*/  STL.64 [R1+0x1418], R12 ;  /* 0x0014180c01007387 */ /* 0x0007e80000100a00 */
[----:B------:R-:W2:Y:S04]  /*61d0*/  LDL.LU R24, [R1+0x3c] ;  /* 0x00003c0001187983 */ /* 0x000ea80000300800 */
[----:B------:R-:W2:Y:S01]  /*61e0*/  LDL.LU R9, [R1+0x38] ;  /* 0x0000380001097983 */ /* 0x000ea20000300800 */
[----:B------:R-:W-:-:S05]  /*61f0*/  IMAD R23, R23, 0x2, R25 ;  /* 0x0000000217177824 */ /* 0x000fca00078e0219 */
[----:B------:R-:W-:Y:S02]  /*6200*/  LEA R22, R22, R23, 0x1 ;  /* 0x0000001716167211 */ /* 0x000fe400078e08ff */
[----:B----4-:R-:W-:-:S04]  /*6210*/  LEA R20, P0, R3, R0, 0x1 ;  /* 0x0000000003147211 */ /* 0x010fc800078008ff */
[----:B------:R-:W-:Y:S02]  /*6220*/  LEA.HI.X.SX32 R21, R3, R2, 0x1, P0 ;  /* 0x0000000203157211 */ /* 0x000fe400000f0eff */
[----:B------:R-:W0:Y:S01]  /*6230*/  LDC R3, c[0x0][0x268] ;  /* 0x00009a00ff037b82 */ /* 0x000e220000000800 */
[C---:B---3--:R-:W-:Y:S02]  /*6240*/  LEA R12, P2, R4.reuse, R0, 0x1 ;  /* 0x00000000040c7211 */ /* 0x048fe400078408ff */
[----:B------:R-:W-:Y:S02]  /*6250*/  STL.64 [R1+0x1410], R20 ;  /* 0x0014101401007387 */ /* 0x000fe40000100a00 */
[----:B------:R-:W-:Y:S02]  /*6260*/  LEA.HI.X.SX32 R13, R4, R2, 0x1, P2 ;  /* 0x00000002040d7211 */ /* 0x000fe400010f0eff */
[----:B------:R-:W3:Y:S01]  /*6270*/  LDL.LU R10, [R1+0x34] ;  /* 0x00003400010a7983 */ /* 0x000ee20000300800 */
[----:B------:R-:W1:Y:S03]  /*6280*/  LDC R4, c[0x0][0x268] ;  /* 0x00009a00ff047b82 */ /* 0x000e660000000800 */
[----:B------:R-:W-:Y:S01]  /*6290*/  STL.64 [R1+0x16a8], R22 ;  /* 0x0016a81601007387 */ /* 0x000fe20000100a00 */
[----:B------:R-:W-:-:S04]  /*62a0*/  LEA R14, P1, R16, R0, 0x1 ;  /* 0x00000000100e7211 */ /* 0x000fc800078208ff */
[----:B------:R-:W-:-:S05]  /*62b0*/  LEA.HI.X.SX32 R15, R16, R2, 0x1, P1 ;  /* 0x00000002100f7211 */ /* 0x000fca00008f0eff */
[----:B------:R-:W-:Y:S04]  /*62c0*/  STL.64 [R1+0x1408], R14 ;  /* 0x0014080e01007387 */ /* 0x000fe80000100a00 */
[----:B------:R4:W-:Y:S02]  /*62d0*/  STL.64 [R1+0x1400], R12 ;  /* 0x0014000c01007387 */ /* 0x0009e40000100a00 */
[----:B----4-:R-:W-:-:S04]  /*62e0*/  LEA R12, P0, R5, R0, 0x1 ;  /* 0x00000000050c7211 */ /* 0x010fc800078008ff */
[----:B------:R-:W-:Y:S02]  /*62f0*/  LEA.HI.X.SX32 R13, R5, R2, 0x1, P0 ;  /* 0x00000002050d7211 */ /* 0x000fe400000f0eff */
[----:B------:R-:W4:Y:S03]  /*6300*/  LDC R5, c[0x0][0x268] ;  /* 0x00009a00ff057b82 */ /* 0x000f260000000800 */
[----:B------:R0:W-:Y:S04]  /*6310*/  STL.64 [R1+0x13f8], R12 ;  /* 0x0013f80c01007387 */ /* 0x0001e80000100a00 */
[----:B0-----:R-:W3:Y:S01]  /*6320*/  LDL.LU R12, [R1+0x48] ;  /* 0x00004800010c7983 */ /* 0x001ee20000300800 */
[----:B------:R-:W-:-:S02]  /*6330*/  LEA R14, P2, R6, R0, 0x1 ;  /* 0x00000000060e7211 */ /* 0x000fc400078408ff */
[----:B------:R-:W-:Y:S01]  /*6340*/  LEA R16, P1, R18, R0, 0x1 ;  /* 0x0000000012107211 */ /* 0x000fe200078208ff */
[----:B------:R-:W-:Y:S01]  /*6350*/  IMAD R3, R3, 0x2, R22 ;  /* 0x0000000203037824 */ /* 0x000fe200078e0216 */
[-C--:B------:R-:W-:Y:S01]  /*6360*/  LEA.HI.X.SX32 R15, R6, R2.reuse, 0x1, P2 ;  /* 0x00000002060f7211 */ /* 0x080fe200010f0eff */
[----:B------:R-:W3:Y:S01]  /*6370*/  LDL.LU R20, [R1+0x44] ;  /* 0x0000440001147983 */ /* 0x000ee20000300800 */
[----:B------:R-:W-:Y:S01]  /*6380*/  LEA.HI.X.SX32 R17, R18, R2, 0x1, P1 ;  /* 0x0000000212117211 */ /* 0x000fe200008f0eff */
[----:B------:R-:W0:Y:S01]  /*6390*/  LDC R6, c[0x0][0x268] ;  /* 0x00009a00ff067b82 */ /* 0x000e220000000800 */
[----:B-1----:R-:W-:Y:S01]  /*63a0*/  LEA R4, R4, R3, 0x1 ;  /* 0x0000000304047211 */ /* 0x002fe200078e08ff */
[----:B------:R-:W3:Y:S01]  /*63b0*/  LDL.LU R13, [R1+0x40] ;  /* 0x00004000010d7983 */ /* 0x000ee20000300800 */
[----:B--2---:R-:W-:-:S03]  /*63c0*/  LEA R18, P0, R7, R0, 0x1 ;  /* 0x0000000007127211 */ /* 0x004fc600078008ff */
[----:B------:R-:W-:Y:S04]  /*63d0*/  STL.64 [R1+0x13f0], R16 ;  /* 0x0013f01001007387 */ /* 0x000fe80000100a00 */
[----:B------:R1:W-:Y:S01]  /*63e0*/  STL.64 [R1+0x13e8], R14 ;  /* 0x0013e80e01007387 */ /* 0x0003e20000100a00 */
[----:B----4-:R-:W-:Y:S01]  /*63f0*/  IMAD R5, R5, 0x2, R4 ;  /* 0x0000000205057824 */ /* 0x010fe200078e0204 */
[----:B------:R-:W-:Y:S02]  /*6400*/  LEA.HI.X.SX32 R19, R7, R2, 0x1, P0 ;  /* 0x0000000207137211 */ /* 0x000fe400000f0eff */
[----:B------:R-:W2:Y:S01]  /*6410*/  LDC R7, c[0x0][0x268] ;  /* 0x00009a00ff077b82 */ /* 0x000ea20000000800 */
[----:B-1----:R-:W-:-:S04]  /*6420*/  LEA R14, P1, R29, R0, 0x1 ;  /* 0x000000001d0e7211 */ /* 0x002fc800078208ff */
[----:B------:R-:W-:Y:S01]  /*6430*/  LEA.HI.X.SX32 R15, R29, R2, 0x1, P1 ;  /* 0x000000021d0f7211 */ /* 0x000fe200008f0eff */
[----:B------:R-:W-:Y:S04]  /*6440*/  STL.64 [R1+0x1698], R4 ;  /* 0x0016980401007387 */ /* 0x000fe80000100a00 */
[----:B------:R1:W-:Y:S04]  /*6450*/  STL.64 [R1+0x13d8], R14 ;  /* 0x0013d80e01007387 */ /* 0x0003e80000100a00 */
[----:B------:R4:W-:Y:S04]  /*6460*/  STL.64 [R1+0x13e0], R18 ;  /* 0x0013e01201007387 */ /* 0x0009e80000100a00 */
[----:B-1----:R-:W3:Y:S04]  /*6470*/  LDL.LU R14, [R1+0x54] ;  /* 0x00005400010e7983 */ /* 0x002ee80000300800 */
[----:B------:R-:W3:Y:S01]  /*6480*/  LDL.LU R29, [R1+0x50] ;  /* 0x00005000011d7983 */ /* 0x000ee20000300800 */
[----:B------:R-:W-:-:S02]  /*6490*/  LEA R16, P2, R8, R0, 0x1 ;  /* 0x0000000008107211 */ /* 0x000fc400078408ff */
[----:B0-----:R-:W-:Y:S01]  /*64a0*/  LEA R6, R6, R5, 0x1 ;  /* 0x0000000506067211 */ /* 0x001fe200078e08ff */
[----:B------:R-:W3:Y:S01]  /*64b0*/  LDL.LU R15, [R1+0x4c] ;  /* 0x00004c00010f7983 */ /* 0x000ee20000300800 */
[----:B------:R-:W-:Y:S02]  /*64c0*/  LEA.HI.X.SX32 R17, R8, R2, 0x1, P2 ;  /* 0x0000000208117211 */ /* 0x000fe400010f0eff */
[C---:B----4-:R-:W-:Y:S01]  /*64d0*/  LEA R18, P0, R24.reuse, R0, 0x1 ;  /* 0x0000000018127211 */ /* 0x050fe200078008ff */
[----:B--2---:R-:W-:Y:S01]  /*64e0*/  IMAD R7, R7, 0x2, R6 ;  /* 0x0000000207077824 */ /* 0x004fe200078e0206 */
[----:B------:R-:W0:Y:S01]  /*64f0*/  LDC R8, c[0x0][0x268] ;  /* 0x00009a00ff087b82 */ /* 0x000e220000000800 */
[----:B------:R1:W-:Y:S01]  /*6500*/  STL.64 [R1+0x13d0], R16 ;  /* 0x0013d01001007387 */ /* 0x0003e20000100a00 */
[----:B------:R-:W-:-:S03]  /*6510*/  LEA.HI.X.SX32 R19, R24, R2, 0x1, P0 ;  /* 0x0000000218137211 */ /* 0x000fc600000f0eff */
[----:B------:R-:W-:Y:S04]  /*6520*/  STL.64 [R1+0x1690], R6 ;  /* 0x0016900601007387 */ /* 0x000fe80000100a00 */
[----:B------:R-:W2:Y:S01]  /*6530*/  LDL.LU R24, [R1+0x60] ;  /* 0x0000600001187983 */ /* 0x000ea20000300800 */
[----:B-1----:R-:W-:-:S04]  /*6540*/  LEA R16, P1, R9, R0, 0x1 ;  /* 0x0000000009107211 */ /* 0x002fc800078208ff */
[----:B------:R-:W-:Y:S01]  /*6550*/  LEA.HI.X.SX32 R17, R9, R2, 0x1, P1 ;  /* 0x0000000209117211 */ /* 0x000fe200008f0eff */
[----:B------:R-:W-:Y:S01]  /*6560*/  STL.64 [R1+0x13c8], R18 ;  /* 0x0013c81201007387 */ /* 0x000fe20000100a00 */
[----:B------:R-:W1:Y:S03]  /*6570*/  LDC R9, c[0x0][0x268] ;  /* 0x00009a00ff097b82 */ /* 0x000e660000000800 */
[----:B------:R4:W-:Y:S04]  /*6580*/  STL.64 [R1+0x13c0], R16 ;  /* 0x0013c01001007387 */ /* 0x0009e80000100a00 */
[----:B----4-:R-:W4:Y:S01]  /*6590*/  LDL.LU R16, [R1+0x5c] ;  /* 0x00005c0001107983 */ /* 0x010f220000300800 */
[----:B0-----:R-:W-:-:S03]  /*65a0*/  LEA R8, R8, R7, 0x1 ;  /* 0x0000000708087211 */ /* 0x001fc600078e08ff */
[----:B------:R-:W4:Y:S02]  /*65b0*/  LDL.LU R17, [R1+0x58] ;  /* 0x0000580001117983 */ /* 0x000f240000300800 */
[----:B-1----:R-:W-:Y:S01]  /*65c0*/  IMAD R9, R9, 0x2, R8 ;  /* 0x0000000209097824 */ /* 0x002fe200078e0208 */
[----:B---3--:R-:W-:-:S04]  /*65d0*/  LEA R4, P2, R10, R0, 0x1 ;  /* 0x000000000a047211 */ /* 0x008fc800078408ff */
[----:B------:R-:W-:Y:S02]  /*65e0*/  LEA.HI.X.SX32 R5, R10, R2, 0x1, P2 ;  /* 0x000000020a057211 */ /* 0x000fe400010f0eff */
[----:B------:R-:W0:Y:S03]  /*65f0*/  LDC R10, c[0x0][0x268] ;  /* 0x00009a00ff0a7b82 */ /* 0x000e260000000800 */
[----:B------:R-:W-:Y:S04]  /*6600*/  STL.64 [R1+0x13b8], R4 ;  /* 0x0013b80401007387 */ /* 0x000fe80000100a00 */
[----:B------:R-:W-:Y:S04]  /*6610*/  STL.64 [R1+0x16b0], R8 ;  /* 0x0016b00801007387 */ /* 0x000fe80000100a00 */
[----:B------:R-:W3:Y:S01]  /*6620*/  LDL.LU R23, [R1+0x6c] ;  /* 0x00006c0001177983 */ /* 0x000ee20000300800 */
[----:B------:R-:W-:-:S04]  /*6630*/  LEA R18, P0, R12, R0, 0x1 ;  /* 0x000000000c127211 */ /* 0x000fc800078008ff */
[----:B------:R-:W-:Y:S02]  /*6640*/  LEA.HI.X.SX32 R19, R12, R2, 0x1, P0 ;  /* 0x000000020c137211 */ /* 0x000fe400000f0eff */
[C---:B------:R-:W-:Y:S01]  /*6650*/  LEA R6, P1, R20.reuse, R0, 0x1 ;  /* 0x0000000014067211 */ /* 0x040fe200078208ff */
[----:B------:R-:W1:Y:S02]  /*6660*/  LDC R12, c[0x0][0x268] ;  /* 0x00009a00ff0c7b82 */ /* 0x000e640000000800 */
[----:B------:R0:W-:Y:S04]  /*6670*/  STL.64 [R1+0x13b0], R18 ;  /* 0x0013b01201007387 */ /* 0x0001e80000100a00 */
[----:B0-----:R-:W3:Y:S04]  /*6680*/  LDL.LU R19, [R1+0x68] ;  /* 0x0000680001137983 */ /* 0x001ee80000300800 */
[----:B------:R-:W3:Y:S01]  /*6690*/  LDL.LU R18, [R1+0x64] ;  /* 0x0000640001127983 */ /* 0x000ee20000300800 */
[----:B------:R-:W-:-:S02]  /*66a0*/  LEA.HI.X.SX32 R7, R20, R2, 0x1, P1 ;  /* 0x0000000214077211 */ /* 0x000fc400008f0eff */
[C---:B------:R-:W-:Y:S02]  /*66b0*/  LEA R4, P2, R13.reuse, R0, 0x1 ;  /* 0x000000000d047211 */ /* 0x040fe400078408ff */
[----:B------:R-:W-:Y:S01]  /*66c0*/  LEA R10, R10, R9, 0x1 ;  /* 0x000000090a0a7211 */ /* 0x000fe200078e08ff */
[----:B------:R0:W-:Y:S01]  /*66d0*/  STL.64 [R1+0x13a8], R6 ;  /* 0x0013a80601007387 */ /* 0x0001e20000100a00 */
[----:B------:R-:W-:Y:S02]  /*66e0*/  LEA.HI.X.SX32 R5, R13, R2, 0x1, P2 ;  /* 0x000000020d057211 */ /* 0x000fe400010f0eff */
[----:B------:R-:W2:Y:S01]  /*66f0*/  LDC R13, c[0x0][0x268] ;  /* 0x00009a00ff0d7b82 */ /* 0x000ea20000000800 */
[----:B------:R-:W-:Y:S04]  /*6700*/  STL.64 [R1+0x16d8], R10 ;  /* 0x0016d80a01007387 */ /* 0x000fe80000100a00 */
[----:B------:R1:W-:Y:S04]  /*6710*/  STL.64 [R1+0x13a0], R4 ;  /* 0x0013a00401007387 */ /* 0x0003e80000100a00 */
[----:B------:R-:W3:Y:S01]  /*6720*/  LDL.LU R21, [R1+0x78] ;  /* 0x0000780001157983 */ /* 0x000ee20000300800 */
[----:B------:R-:W-:-:S02]  /*6730*/  LEA R8, P0, R14, R0, 0x1 ;  /* 0x000000000e087211 */ /* 0x000fc400078008ff */
[C---:B0-----:R-:W-:Y:S02]  /*6740*/  LEA R6, P1, R29.reuse, R0, 0x1 ;  /* 0x000000001d067211 */ /* 0x041fe400078208ff */
[-C--:B------:R-:W-:Y:S02]  /*6750*/  LEA.HI.X.SX32 R9, R14, R2.reuse, 0x1, P0 ;  /* 0x000000020e097211 */ /* 0x080fe400000f0eff */
[----:B------:R-:W-:Y:S01]  /*6760*/  LEA.HI.X.SX32 R7, R29, R2, 0x1, P1 ;  /* 0x000000021d077211 */ /* 0x000fe200008f0eff */
[----:B-1----:R-:W-:Y:S01]  /*6770*/  IMAD R12, R12, 0x2, R10 ;  /* 0x000000020c0c7824 */ /* 0x002fe200078e020a */
[-C--:B------:R-:W-:Y:S01]  /*6780*/  LEA R4, P2, R15, R0.reuse, 0x1 ;  /* 0x000000000f047211 */ /* 0x080fe200078408ff */
[----:B------:R2:W-:Y:S01]  /*6790*/  STL.64 [R1+0x1398], R8 ;  /* 0x0013980801007387 */ /* 0x0005e20000100a00 */
[----:B------:R-:W0:Y:S03]  /*67a0*/  LDC R14, c[0x0][0x268] ;  /* 0x00009a00ff0e7b82 */ /* 0x000e260000000800 */
[----:B------:R-:W3:Y:S04]  /*67b0*/  LDL.LU R20, [R1+0x74] ;  /* 0x0000740001147983 */ /* 0x000ee80000300800 */
[----:B------:R4:W-:Y:S04]  /*67c0*/  STL.64 [R1+0x1390], R6 ;  /* 0x0013900601007387 */ /* 0x0009e80000100a00 */
[----:B------:R-:W3:Y:S01]  /*67d0*/  LDL.LU R29, [R1+0x70] ;  /* 0x00007000011d7983 */ /* 0x000ee20000300800 */
[----:B--2---:R-:W-:-:S02]  /*67e0*/  LEA R8, P0, R24, R0, 0x1 ;  /* 0x0000000018087211 */ /* 0x004fc400078008ff */
[----:B------:R-:W-:Y:S02]  /*67f0*/  LEA R13, R13, R12, 0x1 ;  /* 0x0000000c0d0d7211 */ /* 0x000fe400078e08ff */
[-C--:B------:R-:W-:Y:S02]  /*6800*/  LEA.HI.X.SX32 R5, R15, R2.reuse, 0x1, P2 ;  /* 0x000000020f057211 */ /* 0x080fe400010f0eff */
[----:B------:R-:W-:Y:S01]  /*6810*/  LEA.HI.X.SX32 R9, R24, R2, 0x1, P0 ;  /* 0x0000000218097211 */ /* 0x000fe200000f0eff */
[----:B------:R-:W-:Y:S01]  /*6820*/  STL.64 [R1+0x1688], R12 ;  /* 0x0016880c01007387 */ /* 0x000fe20000100a00 */
[----:B------:R-:W1:Y:S03]  /*6830*/  LDC R15, c[0x0][0x268] ;  /* 0x00009a00ff0f7b82 */ /* 0x000e660000000800 */
[----:B------:R2:W-:Y:S04]  /*6840*/  STL.64 [R1+0x1388], R4 ;  /* 0x0013880401007387 */ /* 0x0005e80000100a00 */
[----:B------:R-:W3:Y:S04]  /*6850*/  LDL.LU R11, [R1+0x84] ;  /* 0x00008400010b7983 */ /* 0x000ee80000300800 */
[----:B------:R3:W-:Y:S04]  /*6860*/  STL.64 [R1+0x1380], R8 ;  /* 0x0013800801007387 */ /* 0x0007e80000100a00 */
[----:B------:R-:W3:Y:S01]  /*6870*/  LDL.LU R24, [R1+0x80] ;  /* 0x0000800001187983 */ /* 0x000ee20000300800 */
[----:B----4-:R-:W-:-:S04]  /*6880*/  LEA R6, P1, R16, R0, 0x1 ;  /* 0x0000000010067211 */ /* 0x010fc800078208ff */
[----:B------:R-:W-:Y:S01]  /*6890*/  LEA.HI.X.SX32 R7, R16, R2, 0x1, P1 ;  /* 0x0000000210077211 */ /* 0x000fe200008f0eff */
[----:B0-----:R-:W-:Y:S01]  /*68a0*/  IMAD R14, R14, 0x2, R13 ;  /* 0x000000020e0e7824 */ /* 0x001fe200078e020d */
[----:B--2---:R-:W-:Y:S01]  /*68b0*/  LEA R4, P2, R17, R0, 0x1 ;  /* 0x0000000011047211 */ /* 0x004fe200078408ff */
[----:B------:R-:W0:Y:S02]  /*68c0*/  LDC R16, c[0x0][0x268] ;  /* 0x00009a00ff107b82 */ /* 0x000e240000000800 */
[----:B------:R2:W-:Y:S04]  /*68d0*/  STL.64 [R1+0x1378], R6 ;  /* 0x0013780601007387 */ /* 0x0005e80000100a00 */
[----:B------:R-:W4:Y:S01]  /*68e0*/  LDL.LU R25, [R1+0x7c] ;  /* 0x00007c0001197983 */ /* 0x000f220000300800 */
[----:B-1----:R-:W-:-:S02]  /*68f0*/  LEA R15, R15, R14, 0x1 ;  /* 0x0000000e0f0f7211 */ /* 0x002fc400078e08ff */
[----:B------:R-:W-:Y:S02]  /*6900*/  LEA.HI.X.SX32 R5, R17, R2, 0x1, P2 ;  /* 0x0000000211057211 */ /* 0x000fe400010f0eff */
[----:B------:R-:W1:Y:S01]  /*6910*/  LDC R17, c[0x0][0x268] ;  /* 0x00009a00ff117b82 */ /* 0x000e620000000800 */
[----:B------:R-:W-:Y:S04]  /*6920*/  STL.64 [R1+0x1680], R14 ;  /* 0x0016800e01007387 */ /* 0x000fe80000100a00 */
[----:B------:R2:W-:Y:S01]  /*6930*/  STL.64 [R1+0x1370], R4 ;  /* 0x0013700401007387 */ /* 0x0005e20000100a00 */
[----:B0-----:R-:W-:-:S05]  /*6940*/  IMAD R16, R16, 0x2, R15 ;  /* 0x0000000210107824 */ /* 0x001fca00078e020f */
[----:B-1----:R-:W-:Y:S02]  /*6950*/  LEA R17, R17, R16, 0x1 ;  /* 0x0000001011117211 */ /* 0x002fe400078e08ff */
[----:B---3--:R-:W-:-:S04]  /*6960*/  LEA R8, P0, R23, R0, 0x1 ;  /* 0x0000000017087211 */ /* 0x008fc800078008ff */
[----:B------:R-:W-:-:S05]  /*6970*/  LEA.HI.X.SX32 R9, R23, R2, 0x1, P0 ;  /* 0x0000000217097211 */ /* 0x000fca00000f0eff */
[----:B------:R-:W-:Y:S01]  /*6980*/  STL.64 [R1+0x1368], R8 ;  /* 0x0013680801007387 */ /* 0x000fe20000100a00 */
[CC--:B--2---:R-:W-:Y:S02]  /*6990*/  LEA R6, P1, R19.reuse, R0.reuse, 0x1 ;  /* 0x0000000013067211 */ /* 0x0c4fe400078208ff */
[C---:B------:R-:W-:Y:S02]  /*69a0*/  LEA R4, P2, R18.reuse, R0, 0x1 ;  /* 0x0000000012047211 */ /* 0x040fe400078408ff */
[-C--:B------:R-:W-:Y:S02]  /*69b0*/  LEA.HI.X.SX32 R7, R19, R2.reuse, 0x1, P1 ;  /* 0x0000000213077211 */ /* 0x080fe400008f0eff */
[----:B------:R-:W-:Y:S01]  /*69c0*/  LEA.HI.X.SX32 R5, R18, R2, 0x1, P2 ;  /* 0x0000000212057211 */ /* 0x000fe200010f0eff */
[----:B------:R-:W0:Y:S02]  /*69d0*/  LDC R19, c[0x0][0x268] ;  /* 0x00009a00ff137b82 */ /* 0x000e240000000800 */
[----:B------:R-:W-:Y:S04]  /*69e0*/  STL.64 [R1+0x1360], R6 ;  /* 0x0013600601007387 */ /* 0x000fe80000100a00 */
[----:B------:R1:W-:Y:S02]  /*69f0*/  STL.64 [R1+0x1358], R4 ;  /* 0x0013580401007387 */ /* 0x0003e40000100a00 */
[----:B------:R-:W2:Y:S02]  /*6a00*/  LDC R18, c[0x0][0x268] ;  /* 0x00009a00ff127b82 */ /* 0x000ea40000000800 */
[----:B-1----:R-:W3:Y:S04]  /*6a10*/  LDL.LU R4, [R1+0x90] ;  /* 0x0000900001047983 */ /* 0x002ee80000300800 */
[----:B------:R-:W3:Y:S04]  /*6a20*/  LDL.LU R23, [R1+0x8c] ;  /* 0x00008c0001177983 */ /* 0x000ee80000300800 */
[----:B------:R-:W3:Y:S01]  /*6a30*/  LDL.LU R22, [R1+0x88] ;  /* 0x0000880001167983 */ /* 0x000ee20000300800 */
[----:B------:R-:W-:-:S04]  /*6a40*/  LEA R12, P0, R21, R0, 0x1 ;  /* 0x00000000150c7211 */ /* 0x000fc800078008ff */
[----:B------:R-:W-:Y:S01]  /*6a50*/  LEA.HI.X.SX32 R13, R21, R2, 0x1, P0 ;  /* 0x00000002150d7211 */ /* 0x000fe200000f0eff */
[----:B------:R-:W-:Y:S01]  /*6a60*/  STL.64 [R1+0x16b8], R16 ;  /* 0x0016b81001007387 */ /* 0x000fe20000100a00 */
[----:B------:R-:W-:-:S03]  /*6a70*/  LEA R6, P2, R29, R0, 0x1 ;  /* 0x000000001d067211 */ /* 0x000fc600078408ff */
[----:B------:R-:W-:Y:S01]  /*6a80*/  STL.64 [R1+0x1350], R12 ;  /* 0x0013500c01007387 */ /* 0x000fe20000100a00 */
[----:B------:R-:W-:Y:S01]  /*6a90*/  LEA R8, P1, R20, R0, 0x1 ;  /* 0x0000000014087211 */ /* 0x000fe200078208ff */
[----:B--2---:R-:W-:Y:S01]  /*6aa0*/  IMAD R18, R18, 0x2, R17 ;  /* 0x0000000212127824 */ /* 0x004fe200078e0211 */
[-C--:B------:R-:W-:Y:S01]  /*6ab0*/  LEA.HI.X.SX32 R7, R29, R2.reuse, 0x1, P2 ;  /* 0x000000021d077211 */ /* 0x080fe200010f0eff */
[----:B------:R-:W1:Y:S01]  /*6ac0*/  LDC R21, c[0x0][0x268] ;  /* 0x00009a00ff157b82 */ /* 0x000e620000000800 */
[----:B------:R-:W2:Y:S01]  /*6ad0*/  LDL.LU R29, [R1+0x9c] ;  /* 0x00009c00011d7983 */ /* 0x000ea20000300800 */
[----:B------:R-:W-:-:S05]  /*6ae0*/  LEA.HI.X.SX32 R9, R20, R2, 0x1, P1 ;  /* 0x0000000214097211 */ /* 0x000fca00008f0eff */
[----:B------:R0:W-:Y:S02]  /*6af0*/  STL.64 [R1+0x1348], R8 ;  /* 0x0013480801007387 */ /* 0x0001e40000100a00 */
[----:B0-----:R-:W-:Y:S01]  /*6b00*/  LEA R19, R19, R18, 0x1 ;  /* 0x0000001213137211 */ /* 0x001fe200078e08ff */
[----:B------:R-:W0:Y:S01]  /*6b10*/  LDC R20, c[0x0][0x268] ;  /* 0x00009a00ff147b82 */ /* 0x000e220000000800 */
[----:B------:R-:W2:Y:S04]  /*6b20*/  LDL.LU R10, [R1+0x98] ;  /* 0x00009800010a7983 */ /* 0x000ea80000300800 */
[----:B------:R1:W-:Y:S01]  /*6b30*/  STL.64 [R1+0x1340], R6 ;  /* 0x0013400601007387 */ /* 0x0003e20000100a00 */
[----:B------:R-:W-:-:S03]  /*6b40*/  LEA R8, P0, R11, R0, 0x1 ;  /* 0x000000000b087211 */ /* 0x000fc600078008ff */
[----:B------:R-:W2:Y:S01]  /*6b50*/  LDL.LU R5, [R1+0x94] ;  /* 0x0000940001057983 */ /* 0x000ea20000300800 */
[----:B------:R-:W-:Y:S02]  /*6b60*/  LEA.HI.X.SX32 R9, R11, R2, 0x1, P0 ;  /* 0x000000020b097211 */ /* 0x000fe400000f0eff */
[C---:B-1----:R-:W-:Y:S01]  /*6b70*/  LEA R6, P1, R24.reuse, R0, 0x1 ;  /* 0x0000000018067211 */ /* 0x042fe200078208ff */
[----:B------:R-:W-:Y:S03]  /*6b80*/  STL.64 [R1+0x16c0], R18 ;  /* 0x0016c01201007387 */ /* 0x000fe60000100a00 */
[----:B------:R-:W-:Y:S01]  /*6b90*/  LEA.HI.X.SX32 R7, R24, R2, 0x1, P1 ;  /* 0x0000000218077211 */ /* 0x000fe200008f0eff */
[----:B------:R1:W-:Y:S04]  /*6ba0*/  STL.64 [R1+0x1338], R8 ;  /* 0x0013380801007387 */ /* 0x0003e80000100a00 */
[----:B-1----:R-:W2:Y:S04]  /*6bb0*/  LDL.LU R9, [R1+0xb0] ;  /* 0x0000b00001097983 */ /* 0x002ea80000300800 */
[----:B------:R1:W-:Y:S04]  /*6bc0*/  STL.64 [R1+0x1330], R6 ;  /* 0x0013300601007387 */ /* 0x0003e80000100a00 */
[----:B-1----:R-:W2:Y:S04]  /*6bd0*/  LDL.LU R6, [R1+0xac] ;  /* 0x0000ac0001067983 */ /* 0x002ea80000300800 */
[----:B------:R-:W2:Y:S01]  /*6be0*/  LDL.LU R7, [R1+0xa8] ;  /* 0x0000a80001077983 */ /* 0x000ea20000300800 */
[----:B0-----:R-:W-:Y:S01]  /*6bf0*/  IMAD R20, R20, 0x2, R19 ;  /* 0x0000000214147824 */ /* 0x001fe200078e0213 */
[----:B----4-:R-:W-:-:S04]  /*6c00*/  LEA R12, P2, R25, R0, 0x1 ;  /* 0x00000000190c7211 */ /* 0x010fc800078408ff */
[----:B------:R-:W-:Y:S02]  /*6c10*/  LEA R21, R21, R20, 0x1 ;  /* 0x0000001415157211 */ /* 0x000fe400078e08ff */
[----:B------:R-:W-:-:S03]  /*6c20*/  LEA.HI.X.SX32 R13, R25, R2, 0x1, P2 ;  /* 0x00000002190d7211 */ /* 0x000fc600010f0eff */
[----:B------:R-:W-:Y:S04]  /*6c30*/  STL.64 [R1+0x16d0], R20 ;  /* 0x0016d01401007387 */ /* 0x000fe80000100a00 */
[----:B------:R0:W-:Y:S04]  /*6c40*/  STL.64 [R1+0x1328], R12 ;  /* 0x0013280c01007387 */ /* 0x0001e80000100a00 */
[----:B------:R-:W4:Y:S01]  /*6c50*/  LDL.LU R11, [R1+0xc8] ;  /* 0x0000c800010b7983 */ /* 0x000f220000300800 */
[----:B------:R-:W-:Y:S02]  /*6c60*/  IMAD.MOV.U32 R24, RZ, RZ, R28 ;  /* 0x000000ffff187224 */ /* 0x000fe400078e001c */
[----:B------:R-:W1:Y:S01]  /*6c70*/  LDC R28, c[0x0][0x268] ;  /* 0x00009a00ff1c7b82 */ /* 0x000e620000000800 */
[----:B------:R-:W-:-:S07]  /*6c80*/  IMAD.MOV.U32 R25, RZ, RZ, R27 ;  /* 0x000000ffff197224 */ /* 0x000fce00078e001b */
[----:B------:R-:W0:Y:S01]  /*6c90*/  LDC R27, c[0x0][0x268] ;  /* 0x00009a00ff1b7b82 */ /* 0x000e220000000800 */
[----:B-1----:R-:W-:-:S04]  /*6ca0*/  LEA R28, R28, R21, 0x1 ;  /* 0x000000151c1c7211 */ /* 0x002fc800078e08ff */
[----:B0-----:R-:W-:Y:S02]  /*6cb0*/  LEA R27, R27, R28, 0x1 ;  /* 0x0000001c1b1b7211 */ /* 0x001fe400078e08ff */
[----:B---3--:R-:W-:-:S04]  /*6cc0*/  LEA R14, P1, R23, R0, 0x1 ;  /* 0x00000000170e7211 */ /* 0x008fc800078208ff */
[----:B------:R-:W-:Y:S01]  /*6cd0*/  LEA.HI.X.SX32 R15, R23, R2, 0x1, P1 ;  /* 0x00000002170f7211 */ /* 0x000fe200008f0eff */
[----:B------:R-:W-:Y:S01]  /*6ce0*/  IMAD.MOV.U32 R23, RZ, RZ, R26 ;  /* 0x000000ffff177224 */ /* 0x000fe200078e001a */
[C---:B------:R-:W-:Y:S01]  /*6cf0*/  LEA R12, P2, R22.reuse, R0, 0x1 ;  /* 0x00000000160c7211 */ /* 0x040fe200078408ff */
[----:B------:R-:W0:Y:S03]  /*6d00*/  LDC R26, c[0x0][0x268] ;  /* 0x00009a00ff1a7b82 */ /* 0x000e260000000800 */
[----:B------:R-:W-:-:S05]  /*6d10*/  LEA.HI.X.SX32 R13, R22, R2, 0x1, P2 ;  /* 0x00000002160d7211 */ /* 0x000fca00010f0eff */
[----:B------:R-:W1:Y:S01]  /*6d20*/  LDC R22, c[0x0][0x268] ;  /* 0x00009a00ff167b82 */ /* 0x000e620000000800 */
[----:B------:R-:W-:-:S04]  /*6d30*/  LEA R16, P0, R4, R0, 0x1 ;  /* 0x0000000004107211 */ /* 0x000fc800078008ff */
[----:B------:R-:W-:-:S05]  /*6d40*/  LEA.HI.X.SX32 R17, R4, R2, 0x1, P0 ;  /* 0x0000000204117211 */ /* 0x000fca00000f0eff */
[----:B------:R3:W-:Y:S04]  /*6d50*/  STL.64 [R1+0x1320], R16 ;  /* 0x0013201001007387 */ /* 0x0007e80000100a00 */
[----:B------:R3:W-:Y:S04]  /*6d60*/  STL.64 [R1+0x1318], R14 ;  /* 0x0013180e01007387 */ /* 0x0007e80000100a00 */
[----:B------:R-:W4:Y:S01]  /*6d70*/  LDL.LU R18, [R1+0xc4] ;  /* 0x0000c40001127983 */ /* 0x000f220000300800 */
[----:B0-----:R-:W-:-:S03]  /*6d80*/  LEA R26, R26, R27, 0x1 ;  /* 0x0000001b1a1a7211 */ /* 0x001fc600078e08ff */
[----:B------:R-:W4:Y:S02]  /*6d90*/  LDL.LU R8, [R1+0xc0] ;  /* 0x0000c00001087983 */ /* 0x000f240000300800 */
[----:B-1----:R-:W-:Y:S02]  /*6da0*/  IMAD R4, R22, 0x2, R26 ;  /* 0x0000000216047824 */ /* 0x002fe400078e021a */
[----:B------:R0:W-:Y:S04]  /*6db0*/  STL.64 [R1+0x1310], R12 ;  /* 0x0013100c01007387 */ /* 0x0001e80000100a00 */
[----:B------:R-:W4:Y:S01]  /*6dc0*/  LDL.LU R22, [R1+0xd8] ;  /* 0x0000d80001167983 */ /* 0x000f220000300800 */
[CC--:B--2---:R-:W-:Y:S02]  /*6dd0*/  LEA R20, P0, R29.reuse, R0.reuse, 0x1 ;  /* 0x000000001d147211 */ /* 0x0c4fe400078008ff */
[----:B---3--:R-:W-:Y:S01]  /*6de0*/  LEA R16, P1, R10, R0, 0x1 ;  /* 0x000000000a107211 */ /* 0x008fe200078208ff */
[----:B------:R-:W2:Y:S01]  /*6df0*/  LDL.LU R14, [R1+0xd4] ;  /* 0x0000d400010e7983 */ /* 0x000ea20000300800 */
[----:B------:R-:W-:-:S02]  /*6e00*/  LEA.HI.X.SX32 R21, R29, R2, 0x1, P0 ;  /* 0x000000021d157211 */ /* 0x000fc400000f0eff */
[----:B------:R-:W1:Y:S01]  /*6e10*/  LDC R29, c[0x0][0x268] ;  /* 0x00009a00ff1d7b82 */ /* 0x000e620000000800 */
[C---:B0-----:R-:W-:Y:S01]  /*6e20*/  LEA R12, P2, R5.reuse, R0, 0x1 ;  /* 0x00000000050c7211 */ /* 0x041fe200078408ff */
[----:B------:R-:W3:Y:S01]  /*6e30*/  LDL.LU R15, [R1+0xd0] ;  /* 0x0000d000010f7983 */ /* 0x000ee20000300800 */
[-C--:B------:R-:W-:Y:S02]  /*6e40*/  LEA.HI.X.SX32 R17, R10, R2.reuse, 0x1, P1 ;  /* 0x000000020a117211 */ /* 0x080fe400008f0eff */
[----:B------:R-:W-:Y:S01]  /*6e50*/  LEA.HI.X.SX32 R13, R5, R2, 0x1, P2 ;  /* 0x00000002050d7211 */ /* 0x000fe200010f0eff */
[----:B------:R-:W-:Y:S04]  /*6e60*/  STL [R1+0x4], R4 ;  /* 0x0000040401007387 */ /* 0x000fe80000100800 */
[----:B------:R-:W-:Y:S04]  /*6e70*/  STL.64 [R1+0x16e0], R26 ;  /* 0x0016e01a01007387 */ /* 0x000fe80000100a00 */
[----:B------:R-:W-:Y:S04]  /*6e80*/  STL.64 [R1+0x1308], R20 ;  /* 0x0013081401007387 */ /* 0x000fe80000100a00 */
[----:B------:R0:W-:Y:S04]  /*6e90*/  STL.64 [R1+0x1300], R16 ;  /* 0x0013001001007387 */ /* 0x0001e80000100a00 */
[----:B------:R0:W-:Y:S01]  /*6ea0*/  STL.64 [R1+0x12f8], R12 ;  /* 0x0012f80c01007387 */ /* 0x0001e20000100a00 */
[----:B-1----:R-:W-:-:S02]  /*6eb0*/  LEA R10, R29, R4, 0x1 ;  /* 0x000000041d0a7211 */ /* 0x002fc400078e08ff */
[----:B------:R-:W1:Y:S01]  /*6ec0*/  LDC R29, c[0x0][0x268] ;  /* 0x00009a00ff1d7b82 */ /* 0x000e620000000800 */
[-C--:B0-----:R-:W-:Y:S02]  /*6ed0*/  LEA R16, P0, R9, R0.reuse, 0x1 ;  /* 0x0000000009107211 */ /* 0x081fe400078008ff */
[CC--:B------:R-:W-:Y:S02]  /*6ee0*/  LEA R12, P1, R6.reuse, R0.reuse, 0x1 ;  /* 0x00000000060c7211 */ /* 0x0c0fe400078208ff */
[----:B------:R-:W-:Y:S02]  /*6ef0*/  LEA R4, P2, R7, R0, 0x1 ;  /* 0x0000000007047211 */ /* 0x000fe400078408ff */
[-C--:B------:R-:W-:Y:S02]  /*6f00*/  LEA.HI.X.SX32 R17, R9, R2.reuse, 0x1, P0 ;  /* 0x0000000209117211 */ /* 0x080fe400000f0eff */
[-C--:B------:R-:W-:Y:S02]  /*6f10*/  LEA.HI.X.SX32 R5, R7, R2.reuse, 0x1, P2 ;  /* 0x0000000207057211 */ /* 0x080fe400010f0eff */
[----:B------:R-:W-:Y:S01]  /*6f20*/  LEA.HI.X.SX32 R13, R6, R2, 0x1, P1 ;  /* 0x00000002060d7211 */ /* 0x000fe200008f0eff */
[----:B------:R-:W-:Y:S01]  /*6f30*/  STL [R1], R10 ;  /* 0x0000000a01007387 */ /* 0x000fe20000100800 */
[----:B------:R-:W0:Y:S03]  /*6f40*/  LDC R6, c[0x0][0x268] ;  /* 0x00009a00ff067b82 */ /* 0x000e260000000800 */
[----:B------:R-:W-:Y:S04]  /*6f50*/  STL.64 [R1+0x12f0], R16 ;  /* 0x0012f01001007387 */ /* 0x000fe80000100a00 */
[----:B------:R1:W-:Y:S04]  /*6f60*/  STL.64 [R1+0x12e0], R4 ;  /* 0x0012e00401007387 */ /* 0x0003e80000100a00 */
[----:B------:R-:W-:Y:S04]  /*6f70*/  STL.64 [R1+0x12e8], R12 ;  /* 0x0012e80c01007387 */ /* 0x000fe80000100a00 */
[----:B------:R-:W3:Y:S01]  /*6f80*/  LDL.LU R7, [R1+0xf8] ;  /* 0x0000f80001077983 */ /* 0x000ee20000300800 */
[----:B-1----:R-:W1:Y:S01]  /*6f90*/  LDC R5, c[0x0][0x268] ;  /* 0x00009a00ff057b82 */ /* 0x002e620000000800 */
[----:B------:R-:W-:Y:S01]  /*6fa0*/  IMAD R29, R29, 0x2, R10 ;  /* 0x000000021d1d7824 */ /* 0x000fe200078e020a */
[----:B----4-:R-:W-:Y:S01]  /*6fb0*/  LEA R4, P0, R11, R0, 0x1 ;  /* 0x000000000b047211 */ /* 0x010fe200078008ff */
[----:B------:R-:W4:Y:S04]  /*6fc0*/  LDL.LU R10, [R1+0xf4] ;  /* 0x0000f400010a7983 */ /* 0x000f280000300800 */
[----:B------:R-:W4:Y:S01]  /*6fd0*/  LDL.LU R9, [R1+0xf0] ;  /* 0x0000f00001097983 */ /* 0x000f220000300800 */
[----:B-1----:R-:W-:-:S02]  /*6fe0*/  LEA R19, R5, R29, 0x1 ;  /* 0x0000001d05137211 */ /* 0x002fc400078e08ff */
[----:B------:R-:W-:-:S03]  /*6ff0*/  LEA.HI.X.SX32 R5, R11, R2, 0x1, P0 ;  /* 0x000000020b057211 */ /* 0x000fc600000f0eff */
[----:B------:R-:W-:Y:S04]  /*7000*/  STL [R1+0x10], R19 ;  /* 0x0000101301007387 */ /* 0x000fe80000100800 */
[----:B------:R1:W-:Y:S04]  /*7010*/  STL.64 [R1+0x12d8], R4 ;  /* 0x0012d80401007387 */ /* 0x0003e80000100a00 */
[----:B-1----:R-:W4:Y:S01]  /*7020*/  LDL.LU R5, [R1+0x108] ;  /* 0x0001080001057983 */ /* 0x002f220000300800 */
[----:B------:R-:W1:Y:S01]  /*7030*/  LDC R4, c[0x0][0x268] ;  /* 0x00009a00ff047b82 */ /* 0x000e620000000800 */
[----:B0-----:R-:W-:-:S02]  /*7040*/  IMAD R6, R6, 0x2, R19 ;  /* 0x0000000206067824 */ /* 0x001fc400078e0213 */
[----:B------:R-:W4:Y:S04]  /*7050*/  LDL.LU R19, [R1+0x104] ;  /* 0x0001040001137983 */ /* 0x000f280000300800 */
[----:B------:R1:W-:Y:S04]  /*7060*/  STL [R1+0xc], R6 ;  /* 0x00000c0601007387 */ /* 0x0003e80000100800 */
[----:B------:R-:W4:Y:S01]  /*7070*/  LDL.LU R11, [R1+0x100] ;  /* 0x00010000010b7983 */ /* 0x000f220000300800 */
[----:B-1----:R-:W-:Y:S02]  /*7080*/  LEA R6, R4, R6, 0x1 ;  /* 0x0000000604067211 */ /* 0x002fe400078e08ff */
[----:B------:R-:W0:Y:S01]  /*7090*/  LDC R4, c[0x0][0x268] ;  /* 0x00009a00ff047b82 */ /* 0x000e220000000800 */
[----:B------:R-:W-:-:S04]  /*70a0*/  LEA R16, P1, R18, R0, 0x1 ;  /* 0x0000000012107211 */ /* 0x000fc800078208ff */
[----:B------:R-:W-:Y:S02]  /*70b0*/  LEA.HI.X.SX32 R17, R18, R2, 0x1, P1 ;  /* 0x0000000212117211 */ /* 0x000fe400008f0eff */
[----:B------:R-:W-:-:S03]  /*70c0*/  LEA R12, P2, R8, R0, 0x1 ;  /* 0x00000000080c7211 */ /* 0x000fc600078408ff */
[----:B------:R1:W-:Y:S01]  /*70d0*/  STL.64 [R1+0x12d0], R16 ;  /* 0x0012d01001007387 */ /* 0x0003e20000100a00 */
[----:B------:R-:W-:-:S05]  /*70e0*/  LEA.HI.X.SX32 R13, R8, R2, 0x1, P2 ;  /* 0x00000002080d7211 */ /* 0x000fca00010f0eff */
[----:B------:R-:W-:Y:S01]  /*70f0*/  STL.64 [R1+0x12c8], R12 ;  /* 0x0012c80c01007387 */ /* 0x000fe20000100a00 */
[----:B-1----:R-:W-:-:S03]  /*7100*/  LEA R16, P0, R22, R0, 0x1 ;  /* 0x0000000016107211 */ /* 0x002fc600078008ff */
[----:B------:R0:W-:Y:S01]  /*7110*/  STL [R1+0x8], R6 ;  /* 0x0000080601007387 */ /* 0x0001e20000100800 */
[----:B------:R-:W-:Y:S02]  /*7120*/  LEA.HI.X.SX32 R17, R22, R2, 0x1, P0 ;  /* 0x0000000216117211 */ /* 0x000fe400000f0eff */
[----:B------:R-:W1:Y:S01]  /*7130*/  LDC R22, c[0x0][0x268] ;  /* 0x00009a00ff167b82 */ /* 0x000e620000000800 */
[----:B0-----:R-:W-:Y:S02]  /*7140*/  IMAD R6, R4, 0x2, R6 ;  /* 0x0000000204067824 */ /* 0x001fe400078e0206 */
[----:B------:R0:W-:Y:S04]  /*7150*/  STL.64 [R1+0x12c0], R16 ;  /* 0x0012c01001007387 */ /* 0x0001e80000100a00 */
[----:B0-----:R-:W4:Y:S04]  /*7160*/  LDL.LU R17, [R1+0x128] ;  /* 0x0001280001117983 */ /* 0x001f280000300800 */
[----:B------:R0:W-:Y:S04]  /*7170*/  STL [R1+0x1c], R6 ;  /* 0x00001c0601007387 */ /* 0x0001e80000100800 */
[----:B------:R-:W4:Y:S04]  /*7180*/  LDL.LU R8, [R1+0x124] ;  /* 0x0001240001087983 */ /* 0x000f280000300800 */
[----:B------:R-:W4:Y:S01]  /*7190*/  LDL.LU R4, [R1+0x120] ;  /* 0x0001200001047983 */ /* 0x000f220000300800 */
[----:B-1----:R-:W-:-:S02]  /*71a0*/  LEA R18, R22, R6, 0x1 ;  /* 0x0000000616127211 */ /* 0x002fc400078e08ff */
[----:B0-----:R-:W0:Y:S01]  /*71b0*/  LDC R6, c[0x0][0x268] ;  /* 0x00009a00ff067b82 */ /* 0x001e220000000800 */
[CC--:B--2---:R-:W-:Y:S02]  /*71c0*/  LEA R20, P1, R14.reuse, R0.reuse, 0x1 ;  /* 0x000000000e147211 */ /* 0x0c4fe400078208ff */
[----:B---3--:R-:W-:Y:S02]  /*71d0*/  LEA R12, P2, R15, R0, 0x1 ;  /* 0x000000000f0c7211 */ /* 0x008fe400078408ff */
[----:B------:R-:W-:Y:S02]  /*71e0*/  LEA.HI.X.SX32 R21, R14, R2, 0x1, P1 ;  /* 0x000000020e157211 */ /* 0x000fe400008f0eff */
[----:B------:R-:W-:-:S04]  /*71f0*/  LEA R26, P0, R7, R0, 0x1 ;  /* 0x00000000071a7211 */ /* 0x000fc800078008ff */
[-C--:B------:R-:W-:Y:S02]  /*7200*/  LEA.HI.X.SX32 R27, R7, R2.reuse, 0x1, P0 ;  /* 0x00000002071b7211 */ /* 0x080fe400000f0eff */
[----:B------:R-:W1:Y:S01]  /*7210*/  LDC R7, c[0x0][0x268] ;  /* 0x00009a00ff077b82 */ /* 0x000e620000000800 */
[----:B------:R-:W-:Y:S01]  /*7220*/  LEA.HI.X.SX32 R13, R15, R2, 0x1, P2 ;  /* 0x000000020f0d7211 */ /* 0x000fe200010f0eff */
[----:B------:R2:W-:Y:S01]  /*7230*/  STL.64 [R1+0x12b8], R20 ;  /* 0x0012b81401007387 */ /* 0x0005e20000100a00 */
[----:B----4-:R-:W-:Y:S01]  /*7240*/  LEA R14, P1, R10, R0, 0x1 ;  /* 0x000000000a0e7211 */ /* 0x010fe200078208ff */
[----:B0-----:R-:W-:-:S03]  /*7250*/  IMAD R6, R6, 0x2, R18 ;  /* 0x0000000206067824 */ /* 0x001fc600078e0212 */
[----:B------:R-:W-:Y:S01]  /*7260*/  LEA.HI.X.SX32 R15, R10, R2, 0x1, P1 ;  /* 0x000000020a0f7211 */ /* 0x000fe200008f0eff */
[----:B--2---:R-:W2:Y:S04]  /*7270*/  LDL.LU R21, [R1+0x134] ;  /* 0x0001340001157983 */ /* 0x004ea80000300800 */
[----:B------:R0:W-:Y:S04]  /*7280*/  STL.64 [R1+0x12b0], R12 ;  /* 0x0012b00c01007387 */ /* 0x0001e80000100a00 */
[----:B------:R-:W3:Y:S04]  /*7290*/  LDL.LU R16, [R1+0x130] ;  /* 0x0001300001107983 */ /* 0x000ee80000300800 */
[----:B------:R-:W-:Y:S01]  /*72a0*/  STL [R1+0x18], R18 ;  /* 0x0000181201007387 */ /* 0x000fe20000100800 */
[----:B-1----:R-:W-:-:S03]  /*72b0*/  LEA R10, R7, R6, 0x1 ;  /* 0x00000006070a7211 */ /* 0x002fc600078e08ff */
[----:B------:R-:W4:Y:S01]  /*72c0*/  LDL.LU R22, [R1+0x11c] ;  /* 0x00011c0001167983 */ /* 0x000f220000300800 */
[----:B0-----:R-:W-:-:S03]  /*72d0*/  LEA R12, P2, R9, R0, 0x1 ;  /* 0x00000000090c7211 */ /* 0x001fc600078408ff */
[----:B------:R0:W-:Y:S01]  /*72e0*/  STL.64 [R1+0x12a8], R26 ;  /* 0x0012a81a01007387 */ /* 0x0001e20000100a00 */
[----:B------:R-:W-:Y:S02]  /*72f0*/  LEA.HI.X.SX32 R13, R9, R2, 0x1, P2 ;  /* 0x00000002090d7211 */ /* 0x000fe400010f0eff */
[----:B------:R-:W1:Y:S01]  /*7300*/  LDC R9, c[0x0][0x268] ;  /* 0x00009a00ff097b82 */ /* 0x000e620000000800 */
[----:B0-----:R-:W4:Y:S04]  /*7310*/  LDL.LU.64 R26, [R1+0x16e0] ;  /* 0x0016e000011a7983 */ /* 0x001f280000300a00 */
[----:B------:R0:W-:Y:S04]  /*7320*/  STL [R1+0x14], R6 ;  /* 0x0000140601007387 */ /* 0x0001e80000100800 */
[----:B------:R-:W-:Y:S01]  /*7330*/  STL.64 [R1+0x12a0], R14 ;  /* 0x0012a00e01007387 */ /* 0x000fe20000100a00 */
[----:B0-----:R-:W-:-:S03]  /*7340*/  LEA R6, P0, R5, R0, 0x1 ;  /* 0x0000000005067211 */ /* 0x001fc600078008ff */
[----:B------:R-:W-:Y:S01]  /*7350*/  STL.64 [R1+0x1298], R12 ;  /* 0x0012980c01007387 */ /* 0x000fe20000100a00 */
[----:B------:R-:W-:-:S03]  /*7360*/  LEA.HI.X.SX32 R7, R5, R2, 0x1, P0 ;  /* 0x0000000205077211 */ /* 0x000fc600000f0eff */
[----:B------:R-:W-:Y:S04]  /*7370*/  STL [R1+0x28], R10 ;  /* 0x0000280a01007387 */ /* 0x000fe80000100800 */
[----:B------:R0:W-:Y:S04]  /*7380*/  STL.64 [R1+0x1290], R6 ;  /* 0x0012900601007387 */ /* 0x0001e80000100a00 */
[----:B0-----:R-:W4:Y:S04]  /*7390*/  LDL.LU R6, [R1+0x12c] ;  /* 0x00012c0001067983 */ /* 0x001f280000300800 */
[----:B------:R-:W4:Y:S01]  /*73a0*/  LDL.LU R5, [R1+0x118] ;  /* 0x0001180001057983 */ /* 0x000f220000300800 */
[----:B-1----:R-:W-:-:S02]  /*73b0*/  IMAD R10, R9, 0x2, R10 ;  /* 0x00000002090a7824 */ /* 0x002fc400078e020a */
[----:B------:R-:W0:Y:S01]  /*73c0*/  LDC R9, c[0x0][0x268] ;  /* 0x00009a00ff097b82 */ /* 0x000e220000000800 */
[C---:B------:R-:W-:Y:S02]  /*73d0*/  LEA R12, P2, R11.reuse, R0, 0x1 ;  /* 0x000000000b0c7211 */ /* 0x040fe400078408ff */
[----:B------:R1:W-:Y:S02]  /*73e0*/  STL [R1+0x24], R10 ;  /* 0x0000240a01007387 */ /* 0x0003e40000100800 */
[----:B------:R-:W-:Y:S02]  /*73f0*/  LEA.HI.X.SX32 R13, R11, R2, 0x1, P2 ;  /* 0x000000020b0d7211 */ /* 0x000fe400010f0eff */
[----:B------:R-:W-:Y:S01]  /*7400*/  LEA R14, P1, R19, R0, 0x1 ;  /* 0x00000000130e7211 */ /* 0x000fe200078208ff */
[----:B------:R-:W4:Y:S01]  /*7410*/  LDL.LU R7, [R1+0x114] ;  /* 0x0001140001077983 */ /* 0x000f220000300800 */
[----:B0-----:R-:W-:Y:S02]  /*7420*/  LEA R18, R9, R10, 0x1 ;  /* 0x0000000a09127211 */ /* 0x001fe400078e08ff */
[----:B------:R-:W0:Y:S01]  /*7430*/  LDC R9, c[0x0][0x268] ;  /* 0x00009a00ff097b82 */ /* 0x000e220000000800 */
[----:B------:R-:W-:-:S05]  /*7440*/  LEA.HI.X.SX32 R15, R19, R2, 0x1, P1 ;  /* 0x00000002130f7211 */ /* 0x000fca00008f0eff */
[----:B------:R1:W-:Y:S04]  /*7450*/  STL.64 [R1+0x1288], R14 ;  /* 0x0012880e01007387 */ /* 0x0003e80000100a00 */
[----:B------:R1:W-:Y:S04]  /*7460*/  STL.64 [R1+0x1280], R12 ;  /* 0x0012800c01007387 */ /* 0x0003e80000100a00 */
[----:B------:R-:W-:Y:S01]  /*7470*/  STL [R1+0x20], R18 ;  /* 0x0000201201007387 */ /* 0x000fe20000100800 */
[----:B0-----:R-:W-:-:S05]  /*7480*/  IMAD R9, R9, 0x2, R18 ;  /* 0x0000000209097824 */ /* 0x001fca00078e0212 */
[----:B------:R0:W-:Y:S01]  /*7490*/  STL [R1+0x34], R9 ;  /* 0x0000340901007387 */ /* 0x0001e20000100800 */
[----:B-1----:R-:W-:-:S04]  /*74a0*/  LEA R10, P2, R4, R0, 0x1 ;  /* 0x00000000040a7211 */ /* 0x002fc800078408ff */
[----:B------:R-:W-:Y:S02]  /*74b0*/  LEA.HI.X.SX32 R11, R4, R2, 0x1, P2 ;  /* 0x00000002040b7211 */ /* 0x000fe400010f0eff */
[----:B------:R-:W0:Y:S01]  /*74c0*/  LDC R4, c[0x0][0x268] ;  /* 0x00009a00ff047b82 */ /* 0x000e220000000800 */
[CC--:B------:R-:W-:Y:S02]  /*74d0*/  LEA R14, P0, R17.reuse, R0.reuse, 0x1 ;  /* 0x00000000110e7211 */ /* 0x0c0fe400078008ff */
[C---:B------:R-:W-:Y:S02]  /*74e0*/  LEA R12, P1, R8.reuse, R0, 0x1 ;  /* 0x00000000080c7211 */ /* 0x040fe400078208ff */
[-C--:B------:R-:W-:Y:S02]  /*74f0*/  LEA.HI.X.SX32 R15, R17, R2.reuse, 0x1, P0 ;  /* 0x00000002110f7211 */ /* 0x080fe400000f0eff */
[----:B------:R-:W-:Y:S01]  /*7500*/  LEA.HI.X.SX32 R13, R8, R2, 0x1, P1 ;  /* 0x00000002080d7211 */ /* 0x000fe200008f0eff */
[----:B0-----:R-:W-:-:S02]  /*7510*/  IMAD R9, R4, 0x2, R9 ;  /* 0x0000000204097824 */ /* 0x001fc400078e0209 */
[----:B------:R-:W0:Y:S01]  /*7520*/  LDC R4, c[0x0][0x268] ;  /* 0x00009a00ff047b82 */ /* 0x000e220000000800 */
[----:B------:R1:W-:Y:S01]  /*7530*/  STL.64 [R1+0x1278], R14 ;  /* 0x0012780e01007387 */ /* 0x0003e20000100a00 */
[----:B------:R-:W-:-:S03]  /*7540*/  MOV R17, R25 ;  /* 0x0000001900117202 */ /* 0x000fc60000000f00 */
[----:B------:R3:W-:Y:S04]  /*7550*/  STL.64 [R1+0x1270], R12 ;  /* 0x0012700c01007387 */ /* 0x0007e80000100a00 */
[----:B------:R-:W-:Y:S04]  /*7560*/  STL.64 [R1+0x1268], R10 ;  /* 0x0012680a01007387 */ /* 0x000fe80000100a00 */
[----:B------:R-:W4:Y:S04]  /*7570*/  LDL.LU R25, [R1+0x10c] ;  /* 0x00010c0001197983 */ /* 0x000f280000300800 */
[----:B------:R-:W4:Y:S04]  /*7580*/  LDL.LU R8, [R1+0xec] ;  /* 0x0000ec0001087983 */ /* 0x000f280000300800 */
[----:B------:R2:W-:Y:S01]  /*7590*/  STL [R1+0x30], R9 ;  /* 0x0000300901007387 */ /* 0x0005e20000100800 */
[----:B0-----:R-:W-:-:S03]  /*75a0*/  LEA R4, R4, R9, 0x1 ;  /* 0x0000000904047211 */ /* 0x001fc600078e08ff */
[----:B-1----:R-:W4:Y:S01]  /*75b0*/  LDL.LU R14, [R1+0xe8] ;  /* 0x0000e800010e7983 */ /* 0x002f220000300800 */
[-C--:B---3--:R-:W-:Y:S02]  /*75c0*/  LEA R12, P1, R16, R0.reuse, 0x1 ;  /* 0x00000000100c7211 */ /* 0x088fe400078208ff */
[-C--:B--2---:R-:W-:Y:S01]  /*75d0*/  LEA R18, P0, R21, R0.reuse, 0x1 ;  /* 0x0000000015127211 */ /* 0x084fe200078008ff */
[----:B------:R-:W2:Y:S01]  /*75e0*/  LDL.LU R15, [R1+0xe4] ;  /* 0x0000e400010f7983 */ /* 0x000ea20000300800 */
[----:B------:R-:W-:Y:S02]  /*75f0*/  IMAD.MOV.U32 R9, RZ, RZ, R23 ;  /* 0x000000ffff097224 */ /* 0x000fe400078e0017 */
[----:B------:R-:W0:Y:S01]  /*7600*/  LDC R23, c[0x0][0x268] ;  /* 0x00009a00ff177b82 */ /* 0x000e220000000800 */
[----:B----4-:R-:W-:Y:S02]  /*7610*/  LEA R10, P2, R22, R0, 0x1 ;  /* 0x00000000160a7211 */ /* 0x010fe400078408ff */
[----:B------:R-:W-:-:S02]  /*7620*/  LEA.HI.X.SX32 R13, R16, R2, 0x1, P1 ;  /* 0x00000002100d7211 */ /* 0x000fc400008f0eff */
[-C--:B------:R-:W-:Y:S01]  /*7630*/  LEA.HI.X.SX32 R19, R21, R2.reuse, 0x1, P0 ;  /* 0x0000000215137211 */ /* 0x080fe200000f0eff */
[----:B------:R-:W-:Y:S01]  /*7640*/  STL [R1+0x2c], R4 ;  /* 0x00002c0401007387 */ /* 0x000fe20000100800 */
[----:B------:R-:W-:-:S03]  /*7650*/  LEA.HI.X.SX32 R11, R22, R2, 0x1, P2 ;  /* 0x00000002160b7211 */ /* 0x000fc600010f0eff */
[----:B------:R1:W-:Y:S04]  /*7660*/  STL.64 [R1+0x1258], R12 ;  /* 0x0012580c01007387 */ /* 0x0003e80000100a00 */
[----:B------:R-:W-:Y:S04]  /*7670*/  STL.64 [R1+0x1260], R18 ;  /* 0x0012601201007387 */ /* 0x000fe80000100a00 */
[----:B-1----:R-:W3:Y:S04]  /*7680*/  LDL.LU R12, [R1+0xe0] ;  /* 0x0000e000010c7983 */ /* 0x002ee80000300800 */
[----:B------:R-:W4:Y:S04]  /*7690*/  LDL.LU R22, [R1+0xdc] ;  /* 0x0000dc0001167983 */ /* 0x000f280000300800 */
[----:B------:R1:W-:Y:S01]  /*76a0*/  STL.64 [R1+0x1250], R10 ;  /* 0x0012500a01007387 */ /* 0x0003e20000100a00 */
[----:B0-----:R-:W-:-:S02]  /*76b0*/  LEA R13, R23, R4, 0x1 ;  /* 0x00000004170d7211 */ /* 0x001fc400078e08ff */
[----:B------:R-:W0:Y:S01]  /*76c0*/  LDC R4, c[0x0][0x268] ;  /* 0x00009a00ff047b82 */ /* 0x000e220000000800 */
[----:B------:R-:W4:Y:S04]  /*76d0*/  LDL.LU R23, [R1+0xbc] ;  /* 0x0000bc0001177983 */ /* 0x000f280000300800 */
[----:B------:R-:W-:Y:S01]  /*76e0*/  STL [R1+0x50], R13 ;  /* 0x0000500d01007387 */ /* 0x000fe20000100800 */
[----:B-1----:R-:W-:-:S04]  /*76f0*/  LEA R10, P0, R6, R0, 0x1 ;  /* 0x00000000060a7211 */ /* 0x002fc800078008ff */
[----:B------:R-:W-:-:S05]  /*7700*/  LEA.HI.X.SX32 R11, R6, R2, 0x1, P0 ;  /* 0x00000002060b7211 */ /* 0x000fca00000f0eff */
[----:B------:R1:W-:Y:S04]  /*7710*/  STL.64 [R1+0x1248], R10 ;  /* 0x0012480a01007387 */ /* 0x0003e80000100a00 */
[----:B-1----:R-:W2:Y:S01]  /*7720*/  LDL.LU.64 R10, [R1+0x16d8] ;  /* 0x0016d800010a7983 */ /* 0x002ea20000300a00 */
[----:B------:R-:W-:Y:S01]  /*7730*/  LEA R20, P1, R5, R0, 0x1 ;  /* 0x0000000005147211 */ /* 0x000fe200078208ff */
[----:B0-----:R-:W-:-:S03]  /*7740*/  IMAD R4, R4, 0x2, R13 ;  /* 0x0000000204047824 */ /* 0x001fc600078e020d */
[----:B------:R-:W-:Y:S02]  /*7750*/  LEA.HI.X.SX32 R21, R5, R2, 0x1, P1 ;  /* 0x0000000205157211 */ /* 0x000fe400008f0eff */
[----:B------:R0:W-:Y:S01]  /*7760*/  STL [R1+0x4c], R4 ;  /* 0x00004c0401007387 */ /* 0x0001e20000100800 */
[----:B------:R-:W-:Y:S01]  /*7770*/  MOV R13, R24 ;  /* 0x00000018000d7202 */ /* 0x000fe20000000f00 */
[----:B------:R-:W0:Y:S02]  /*7780*/  LDC R5, c[0x0][0x268] ;  /* 0x00009a00ff057b82 */ /* 0x000e240000000800 */
[----:B------:R1:W-:Y:S04]  /*7790*/  STL.64 [R1+0x1240], R20 ;  /* 0x0012401401007387 */ /* 0x0003e80000100a00 */
[----:B------:R-:W4:Y:S01]  /*77a0*/  LDL.LU R24, [R1+0xb8] ;  /* 0x0000b80001187983 */ /* 0x000f220000300800 */
[----:B------:R-:W-:-:S03]  /*77b0*/  LEA R18, P2, R7, R0, 0x1 ;  /* 0x0000000007127211 */ /* 0x000fc600078408ff */
[----:B------:R-:W4:Y:S01]  /*77c0*/  LDL.LU R6, [R1+0xb4] ;  /* 0x0000b40001067983 */ /* 0x000f220000300800 */
[----:B------:R-:W-:Y:S01]  /*77d0*/  LEA.HI.X.SX32 R19, R7, R2, 0x1, P2 ;  /* 0x0000000207137211 */ /* 0x000fe200010f0eff */
[----:B0-----:R-:W-:Y:S02]  /*77e0*/  IMAD R4, R5, 0x2, R4 ;  /* 0x0000000205047824 */ /* 0x001fe400078e0204 */
[----:B------:R-:W4:Y:S04]  /*77f0*/  LDL.LU R5, [R1+0xa0] ;  /* 0x0000a00001057983 */ /* 0x000f280000300800 */
[----:B------:R-:W-:Y:S04]  /*7800*/  STL.64 [R1+0x1238], R18 ;  /* 0x0012381201007387 */ /* 0x000fe80000100a00 */
[----:B------:R-:W-:Y:S01]  /*7810*/  STL [R1+0x48], R4 ;  /* 0x0000480401007387 */ /* 0x000fe20000100800 */
[----:B-1----:R-:W-:Y:S01]  /*7820*/  IMAD.MOV.U32 R21, RZ, RZ, R17 ;  /* 0x000000ffff157224 */ /* 0x002fe200078e0011 */
[----:B------:R-:W-:-:S04]  /*7830*/  LEA R20, P0, R17, R0, 0x1 ;  /* 0x0000000011147211 */ /* 0x000fc800078008ff */
[----:B------:R-:W-:-:S05]  /*7840*/  LEA.HI.X.SX32 R21, R21, R2, 0x1, P0 ;  /* 0x0000000215157211 */ /* 0x000fca00000f0eff */
[----:B------:R0:W-:Y:S04]  /*7850*/  STL.64 [R1+0x1230], R20 ;  /* 0x0012301401007387 */ /* 0x0001e80000100a00 */
[----:B0-----:R-:W4:Y:S01]  /*7860*/  LDL.LU.64 R20, [R1+0x16d0] ;  /* 0x0016d00001147983 */ /* 0x001f220000300a00 */
[----:B------:R-:W-:-:S04]  /*7870*/  LEA R18, P1, R25, R0, 0x1 ;  /* 0x0000000019127211 */ /* 0x000fc800078208ff */
[----:B------:R-:W-:Y:S02]  /*7880*/  LEA.HI.X.SX32 R19, R25, R2, 0x1, P1 ;  /* 0x0000000219137211 */ /* 0x000fe400008f0eff */
[----:B------:R-:W4:Y:S01]  /*7890*/  LDL.LU R25, [R1+0x16c8] ;  /* 0x0016c80001197983 */ /* 0x000f220000300800 */
[----:B------:R-:W-:-:S04]  /*78a0*/  LEA R16, P2, R8, R0, 0x1 ;  /* 0x0000000008107211 */ /* 0x000fc800078408ff */
[----:B------:R-:W-:Y:S02]  /*78b0*/  LEA.HI.X.SX32 R17, R8, R2, 0x1, P2 ;  /* 0x0000000208117211 */ /* 0x000fe400010f0eff */
[----:B--2---:R-:W-:Y:S02]  /*78c0*/  MOV R7, R11 ;  /* 0x0000000b00077202 */ /* 0x004fe40000000f00 */
[----:B------:R-:W0:Y:S02]  /*78d0*/  LDC R11, c[0x0][0x268] ;  /* 0x00009a00ff0b7b82 */ /* 0x000e240000000800 */
[----:B0-----:R-:W-:-:S06]  /*78e0*/  LEA R4, R11, R4, 0x1 ;  /* 0x000000040b047211 */ /* 0x001fcc00078e08ff */
[----:B------:R-:W0:Y:S01]  /*78f0*/  LDC R11, c[0x0][0x268] ;  /* 0x00009a00ff0b7b82 */ /* 0x000e220000000800 */
[----:B------:R0:W-:Y:S02]  /*7900*/  STL [R1+0x60], R4 ;  /* 0x0000600401007387 */ /* 0x0001e40000100800 */
[----:B0-----:R-:W-:-:S05]  /*7910*/  IMAD R4, R11, 0x2, R4 ;  /* 0x000000020b047824 */ /* 0x001fca00078e0204 */
[----:B------:R-:W0:Y:S01]  /*7920*/  LDC R11, c[0x0][0x268] ;  /* 0x00009a00ff0b7b82 */ /* 0x000e220000000800 */
[----:B------:R-:W-:Y:S04]  /*7930*/  STL.64 [R1+0x1228], R18 ;  /* 0x0012281201007387 */ /* 0x000fe80000100a00 */
[----:B------:R-:W-:Y:S04]  /*7940*/  STL.64 [R1+0x1220], R16 ;  /* 0x0012201001007387 */ /* 0x000fe80000100a00 */
[----:B------:R0:W-:Y:S02]  /*7950*/  STL [R1+0x5c], R4 ;  /* 0x00005c0401007387 */ /* 0x0001e40000100800 */
[----:B0-----:R-:W-:-:S02]  /*7960*/  IMAD R4, R11, 0x2, R4 ;  /* 0x000000020b047824 */ /* 0x001fc400078e0204 */
[----:B------:R-:W0:Y:S01]  /*7970*/  LDC R11, c[0x0][0x268] ;  /* 0x00009a00ff0b7b82 */ /* 0x000e220000000800 */
[----:B------:R-:W-:Y:S02]  /*7980*/  LEA R18, P0, R9, R0, 0x1 ;  /* 0x0000000009127211 */ /* 0x000fe400078008ff */
[----:B------:R-:W-:-:S04]  /*7990*/  MOV R19, R9 ;  /* 0x0000000900137202 */ /* 0x000fc80000000f00 */
[----:B------:R-:W-:-:S05]  /*79a0*/  LEA.HI.X.SX32 R19, R19, R2, 0x1, P0 ;  /* 0x0000000213137211 */ /* 0x000fca00000f0eff */
[----:B------:R1:W-:Y:S04]  /*79b0*/  STL.64 [R1+0x1218], R18 ;  /* 0x0012181201007387 */ /* 0x0003e80000100a00 */
[----:B-1----:R-:W2:Y:S04]  /*79c0*/  LDL.LU.64 R18, [R1+0x16c0] ;  /* 0x0016c00001127983 */ /* 0x002ea80000300a00 */
[----:B------:R0:W-:Y:S02]  /*79d0*/  STL [R1+0x58], R4 ;  /* 0x0000580401007387 */ /* 0x0001e40000100800 */
[----:B0-----:R-:W-:-:S02]  /*79e0*/  LEA R4, R11, R4, 0x1 ;  /* 0x000000040b047211 */ /* 0x001fc400078e08ff */
[----:B------:R-:W0:Y:S01]  /*79f0*/  LDC R11, c[0x0][0x268] ;  /* 0x00009a00ff0b7b82 */ /* 0x000e220000000800 */
[CC--:B------:R-:W-:Y:S02]  /*7a00*/  LEA R16, P1, R14.reuse, R0.reuse, 0x1 ;  /* 0x000000000e107211 */ /* 0x0c0fe400078208ff */
[C---:B------:R-:W-:Y:S02]  /*7a10*/  LEA R8, P2, R15.reuse, R0, 0x1 ;  /* 0x000000000f087211 */ /* 0x040fe400078408ff */
[-C--:B------:R-:W-:Y:S02]  /*7a20*/  LEA.HI.X.SX32 R17, R14, R2.reuse, 0x1, P1 ;  /* 0x000000020e117211 */ /* 0x080fe400008f0eff */
[----:B------:R-:W-:-:S03]  /*7a30*/  LEA.HI.X.SX32 R9, R15, R2, 0x1, P2 ;  /* 0x000000020f097211 */ /* 0x000fc600010f0eff */
[----:B------:R-:W-:Y:S04]  /*7a40*/  STL.64 [R1+0x1210], R16 ;  /* 0x0012101001007387 */ /* 0x000fe80000100a00 */
[----:B------:R-:W-:Y:S04]  /*7a50*/  STL.64 [R1+0x1208], R8 ;  /* 0x0012080801007387 */ /* 0x000fe80000100a00 */
[----:B------:R0:W-:Y:S02]  /*7a60*/  STL [R1+0x78], R4 ;  /* 0x0000780401007387 */ /* 0x0001e40000100800 */
[----:B0-----:R-:W-:-:S02]  /*7a70*/  IMAD R4, R11, 0x2, R4 ;  /* 0x000000020b047824 */ /* 0x001fc400078e0204 */
[----:B------:R-:W0:Y:S01]  /*7a80*/  LDC R11, c[0x0][0x268] ;  /* 0x00009a00ff0b7b82 */ /* 0x000e220000000800 */
[-C--:B---3--:R-:W-:Y:S02]  /*7a90*/  LEA R16, P0, R12, R0.reuse, 0x1 ;  /* 0x000000000c107211 */ /* 0x088fe400078008ff */
[----:B----4-:R-:W-:Y:S02]  /*7aa0*/  LEA R8, P1, R22, R0, 0x1 ;  /* 0x0000000016087211 */ /* 0x010fe400078208ff */
[----:B------:R-:W-:Y:S02]  /*7ab0*/  LEA.HI.X.SX32 R17, R12, R2, 0x1, P0 ;  /* 0x000000020c117211 */ /* 0x000fe400000f0eff */
[C---:B------:R-:W-:Y:S02]  /*7ac0*/  LEA R14, P2, R23.reuse, R0, 0x1 ;  /* 0x00000000170e7211 */ /* 0x040fe400078408ff */
[-C--:B------:R-:W-:Y:S01]  /*7ad0*/  LEA.HI.X.SX32 R9, R22, R2.reuse, 0x1, P1 ;  /* 0x0000000216097211 */ /* 0x080fe200008f0eff */
[----:B------:R1:W-:Y:S01]  /*7ae0*/  STL.64 [R1+0x1200], R16 ;  /* 0x0012001001007387 */ /* 0x0003e20000100a00 */
[----:B------:R-:W-:Y:S01]  /*7af0*/  LEA.HI.X.SX32 R15, R23, R2, 0x1, P2 ;  /* 0x00000002170f7211 */ /* 0x000fe200010f0eff */
[----:B------:R-:W-:Y:S01]  /*7b00*/  IMAD.MOV.U32 R23, RZ, RZ, R13 ;  /* 0x000000ffff177224 */ /* 0x000fe200078e000d */
[----:B------:R-:W-:-:S04]  /*7b10*/  LEA R22, P0, R13, R0, 0x1 ;  /* 0x000000000d167211 */ /* 0x000fc800078008ff */
[----:B------:R-:W-:Y:S01]  /*7b20*/  LEA.HI.X.SX32 R23, R23, R2, 0x1, P0 ;  /* 0x0000000217177211 */ /* 0x000fe200000f0eff */
[----:B-1----:R-:W3:Y:S04]  /*7b30*/  LDL.LU.64 R16, [R1+0x16b8] ;  /* 0x0016b80001107983 */ /* 0x002ee80000300a00 */
[----:B------:R1:W-:Y:S04]  /*7b40*/  STL.64 [R1+0x11f8], R8 ;  /* 0x0011f80801007387 */ /* 0x0003e80000100a00 */
[----:B-1----:R-:W4:Y:S04]  /*7b50*/  LDL.LU.64 R8, [R1+0x16b0] ;  /* 0x0016b00001087983 */ /* 0x002f280000300a00 */
[----:B------:R0:W-:Y:S04]  /*7b60*/  STL [R1+0x74], R4 ;  /* 0x0000740401007387 */ /* 0x0001e80000100800 */
[----:B------:R1:W-:Y:S01]  /*7b70*/  STL.64 [R1+0x11f0], R14 ;  /* 0x0011f00e01007387 */ /* 0x0003e20000100a00 */
[----:B0-----:R-:W-:-:S02]  /*7b80*/  LEA R4, R11, R4, 0x1 ;  /* 0x000000040b047211 */ /* 0x001fc400078e08ff */
[----:B------:R-:W0:Y:S01]  /*7b90*/  LDC R11, c[0x0][0x268] ;  /* 0x00009a00ff0b7b82 */ /* 0x000e220000000800 */
[C---:B-1----:R-:W-:Y:S02]  /*7ba0*/  LEA R14, P1, R24.reuse, R0, 0x1 ;  /* 0x00000000180e7211 */ /* 0x042fe400078208ff */
[----:B------:R-:W-:Y:S02]  /*7bb0*/  STL [R1+0x70], R4 ;  /* 0x0000700401007387 */ /* 0x000fe40000100800 */
[----:B------:R-:W-:Y:S02]  /*7bc0*/  LEA.HI.X.SX32 R15, R24, R2, 0x1, P1 ;  /* 0x00000002180f7211 */ /* 0x000fe400008f0eff */
[----:B------:R1:W-:Y:S04]  /*7bd0*/  STL.64 [R1+0x11e8], R22 ;  /* 0x0011e81601007387 */ /* 0x0003e80000100a00 */
[----:B-1----:R-:W2:Y:S04]  /*7be0*/  LDL.LU.64 R22, [R1+0x16a8] ;  /* 0x0016a80001167983 */ /* 0x002ea80000300a00 */
[----:B------:R-:W3:Y:S01]  /*7bf0*/  LDL.LU R24, [R1+0x16a0] ;  /* 0x0016a00001187983 */ /* 0x000ee20000300800 */
[----:B0-----:R-:W-:-:S02]  /*7c00*/  LEA R4, R11, R4, 0x1 ;  /* 0x000000040b047211 */ /* 0x001fc400078e08ff */
[----:B------:R-:W0:Y:S03]  /*7c10*/  LDC R11, c[0x0][0x268] ;  /* 0x00009a00ff0b7b82 */ /* 0x000e260000000800 */
[----:B------:R0:W-:Y:S01]  /*7c20*/  STL [R1+0x90], R4 ;  /* 0x0000900401007387 */ /* 0x0001e20000100800 */
[----:B------:R-:W-:Y:S01]  /*7c30*/  LEA R12, P2, R6, R0, 0x1 ;  /* 0x00000000060c7211 */ /* 0x000fe200078408ff */
[----:B0-----:R-:W-:-:S03]  /*7c40*/  IMAD R4, R11, 0x2, R4 ;  /* 0x000000020b047824 */ /* 0x001fc600078e0204 */
[----:B------:R-:W0:Y:S01]  /*7c50*/  LDC R11, c[0x0][0x268] ;  /* 0x00009a00ff0b7b82 */ /* 0x000e220000000800 */
[----:B------:R-:W-:Y:S01]  /*7c60*/  LEA.HI.X.SX32 R13, R6, R2, 0x1, P2 ;  /* 0x00000002060d7211 */ /* 0x000fe200010f0eff */
[----:B------:R-:W-:Y:S04]  /*7c70*/  STL.64 [R1+0x11e0], R14 ;  /* 0x0011e00e01007387 */ /* 0x000fe80000100a00 */
[----:B------:R-:W-:Y:S04]  /*7c80*/  STL.64 [R1+0x11d8], R12 ;  /* 0x0011d80c01007387 */ /* 0x000fe80000100a00 */
[----:B------:R0:W-:Y:S02]  /*7c90*/  STL [R1+0x8c], R4 ;  /* 0x00008c0401007387 */ /* 0x0001e40000100800 */
[----:B0-----:R-:W-:-:S02]  /*7ca0*/  IMAD R4, R11, 0x2, R4 ;  /* 0x000000020b047824 */ /* 0x001fc400078e0204 */
[----:B------:R-:W0:Y:S01]  /*7cb0*/  LDC R11, c[0x0][0x268] ;  /* 0x00009a00ff0b7b82 */ /* 0x000e220000000800 */
[-C--:B------:R-:W-:Y:S02]  /*7cc0*/  LEA R14, P0, R7, R0.reuse, 0x1 ;  /* 0x00000000070e7211 */ /* 0x080fe400078008ff */
[----:B------:R-:W-:Y:S02]  /*7cd0*/  MOV R15, R7 ;  /* 0x00000007000f7202 */ /* 0x000fe40000000f00 */
[----:B------:R-:W-:Y:S02]  /*7ce0*/  LEA R12, P1, R5, R0, 0x1 ;  /* 0x00000000050c7211 */ /* 0x000fe400078208ff */
[-C--:B------:R-:W-:Y:S02]  /*7cf0*/  LEA.HI.X.SX32 R15, R15, R2.reuse, 0x1, P0 ;  /* 0x000000020f0f7211 */ /* 0x080fe400000f0eff */
[----:B------:R-:W-:Y:S01]  /*7d00*/  LEA.HI.X.SX32 R13, R5, R2, 0x1, P1 ;  /* 0x00000002050d7211 */ /* 0x000fe200008f0eff */
[----:B------:R1:W-:Y:S04]  /*7d10*/  STL [R1+0x88], R4 ;  /* 0x0000880401007387 */ /* 0x0003e80000100800 */
[----:B------:R2:W-:Y:S04]  /*7d20*/  STL.64 [R1+0x11d0], R14 ;  /* 0x0011d00e01007387 */ /* 0x0005e80000100a00 */
[----:B------:R-:W-:Y:S01]  /*7d30*/  STL.64 [R1+0x11c8], R12 ;  /* 0x0011c80c01007387 */ /* 0x000fe20000100a00 */
[----:B---3--:R-:W-:-:S04]  /*7d40*/  LEA R6, P2, R24, R0, 0x1 ;  /* 0x0000000018067211 */ /* 0x008fc800078408ff */
[----:B------:R-:W-:Y:S02]  /*7d50*/  LEA.HI.X.SX32 R7, R24, R2, 0x1, P2 ;  /* 0x0000000218077211 */ /* 0x000fe400010f0eff */
[----:B0-----:R-:W-:Y:S02]  /*7d60*/  LEA R24, R11, R4, 0x1 ;  /* 0x000000040b187211 */ /* 0x001fe400078e08ff */
[----:B------:R-:W0:Y:S01]  /*7d70*/  LDC R11, c[0x0][0x268] ;  /* 0x00009a00ff0b7b82 */ /* 0x000e220000000800 */
[----:B------:R0:W-:Y:S01]  /*7d80*/  STL.64 [R1+0x11c0], R6 ;  /* 0x0011c00601007387 */ /* 0x0001e20000100a00 */
[-C--:B-1----:R-:W-:Y:S02]  /*7d90*/  LEA R4, P0, R25, R0.reuse, 0x1 ;  /* 0x0000000019047211 */ /* 0x082fe400078008ff */
[----:B--2---:R-:W-:Y:S02]  /*7da0*/  LEA R14, P1, R23, R0, 0x1 ;  /* 0x00000000170e7211 */ /* 0x004fe400078208ff */
[----:B------:R-:W-:Y:S01]  /*7db0*/  LEA.HI.X.SX32 R5, R25, R2, 0x1, P0 ;  /* 0x0000000219057211 */ /* 0x000fe200000f0eff */
[----:B0-----:R-:W-:Y:S01]  /*7dc0*/  IMAD R6, R11, 0x2, R24 ;  /* 0x000000020b067824 */ /* 0x001fe200078e0218 */
[----:B------:R-:W-:Y:S01]  /*7dd0*/  LEA R12, P2, R22, R0, 0x1 ;  /* 0x00000000160c7211 */ /* 0x000fe200078408ff */
[----:B------:R-:W0:Y:S02]  /*7de0*/  LDC R11, c[0x0][0x268] ;  /* 0x00009a00ff0b7b82 */ /* 0x000e240000000800 */
[----:B------:R1:W-:Y:S01]  /*7df0*/  STL.64 [R1+0x11b8], R4 ;  /* 0x0011b80401007387 */ /* 0x0003e20000100a00 */
[----:B------:R-:W-:-:S02]  /*7e00*/  LEA.HI.X.SX32 R15, R23, R2, 0x1, P1 ;  /* 0x00000002170f7211 */ /* 0x000fc400008f0eff */
[----:B------:R-:W-:-:S03]  /*7e10*/  LEA.HI.X.SX32 R13, R22, R2, 0x1, P2 ;  /* 0x00000002160d7211 */ /* 0x000fc600010f0eff */
[----:B------:R-:W2:Y:S01]  /*7e20*/  LDC R25, c[0x0][0x268] ;  /* 0x00009a00ff197b82 */ /* 0x000ea20000000800 */
[----:B-1----:R-:W3:Y:S04]  /*7e30*/  LDL.LU.64 R4, [R1+0x1698] ;  /* 0x0016980001047983 */ /* 0x002ee80000300a00 */
[----:B------:R1:W-:Y:S01]  /*7e40*/  STL [R1+0x98], R6 ;  /* 0x0000980601007387 */ /* 0x0003e20000100800 */
[----:B0-----:R-:W-:-:S03]  /*7e50*/  LEA R23, R11, R6, 0x1 ;  /* 0x000000060b177211 */ /* 0x001fc600078e08ff */
[----:B------:R-:W-:Y:S01]  /*7e60*/  STL.64 [R1+0x11b0], R14 ;  /* 0x0011b00e01007387 */ /* 0x000fe20000100a00 */
[----:B------:R-:W0:Y:S01]  /*7e70*/  LDC R11, c[0x0][0x268] ;  /* 0x00009a00ff0b7b82 */ /* 0x000e220000000800 */
[----:B-1----:R-:W-:-:S04]  /*7e80*/  LEA R6, P0, R3, R0, 0x1 ;  /* 0x0000000003067211 */ /* 0x002fc800078008ff */
[----:B------:R-:W-:Y:S01]  /*7e90*/  LEA.HI.X.SX32 R7, R3, R2, 0x1, P0 ;  /* 0x0000000203077211 */ /* 0x000fe200000f0eff */
[----:B------:R-:W-:Y:S04]  /*7ea0*/  STL.64 [R1+0x11a8], R12 ;  /* 0x0011a80c01007387 */ /* 0x000fe80000100a00 */
[----:B------:R-:W-:Y:S04]  /*7eb0*/  STL [R1+0x84], R23 ;  /* 0x0000841701007387 */ /* 0x000fe80000100800 */
[----:B------:R1:W-:Y:S04]  /*7ec0*/  STL.64 [R1+0x1128], R6 ;  /* 0x0011280601007387 */ /* 0x0003e80000100a00 */
[----:B-1----:R-:W4:Y:S01]  /*7ed0*/  LDL.LU.64 R6, [R1+0x1690] ;  /* 0x0016900001067983 */ /* 0x002f220000300a00 */
[----:B0-----:R-:W-:-:S02]  /*7ee0*/  IMAD R22, R11, 0x2, R23 ;  /* 0x000000020b167824 */ /* 0x001fc400078e0217 */
[----:B------:R-:W0:Y:S08]  /*7ef0*/  LDC R11, c[0x0][0x268] ;  /* 0x00009a00ff0b7b82 */ /* 0x000e300000000800 */
[----:B------:R-:W1:Y:S01]  /*7f00*/  LDC R23, c[0x0][0x268] ;  /* 0x00009a00ff177b82 */ /* 0x000e620000000800 */
[----:B0-----:R-:W-:-:S07]  /*7f10*/  LEA R3, R11, R22, 0x1 ;  /* 0x000000160b037211 */ /* 0x001fce00078e08ff */
[----:B------:R-:W0:Y:S01]  /*7f20*/  LDC R11, c[0x0][0x268] ;  /* 0x00009a00ff0b7b82 */ /* 0x000e220000000800 */
[CC--:B---3--:R-:W-:Y:S02]  /*7f30*/  LEA R14, P1, R4.reuse, R0.reuse, 0x1 ;  /* 0x00000000040e7211 */ /* 0x0c8fe400078208ff */
        /* <DEDUP_REMOVED lines=8> */
[----:B----4-:R-:W-:-:S04]  /*7fc0*/  LEA R12, P0, R6, R0, 0x1 ;  /* 0x00000000060c7211 */ /* 0x010fc800078008ff */
[----:B------:R-:W-:-:S05]  /*7fd0*/  LEA.HI.X.SX32 R13, R6, R2, 0x1, P0 ;  /* 0x00000002060d7211 */ /* 0x000fca00000f0eff */
[----:B------:R3:W-:Y:S01]  /*7fe0*/  STL.64 [R1+0xf68], R12 ;  /* 0x000f680c01007387 */ /* 0x0007e20000100a00 */
[----:B------:R-:W-:-:S03]  /*7ff0*/  LEA R14, P1, R7, R0, 0x1 ;  /* 0x00000000070e7211 */ /* 0x000fc600078208ff */
[----:B---3--:R-:W3:Y:S01]  /*8000*/  LDL.LU.64 R12, [R1+0x1688] ;  /* 0x00168800010c7983 */ /* 0x008ee20000300a00 */
[----:B------:R-:W-:Y:S02]  /*8010*/  LEA.HI.X.SX32 R15, R7, R2, 0x1, P1 ;  /* 0x00000002070f7211 */ /* 0x000fe400008f0eff */
[C---:B------:R-:W-:Y:S01]  /*8020*/  LEA R4, P2, R8.reuse, R0, 0x1 ;  /* 0x0000000008047211 */ /* 0x040fe200078408ff */
[----:B------:R0:W-:Y:S04]  /*8030*/  STL [R1+0x7c], R3 ;  /* 0x00007c0301007387 */ /* 0x0001e80000100800 */
[----:B------:R4:W-:Y:S01]  /*8040*/  STL.64 [R1+0xf60], R14 ;  /* 0x000f600e01007387 */ /* 0x0009e20000100a00 */
[----:B------:R-:W-:Y:S02]  /*8050*/  LEA.HI.X.SX32 R5, R8, R2, 0x1, P2 ;  /* 0x0000000208057211 */ /* 0x000fe400010f0eff */
[----:B0-----:R-:W-:-:S02]  /*8060*/  LEA R3, R11, R3, 0x1 ;  /* 0x000000030b037211 */ /* 0x001fc400078e08ff */
[C---:B----4-:R-:W-:Y:S01]  /*8070*/  LEA R14, P0, R9.reuse, R0, 0x1 ;  /* 0x00000000090e7211 */ /* 0x050fe200078008ff */
[----:B------:R-:W-:Y:S01]  /*8080*/  STL.64 [R1+0xf58], R4 ;  /* 0x000f580401007387 */ /* 0x000fe20000100a00 */
[----:B------:R-:W0:Y:S02]  /*8090*/  LDC R11, c[0x0][0x268] ;  /* 0x00009a00ff0b7b82 */ /* 0x000e240000000800 */
[----:B------:R-:W-:Y:S01]  /*80a0*/  LEA.HI.X.SX32 R15, R9, R2, 0x1, P0 ;  /* 0x00000002090f7211 */ /* 0x000fe200000f0eff */
[----:B------:R-:W-:Y:S04]  /*80b0*/  STL [R1+0x6c], R3 ;  /* 0x00006c0301007387 */ /* 0x000fe80000100800 */
[----:B------:R4:W-:Y:S04]  /*80c0*/  STL.64 [R1+0xdf8], R14 ;  /* 0x000df80e01007387 */ /* 0x0009e80000100a00 */
[----:B----4-:R-:W4:Y:S01]  /*80d0*/  LDL.LU.64 R14, [R1+0x1680] ;  /* 0x00168000010e7983 */ /* 0x010f220000300a00 */
[----:B0-----:R-:W-:-:S02]  /*80e0*/  IMAD R3, R11, 0x2, R3 ;  /* 0x000000020b037824 */ /* 0x001fc400078e0203 */
[----:B------:R-:W0:Y:S03]  /*80f0*/  LDC R11, c[0x0][0x268] ;  /* 0x00009a00ff0b7b82 */ /* 0x000e260000000800 */
[----:B------:R0:W-:Y:S01]  /*8100*/  STL [R1+0x68], R3 ;  /* 0x0000680301007387 */ /* 0x0001e20000100800 */
[C---:B------:R-:W-:Y:S02]  /*8110*/  LEA R6, P1, R10.reuse, R0, 0x1 ;  /* 0x000000000a067211 */ /* 0x040fe400078208ff */
[----:B0-----:R-:W-:Y:S02]  /*8120*/  LEA R3, R11, R3, 0x1 ;  /* 0x000000030b037211 */ /* 0x001fe400078e08ff */
[----:B------:R-:W0:Y:S01]  /*8130*/  LDC R11, c[0x0][0x268] ;  /* 0x00009a00ff0b7b82 */ /* 0x000e220000000800 */
[----:B------:R-:W-:-:S05]  /*8140*/  LEA.HI.X.SX32 R7, R10, R2, 0x1, P1 ;  /* 0x000000020a077211 */ /* 0x000fca00008f0eff */
[----:B------:R-:W-:Y:S01]  /*8150*/  STL.64 [R1+0xde8], R6 ;  /* 0x000de80601007387 */ /* 0x000fe20000100a00 */
[----:B---3--:R-:W-:-:S04]  /*8160*/  LEA R4, P2, R12, R0, 0x1 ;  /* 0x000000000c047211 */ /* 0x008fc800078408ff */
[----:B------:R-:W-:-:S05]  /*8170*/  LEA.HI.X.SX32 R5, R12, R2, 0x1, P2 ;  /* 0x000000020c057211 */ /* 0x000fca00010f0eff */
[----:B------:R-:W-:Y:S04]  /*8180*/  STL.64 [R1+0xdd8], R4 ;  /* 0x000dd80401007387 */ /* 0x000fe80000100a00 */
[----:B------:R0:W-:Y:S02]  /*8190*/  STL [R1+0x54], R3 ;  /* 0x0000540301007387 */ /* 0x0001e40000100800 */
[----:B0-----:R-:W-:Y:S02]  /*81a0*/  IMAD R3, R11, 0x2, R3 ;  /* 0x000000020b037824 */ /* 0x001fe400078e0203 */
[----:B------:R-:W0:Y:S01]  /*81b0*/  LDC R11, c[0x0][0x268] ;  /* 0x00009a00ff0b7b82 */ /* 0x000e220000000800 */
[----:B----4-:R-:W-:-:S04]  /*81c0*/  LEA R4, P2, R15, R0, 0x1 ;  /* 0x000000000f047211 */ /* 0x010fc800078408ff */
[----:B------:R-:W-:Y:S02]  /*81d0*/  LEA.HI.X.SX32 R5, R15, R2, 0x1, P2 ;  /* 0x000000020f057211 */ /* 0x000fe400010f0eff */
[----:B------:R-:W-:-:S05]  /*81e0*/  MOV R15, R3 ;  /* 0x00000003000f7202 */ /* 0x000fca0000000f00 */
[----:B0-----:R-:W-:Y:S02]  /*81f0*/  IMAD R3, R11, 0x2, R15 ;  /* 0x000000020b037824 */ /* 0x001fe400078e020f */
[----:B------:R-:W0:Y:S01]  /*8200*/  LDC R11, c[0x0][0x268] ;  /* 0x00009a00ff0b7b82 */ /* 0x000e220000000800 */
[CC--:B------:R-:W-:Y:S02]  /*8210*/  LEA R8, P0, R13.reuse, R0.reuse, 0x1 ;  /* 0x000000000d087211 */ /* 0x0c0fe400078008ff */
[C---:B------:R-:W-:Y:S02]  /*8220*/  LEA R6, P1, R14.reuse, R0, 0x1 ;  /* 0x000000000e067211 */ /* 0x040fe400078208ff */
[-C--:B------:R-:W-:Y:S02]  /*8230*/  LEA.HI.X.SX32 R9, R13, R2.reuse, 0x1, P0 ;  /* 0x000000020d097211 */ /* 0x080fe400000f0eff */
[----:B------:R-:W-:-:S03]  /*8240*/  LEA.HI.X.SX32 R7, R14, R2, 0x1, P1 ;  /* 0x000000020e077211 */ /* 0x000fc600008f0eff */
[----:B------:R-:W-:Y:S04]  /*8250*/  STL.64 [R1+0xc38], R8 ;  /* 0x000c380801007387 */ /* 0x000fe80000100a00 */
[----:B------:R-:W-:Y:S04]  /*8260*/  STL.64 [R1+0xc30], R6 ;  /* 0x000c300601007387 */ /* 0x000fe80000100a00 */
[----:B------:R3:W-:Y:S04]  /*8270*/  STL.64 [R1+0xc28], R4 ;  /* 0x000c280401007387 */ /* 0x0007e80000100a00 */
[----:B------:R4:W-:Y:S01]  /*8280*/  STL [R1+0x44], R3 ;  /* 0x0000440301007387 */ /* 0x0009e20000100800 */
[----:B0-----:R-:W-:-:S03]  /*8290*/  LEA R11, R11, R3, 0x1 ;  /* 0x000000030b0b7211 */ /* 0x001fc600078e08ff */
[----:B---3--:R-:W3:Y:S04]  /*82a0*/  LDL.LU R4, [R1+0x4] ;  /* 0x0000040001047983 */ /* 0x008ee80000300800 */
[----:B----4-:R-:W4:Y:S01]  /*82b0*/  LDL.LU R3, [R1] ;  /* 0x0000000001037983 */ /* 0x010f220000300800 */
[-C--:B------:R-:W-:Y:S01]  /*82c0*/  LEA R12, P0, R16, R0.reuse, 0x1 ;  /* 0x00000000100c7211 */ /* 0x080fe200078008ff */
[----:B--2---:R-:W-:Y:S01]  /*82d0*/  IMAD R5, R25, 0x2, R11 ;  /* 0x0000000219057824 */ /* 0x004fe200078e020b */
[-C--:B------:R-:W-:Y:S01]  /*82e0*/  LEA R8, P1, R17, R0.reuse, 0x1 ;  /* 0x0000000011087211 */ /* 0x080fe200078208ff */
[----:B------:R-:W0:Y:S01]  /*82f0*/  LDC R25, c[0x0][0x268] ;  /* 0x00009a00ff197b82 */ /* 0x000e220000000800 */
[----:B------:R-:W-:Y:S02]  /*8300*/  LEA R6, P2, R18, R0, 0x1 ;  /* 0x0000000012067211 */ /* 0x000fe400078408ff */
[----:B------:R-:W-:-:S02]  /*8310*/  LEA.HI.X.SX32 R13, R16, R2, 0x1, P0 ;  /* 0x00000002100d7211 */ /* 0x000fc400000f0eff */
[-C--:B------:R-:W-:Y:S02]  /*8320*/  LEA.HI.X.SX32 R9, R17, R2.reuse, 0x1, P1 ;  /* 0x0000000211097211 */ /* 0x080fe400008f0eff */
[----:B------:R-:W-:Y:S01]  /*8330*/  LEA.HI.X.SX32 R7, R18, R2, 0x1, P2 ;  /* 0x0000000212077211 */ /* 0x000fe200010f0eff */
[----:B------:R2:W-:Y:S04]  /*8340*/  STL.64 [R1+0xac8], R12 ;  /* 0x000ac80c01007387 */ /* 0x0005e80000100a00 */
[----:B------:R-:W-:Y:S04]  /*8350*/  STL.64 [R1+0xab8], R8 ;  /* 0x000ab80801007387 */ /* 0x000fe80000100a00 */
[----:B------:R1:W-:Y:S04]  /*8360*/  STL.64 [R1+0xaa8], R6 ;  /* 0x000aa80601007387 */ /* 0x0003e80000100a00 */
[----:B--2---:R-:W2:Y:S04]  /*8370*/  LDL.LU R12, [R1+0x10] ;  /* 0x00001000010c7983 */ /* 0x004ea80000300800 */
[----:B------:R-:W2:Y:S01]  /*8380*/  LDL.LU R10, [R1+0xc] ;  /* 0x00000c00010a7983 */ /* 0x000ea20000300800 */
[----:B0-----:R-:W-:-:S02]  /*8390*/  LEA R5, R25, R5, 0x1 ;  /* 0x0000000519057211 */ /* 0x001fc400078e08ff */
[-C--:B------:R-:W-:Y:S01]  /*83a0*/  LEA R16, P1, R20, R0.reuse, 0x1 ;  /* 0x0000000014107211 */ /* 0x080fe200078208ff */
[----:B------:R-:W0:Y:S01]  /*83b0*/  LDC R25, c[0x0][0x268] ;  /* 0x00009a00ff197b82 */ /* 0x000e220000000800 */
[----:B-1----:R-:W-:-:S04]  /*83c0*/  LEA R6, P0, R19, R0, 0x1 ;  /* 0x0000000013067211 */ /* 0x002fc800078008ff */
[----:B------:R-:W-:Y:S01]  /*83d0*/  LEA.HI.X.SX32 R7, R19, R2, 0x1, P0 ;  /* 0x0000000213077211 */ /* 0x000fe200000f0eff */
[----:B------:R-:W-:Y:S01]  /*83e0*/  STL [R1+0x38], R5 ;  /* 0x0000380501007387 */ /* 0x000fe20000100800 */
[CC--:B------:R-:W-:Y:S02]  /*83f0*/  LEA R8, P2, R21.reuse, R0.reuse, 0x1 ;  /* 0x0000000015087211 */ /* 0x0c0fe400078408ff */
[----:B------:R-:W-:Y:S01]  /*8400*/  LEA R18, P0, R28, R0, 0x1 ;  /* 0x000000001c127211 */ /* 0x000fe200078008ff */
[----:B------:R1:W-:Y:S01]  /*8410*/  STL.64 [R1+0xa60], R6 ;  /* 0x000a600601007387 */ /* 0x0003e20000100a00 */
[-C--:B------:R-:W-:Y:S02]  /*8420*/  LEA.HI.X.SX32 R17, R20, R2.reuse, 0x1, P1 ;  /* 0x0000000214117211 */ /* 0x080fe400008f0eff */
[-C--:B------:R-:W-:Y:S02]  /*8430*/  LEA.HI.X.SX32 R9, R21, R2.reuse, 0x1, P2 ;  /* 0x0000000215097211 */ /* 0x080fe400010f0eff */
[----:B------:R-:W-:Y:S01]  /*8440*/  LEA.HI.X.SX32 R19, R28, R2, 0x1, P0 ;  /* 0x000000021c137211 */ /* 0x000fe200000f0eff */
[----:B-1----:R-:W2:Y:S04]  /*8450*/  LDL.LU R6, [R1+0x8] ;  /* 0x0000080001067983 */ /* 0x002ea80000300800 */
[----:B------:R-:W-:Y:S04]  /*8460*/  STL.64 [R1+0xa58], R16 ;  /* 0x000a581001007387 */ /* 0x000fe80000100a00 */
[----:B------:R1:W-:Y:S04]  /*8470*/  STL.64 [R1+0xa50], R8 ;  /* 0x000a500801007387 */ /* 0x0003e80000100a00 */
[----:B------:R-:W2:Y:S04]  /*8480*/  LDL.LU R14, [R1+0x1c] ;  /* 0x00001c00010e7983 */ /* 0x000ea80000300800 */
[----:B------:R-:W-:Y:S04]  /*8490*/  STL.64 [R1+0xa48], R18 ;  /* 0x000a481201007387 */ /* 0x000fe80000100a00 */
[----:B------:R-:W2:Y:S01]  /*84a0*/  LDL.LU R13, [R1+0x18] ;  /* 0x00001800010d7983 */ /* 0x000ea20000300800 */
[----:B0-----:R-:W-:Y:S01]  /*84b0*/  IMAD R25, R25, 0x2, R5 ;  /* 0x0000000219197824 */ /* 0x001fe200078e0205 */
[----:B------:R-:W-:-:S02]  /*84c0*/  MOV R5, R24 ;  /* 0x0000001800057202 */ /* 0x000fc40000000f00 */
[----:B------:R-:W0:Y:S01]  /*84d0*/  LDC R24, c[0x0][0x268] ;  /* 0x00009a00ff187b82 */ /* 0x000e220000000800 */
[CC--:B-1----:R-:W-:Y:S02]  /*84e0*/  LEA R8, P1, R27.reuse, R0.reuse, 0x1 ;  /* 0x000000001b087211 */ /* 0x0c2fe400078208ff */
[C---:B------:R-:W-:Y:S02]  /*84f0*/  LEA R16, P2, R26.reuse, R0, 0x1 ;  /* 0x000000001a107211 */ /* 0x040fe400078408ff */
[-C--:B------:R-:W-:Y:S02]  /*8500*/  LEA.HI.X.SX32 R9, R27, R2.reuse, 0x1, P1 ;  /* 0x000000021b097211 */ /* 0x080fe400008f0eff */
[----:B------:R-:W-:-:S03]  /*8510*/  LEA.HI.X.SX32 R17, R26, R2, 0x1, P2 ;  /* 0x000000021a117211 */ /* 0x000fc600010f0eff */
[----:B------:R1:W-:Y:S04]  /*8520*/  STL.64 [R1+0xa40], R8 ;  /* 0x000a400801007387 */ /* 0x0003e80000100a00 */
[----:B-1----:R-:W2:Y:S01]  /*8530*/  LDL.LU R8, [R1+0x14] ;  /* 0x0000140001087983 */ /* 0x002ea20000300800 */
[----:B0-----:R-:W-:-:S05]  /*8540*/  IMAD R24, R24, 0x2, R25 ;  /* 0x0000000218187824 */ /* 0x001fca00078e0219 */
[----:B------:R-:W-:Y:S04]  /*8550*/  STL.64 [R1+0x1658], R24 ;  /* 0x0016581801007387 */ /* 0x000fe80000100a00 */
[----:B------:R0:W-:Y:S02]  /*8560*/  STL.64 [R1+0xa38], R16 ;  /* 0x000a381001007387 */ /* 0x0001e40000100a00 */
[----:B0-----:R-:W-:-:S04]  /*8570*/  LEA R16, P2, R29, R0, 0x1 ;  /* 0x000000001d107211 */ /* 0x001fc800078408ff */
[----:B------:R-:W-:Y:S01]  /*8580*/  LEA.HI.X.SX32 R17, R29, R2, 0x1, P2 ;  /* 0x000000021d117211 */ /* 0x000fe200010f0eff */
[----:B------:R-:W-:Y:S02]  /*8590*/  IMAD.MOV.U32 R7, RZ, RZ, R22 ;  /* 0x000000ffff077224 */ /* 0x000fe400078e0016 */
[----:B------:R-:W0:Y:S01]  /*85a0*/  LDC R22, c[0x0][0x268] ;  /* 0x00009a00ff167b82 */ /* 0x000e220000000800 */
[----:B------:R-:W-:-:S04]  /*85b0*/  LEA R23, R23, R24, 0x1 ;  /* 0x0000001817177211 */ /* 0x000fc800078e08ff */
[----:B0-----:R-:W-:Y:S02]  /*85c0*/  LEA R22, R22, R23, 0x1 ;  /* 0x0000001716167211 */ /* 0x001fe400078e08ff */
[CC--:B---3--:R-:W-:Y:S02]  /*85d0*/  LEA R20, P0, R4.reuse, R0.reuse, 0x1 ;  /* 0x0000000004147211 */ /* 0x0c8fe400078008ff */
[C---:B----4-:R-:W-:Y:S02]  /*85e0*/  LEA R18, P1, R3.reuse, R0, 0x1 ;  /* 0x0000000003127211 */ /* 0x050fe400078208ff */
[-C--:B------:R-:W-:Y:S02]  /*85f0*/  LEA.HI.X.SX32 R21, R4, R2.reuse, 0x1, P0 ;  /* 0x0000000204157211 */ /* 0x080fe400000f0eff */
[----:B------:R-:W-:Y:S01]  /*8600*/  LEA.HI.X.SX32 R19, R3, R2, 0x1, P1 ;  /* 0x0000000203137211 */ /* 0x000fe200008f0eff */
[----:B------:R-:W0:Y:S02]  /*8610*/  LDC R4, c[0x0][0x268] ;  /* 0x00009a00ff047b82 */ /* 0x000e240000000800 */
[----:B------:R-:W-:Y:S04]  /*8620*/  STL.64 [R1+0xa30], R20 ;  /* 0x000a301401007387 */ /* 0x000fe80000100a00 */
[----:B------:R1:W-:Y:S02]  /*8630*/  STL.64 [R1+0xa20], R16 ;  /* 0x000a201001007387 */ /* 0x0003e40000100a00 */
[----:B------:R-:W3:Y:S02]  /*8640*/  LDC R3, c[0x0][0x268] ;  /* 0x00009a00ff037b82 */ /* 0x000ee40000000800 */
[----:B------:R2:W-:Y:S04]  /*8650*/  STL.64 [R1+0xa28], R18 ;  /* 0x000a281201007387 */ /* 0x0005e80000100a00 */
[----:B-1----:R-:W4:Y:S04]  /*8660*/  LDL.LU R17, [R1+0x28] ;  /* 0x0000280001117983 */ /* 0x002f280000300800 */
[----:B------:R-:W4:Y:S01]  /*8670*/  LDL.LU R9, [R1+0x24] ;  /* 0x0000240001097983 */ /* 0x000f220000300800 */
[----:B--2---:R-:W-:-:S02]  /*8680*/  LEA R18, P1, R10, R0, 0x1 ;  /* 0x000000000a127211 */ /* 0x004fc400078208ff */
[----:B------:R-:W-:Y:S01]  /*8690*/  LEA R24, P0, R12, R0, 0x1 ;  /* 0x000000000c187211 */ /* 0x000fe200078008ff */
[----:B------:R-:W2:Y:S01]  /*86a0*/  LDL.LU R16, [R1+0x20] ;  /* 0x0000200001107983 */ /* 0x000ea20000300800 */
[-C--:B------:R-:W-:Y:S01]  /*86b0*/  LEA.HI.X.SX32 R19, R10, R2.reuse, 0x1, P1 ;  /* 0x000000020a137211 */ /* 0x080fe200008f0eff */
[----:B------:R-:W-:Y:S02]  /*86c0*/  IMAD.MOV.U32 R10, RZ, RZ, R5 ;  /* 0x000000ffff0a7224 */ /* 0x000fe400078e0005 */
[----:B------:R-:W1:Y:S01]  /*86d0*/  LDC R5, c[0x0][0x268] ;  /* 0x00009a00ff057b82 */ /* 0x000e620000000800 */
[----:B---3--:R-:W-:Y:S01]  /*86e0*/  IMAD R3, R3, 0x2, R22 ;  /* 0x0000000203037824 */ /* 0x008fe200078e0216 */
[----:B------:R-:W-:Y:S01]  /*86f0*/  LEA.HI.X.SX32 R25, R12, R2, 0x1, P0 ;  /* 0x000000020c197211 */ /* 0x000fe200000f0eff */
[----:B------:R-:W-:Y:S04]  /*8700*/  STL.64 [R1+0x1648], R22 ;  /* 0x0016481601007387 */ /* 0x000fe80000100a00 */
[----:B------:R-:W-:Y:S01]  /*8710*/  STL [R1+0x1670], R3 ;  /* 0x0016700301007387 */ /* 0x000fe20000100800 */
[----:B0-----:R-:W-:-:S03]  /*8720*/  LEA R4, R4, R3, 0x1 ;  /* 0x0000000304047211 */ /* 0x001fc600078e08ff */
[----:B------:R-:W3:Y:S01]  /*8730*/  LDL.LU R12, [R1+0x34] ;  /* 0x00003400010c7983 */ /* 0x000ee20000300800 */
[----:B------:R-:W-:-:S03]  /*8740*/  LEA R20, P2, R6, R0, 0x1 ;  /* 0x0000000006147211 */ /* 0x000fc600078408ff */
[----:B------:R0:W-:Y:S01]  /*8750*/  STL.64 [R1+0xa18], R24 ;  /* 0x000a181801007387 */ /* 0x0001e20000100a00 */
[----:B------:R-:W-:-:S03]  /*8760*/  LEA.HI.X.SX32 R21, R6, R2, 0x1, P2 ;  /* 0x0000000206157211 */ /* 0x000fc600010f0eff */
[----:B------:R0:W-:Y:S01]  /*8770*/  STL.64 [R1+0xa10], R18 ;  /* 0x000a101201007387 */ /* 0x0001e20000100a00 */
[----:B-1----:R-:W-:Y:S01]  /*8780*/  LEA R5, R5, R4, 0x1 ;  /* 0x0000000405057211 */ /* 0x002fe200078e08ff */
[----:B------:R-:W1:Y:S02]  /*8790*/  LDC R6, c[0x0][0x268] ;  /* 0x00009a00ff067b82 */ /* 0x000e640000000800 */
[----:B------:R-:W3:Y:S01]  /*87a0*/  LDL.LU R27, [R1+0x30] ;  /* 0x00003000011b7983 */ /* 0x000ee20000300800 */
[----:B0-----:R-:W-:-:S03]  /*87b0*/  LEA R24, P0, R14, R0, 0x1 ;  /* 0x000000000e187211 */ /* 0x001fc600078008ff */
[----:B------:R-:W3:Y:S04]  /*87c0*/  LDL.LU R18, [R1+0x2c] ;  /* 0x00002c0001127983 */ /* 0x000ee80000300800 */
[----:B------:R0:W-:Y:S01]  /*87d0*/  STL.64 [R1+0xa08], R20 ;  /* 0x000a081401007387 */ /* 0x0001e20000100a00 */
[----:B------:R-:W-:-:S03]  /*87e0*/  LEA.HI.X.SX32 R25, R14, R2, 0x1, P0 ;  /* 0x000000020e197211 */ /* 0x000fc600000f0eff */
[----:B------:R-:W-:Y:S04]  /*87f0*/  STL.64 [R1+0x1660], R4 ;  /* 0x0016600401007387 */ /* 0x000fe80000100a00 */
[----:B------:R-:W3:Y:S01]  /*8800*/  LDL.LU R28, [R1+0x50] ;  /* 0x00005000011c7983 */ /* 0x000ee20000300800 */
[----:B0-----:R-:W-:-:S04]  /*8810*/  LEA R20, P1, R13, R0, 0x1 ;  /* 0x000000000d147211 */ /* 0x001fc800078208ff */
[----:B------:R-:W-:Y:S01]  /*8820*/  LEA.HI.X.SX32 R21, R13, R2, 0x1, P1 ;  /* 0x000000020d157211 */ /* 0x000fe200008f0eff */
[----:B------:R-:W-:Y:S04]  /*8830*/  STL.64 [R1+0xa00], R24 ;  /* 0x000a001801007387 */ /* 0x000fe80000100a00 */
[----:B------:R0:W-:Y:S04]  /*8840*/  STL.64 [R1+0x9f8], R20 ;  /* 0x0009f81401007387 */ /* 0x0001e80000100a00 */
[----:B------:R-:W3:Y:S04]  /*8850*/  LDL.LU R14, [R1+0x4c] ;  /* 0x00004c00010e7983 */ /* 0x000ee80000300800 */
[----:B0-----:R-:W3:Y:S01]  /*8860*/  LDL.LU R20, [R1+0x48] ;  /* 0x0000480001147983 */ /* 0x001ee20000300800 */
[----:B------:R-:W-:-:S02]  /*8870*/  MOV R13, R7 ;  /* 0x00000007000d7202 */ /* 0x000fc40000000f00 */
[----:B------:R-:W0:Y:S01]  /*8880*/  LDC R7, c[0x0][0x268] ;  /* 0x00009a00ff077b82 */ /* 0x000e220000000800 */
[----:B------:R-:W-:Y:S01]  /*8890*/  LEA R22, P2, R8, R0, 0x1 ;  /* 0x0000000008167211 */ /* 0x000fe200078408ff */
[----:B-1----:R-:W-:-:S03]  /*88a0*/  IMAD R6, R6, 0x2, R5 ;  /* 0x0000000206067824 */ /* 0x002fc600078e0205 */
[----:B------:R-:W-:-:S03]  /*88b0*/  LEA.HI.X.SX32 R23, R8, R2, 0x1, P2 ;  /* 0x0000000208177211 */ /* 0x000fc600010f0eff */
[----:B------:R-:W1:Y:S02]  /*88c0*/  LDC R8, c[0x0][0x268] ;  /* 0x00009a00ff087b82 */ /* 0x000e640000000800 */
[----:B------:R4:W-:Y:S01]  /*88d0*/  STL.64 [R1+0x9f0], R22 ;  /* 0x0009f01601007387 */ /* 0x0009e20000100a00 */
[----:B0-----:R-:W-:-:S05]  /*88e0*/  IMAD R7, R7, 0x2, R6 ;  /* 0x0000000207077824 */ /* 0x001fca00078e0206 */
[----:B------:R-:W-:Y:S04]  /*88f0*/  STL.64 [R1+0x1668], R6 ;  /* 0x0016680601007387 */ /* 0x000fe80000100a00 */
[----:B------:R-:W3:Y:S01]  /*8900*/  LDL.LU R21, [R1+0x60] ;  /* 0x0000600001157983 */ /* 0x000ee20000300800 */
[----:B-1----:R-:W-:Y:S02]  /*8910*/  LEA R8, R8, R7, 0x1 ;  /* 0x0000000708087211 */ /* 0x002fe400078e08ff */
[-C--:B----4-:R-:W-:Y:S02]  /*8920*/  LEA R24, P0, R17, R0.reuse, 0x1 ;  /* 0x0000000011187211 */ /* 0x090fe400078008ff */
[----:B------:R-:W-:Y:S02]  /*8930*/  LEA R22, P1, R9, R0, 0x1 ;  /* 0x0000000009167211 */ /* 0x000fe400078208ff */
[----:B------:R-:W-:-:S02]  /*8940*/  LEA.HI.X.SX32 R25, R17, R2, 0x1, P0 ;  /* 0x0000000211197211 */ /* 0x000fc400000f0eff */
[----:B------:R-:W-:Y:S02]  /*8950*/  LEA.HI.X.SX32 R23, R9, R2, 0x1, P1 ;  /* 0x0000000209177211 */ /* 0x000fe400008f0eff */
[----:B------:R-:W0:Y:S01]  /*8960*/  LDC R9, c[0x0][0x268] ;  /* 0x00009a00ff097b82 */ /* 0x000e220000000800 */
[----:B------:R-:W-:Y:S04]  /*8970*/  STL.64 [R1+0x9e8], R24 ;  /* 0x0009e81801007387 */ /* 0x000fe80000100a00 */
[----:B------:R-:W4:Y:S04]  /*8980*/  LDL.LU R26, [R1+0x5c] ;  /* 0x00005c00011a7983 */ /* 0x000f280000300800 */
[----:B------:R3:W-:Y:S04]  /*8990*/  STL.64 [R1+0x9e0], R22 ;  /* 0x0009e01601007387 */ /* 0x0007e80000100a00 */
[----:B------:R-:W4:Y:S01]  /*89a0*/  LDL.LU R17, [R1+0x58] ;  /* 0x0000580001117983 */ /* 0x000f220000300800 */
[----:B--2---:R-:W-:-:S04]  /*89b0*/  LEA R4, P2, R16, R0, 0x1 ;  /* 0x0000000010047211 */ /* 0x004fc800078408ff */
[----:B------:R-:W-:Y:S01]  /*89c0*/  LEA.HI.X.SX32 R5, R16, R2, 0x1, P2 ;  /* 0x0000000210057211 */ /* 0x000fe200010f0eff */
[----:B0-----:R-:W-:-:S04]  /*89d0*/  IMAD R9, R9, 0x2, R8 ;  /* 0x0000000209097824 */ /* 0x001fc800078e0208 */
[----:B------:R0:W-:Y:S01]  /*89e0*/  STL.64 [R1+0x9d8], R4 ;  /* 0x0009d80401007387 */ /* 0x0001e20000100a00 */
[----:B---3--:R-:W-:-:S03]  /*89f0*/  LEA R22, P0, R12, R0, 0x1 ;  /* 0x000000000c167211 */ /* 0x008fc600078008ff */
[----:B------:R1:W-:Y:S01]  /*8a00*/  STL.64 [R1+0x1678], R8 ;  /* 0x0016780801007387 */ /* 0x0003e20000100a00 */
[----:B------:R-:W-:Y:S02]  /*8a10*/  MOV R16, R10 ;  /* 0x0000000a00107202 */ /* 0x000fe40000000f00 */
[C---:B------:R-:W-:Y:S01]  /*8a20*/  LEA R6, P1, R27.reuse, R0, 0x1 ;  /* 0x000000001b067211 */ /* 0x040fe200078208ff */
[----:B------:R-:W2:Y:S01]  /*8a30*/  LDL.LU R29, [R1+0x78] ;  /* 0x00007800011d7983 */ /* 0x000ea20000300800 */
[----:B------:R-:W3:Y:S03]  /*8a40*/  LDC R10, c[0x0][0x268] ;  /* 0x00009a00ff0a7b82 */ /* 0x000ee60000000800 */
[----:B------:R-:W2:Y:S01]  /*8a50*/  LDL.LU R24, [R1+0x74] ;  /* 0x0000740001187983 */ /* 0x000ea20000300800 */
[----:B------:R-:W-:Y:S02]  /*8a60*/  LEA.HI.X.SX32 R23, R12, R2, 0x1, P0 ;  /* 0x000000020c177211 */ /* 0x000fe400000f0eff */
[C---:B0-----:R-:W-:Y:S01]  /*8a70*/  LEA R4, P2, R18.reuse, R0, 0x1 ;  /* 0x0000000012047211 */ /* 0x041fe200078408ff */
[----:B------:R-:W2:Y:S01]  /*8a80*/  LDL.LU R19, [R1+0x70] ;  /* 0x0000700001137983 */ /* 0x000ea20000300800 */
[-C--:B------:R-:W-:Y:S01]  /*8a90*/  LEA.HI.X.SX32 R7, R27, R2.reuse, 0x1, P1 ;  /* 0x000000021b077211 */ /* 0x080fe200008f0eff */
[----:B------:R-:W0:Y:S01]  /*8aa0*/  LDC R12, c[0x0][0x268] ;  /* 0x00009a00ff0c7b82 */ /* 0x000e220000000800 */
[----:B------:R-:W-:Y:S01]  /*8ab0*/  LEA.HI.X.SX32 R5, R18, R2, 0x1, P2 ;  /* 0x0000000212057211 */ /* 0x000fe200010f0eff */
[----:B------:R-:W-:Y:S01]  /*8ac0*/  STL.64 [R1+0x9d0], R22 ;  /* 0x0009d01601007387 */ /* 0x000fe20000100a00 */
[----:B------:R-:W-:-:S03]  /*8ad0*/  MOV R18, R13 ;  /* 0x0000000d00127202 */ /* 0x000fc60000000f00 */
[----:B------:R1:W-:Y:S02]  /*8ae0*/  STL.64 [R1+0x9c8], R6 ;  /* 0x0009c80601007387 */ /* 0x0003e40000100a00 */
[----:B------:R-:W0:Y:S01]  /*8af0*/  LDC R13, c[0x0][0x268] ;  /* 0x00009a00ff0d7b82 */ /* 0x000e220000000800 */
[-C--:B-1----:R-:W-:Y:S02]  /*8b00*/  LEA R8, P0, R28, R0.reuse, 0x1 ;  /* 0x000000001c087211 */ /* 0x082fe400078008ff */
[----:B------:R-:W-:-:S04]  /*8b10*/  LEA R6, P1, R14, R0, 0x1 ;  /* 0x000000000e067211 */ /* 0x000fc800078208ff */
[-C--:B------:R-:W-:Y:S02]  /*8b20*/  LEA.HI.X.SX32 R7, R14, R2.reuse, 0x1, P1 ;  /* 0x000000020e077211 */ /* 0x080fe400008f0eff */
[----:B------:R-:W1:Y:S01]  /*8b30*/  LDC R14, c[0x0][0x268] ;  /* 0x00009a00ff0e7b82 */ /* 0x000e620000000800 */
[----:B---3--:R-:W-:Y:S01]  /*8b40*/  IMAD R10, R10, 0x2, R9 ;  /* 0x000000020a0a7824 */ /* 0x008fe200078e0209 */
[----:B------:R3:W-:Y:S01]  /*8b50*/  STL.64 [R1+0x9c0], R4 ;  /* 0x0009c00401007387 */ /* 0x0007e20000100a00 */
[----:B------:R-:W-:Y:S02]  /*8b60*/  LEA.HI.X.SX32 R9, R28, R2, 0x1, P0 ;  /* 0x000000021c097211 */ /* 0x000fe400000f0eff */
[----:B0-----:R-:W-:-:S03]  /*8b70*/  IMAD R12, R12, 0x2, R10 ;  /* 0x000000020c0c7824 */ /* 0x001fc600078e020a */
[----:B------:R-:W-:Y:S01]  /*8b80*/  STL.64 [R1+0x9b8], R8 ;  /* 0x0009b80801007387 */ /* 0x000fe20000100a00 */
[C---:B---3--:R-:W-:Y:S02]  /*8b90*/  LEA R4, P2, R20.reuse, R0, 0x1 ;  /* 0x0000000014047211 */ /* 0x048fe400078408ff */
[----:B------:R-:W-:Y:S02]  /*8ba0*/  LEA R13, R13, R12, 0x1 ;  /* 0x0000000c0d0d7211 */ /* 0x000fe400078e08ff */
[----:B------:R-:W-:Y:S02]  /*8bb0*/  LEA.HI.X.SX32 R5, R20, R2, 0x1, P2 ;  /* 0x0000000214057211 */ /* 0x000fe400010f0eff */
[----:B------:R-:W3:Y:S04]  /*8bc0*/  LDL.LU R20, [R1+0x8c] ;  /* 0x00008c0001147983 */ /* 0x000ee80000300800 */
[----:B------:R-:W-:Y:S01]  /*8bd0*/  STL.64 [R1+0x9b0], R6 ;  /* 0x0009b00601007387 */ /* 0x000fe20000100a00 */
[----:B-1----:R-:W-:-:S03]  /*8be0*/  IMAD R14, R14, 0x2, R13 ;  /* 0x000000020e0e7824 */ /* 0x002fc600078e020d */
[----:B------:R-:W3:Y:S04]  /*8bf0*/  LDL.LU R28, [R1+0x88] ;  /* 0x00008800011c7983 */ /* 0x000ee80000300800 */
[----:B------:R-:W-:Y:S04]  /*8c00*/  STL.64 [R1+0x9a8], R4 ;  /* 0x0009a80401007387 */ /* 0x000fe80000100a00 */
[----:B------:R0:W-:Y:S04]  /*8c10*/  STL.64 [R1+0x1640], R12 ;  /* 0x0016400c01007387 */ /* 0x0001e80000100a00 */
[----:B0-----:R-:W3:Y:S01]  /*8c20*/  LDL.LU R13, [R1+0x90] ;  /* 0x00009000010d7983 */ /* 0x001ee20000300800 */
[----:B------:R-:W-:-:S02]  /*8c30*/  MOV R23, R15 ;  /* 0x0000000f00177202 */ /* 0x000fc40000000f00 */
[----:B------:R-:W0:Y:S01]  /*8c40*/  LDC R15, c[0x0][0x268] ;  /* 0x00009a00ff0f7b82 */ /* 0x000e220000000800 */
[C---:B------:R-:W-:Y:S01]  /*8c50*/  LEA R8, P0, R21.reuse, R0, 0x1 ;  /* 0x0000000015087211 */ /* 0x040fe200078008ff */
[----:B------:R-:W3:Y:S03]  /*8c60*/  LDL.LU R3, [R1+0x98] ;  /* 0x0000980001037983 */ /* 0x000ee60000300800 */
[----:B------:R-:W-:-:S05]  /*8c70*/  LEA.HI.X.SX32 R9, R21, R2, 0x1, P0 ;  /* 0x0000000215097211 */ /* 0x000fca00000f0eff */
[----:B------:R2:W-:Y:S04]  /*8c80*/  STL.64 [R1+0x9a0], R8 ;  /* 0x0009a00801007387 */ /* 0x0005e80000100a00 */
[----:B------:R-:W3:Y:S01]  /*8c90*/  LDL.LU R27, [R1+0x84] ;  /* 0x00008400011b7983 */ /* 0x000ee20000300800 */
[----:B0-----:R-:W-:-:S05]  /*8ca0*/  IMAD R15, R15, 0x2, R14 ;  /* 0x000000020f0f7824 */ /* 0x001fca00078e020e */
[----:B------:R-:W-:Y:S01]  /*8cb0*/  STL.64 [R1+0x1638], R14 ;  /* 0x0016380e01007387 */ /* 0x000fe20000100a00 */
[----:B----4-:R-:W-:-:S04]  /*8cc0*/  LEA R6, P1, R26, R0, 0x1 ;  /* 0x000000001a067211 */ /* 0x010fc800078208ff */
[----:B------:R-:W-:Y:S02]  /*8cd0*/  LEA.HI.X.SX32 R7, R26, R2, 0x1, P1 ;  /* 0x000000021a077211 */ /* 0x000fe400008f0eff */
[----:B------:R-:W-:-:S04]  /*8ce0*/  LEA R4, P2, R17, R0, 0x1 ;  /* 0x0000000011047211 */ /* 0x000fc800078408ff */
[----:B------:R-:W-:Y:S01]  /*8cf0*/  LEA.HI.X.SX32 R5, R17, R2, 0x1, P2 ;  /* 0x0000000211057211 */ /* 0x000fe200010f0eff */
[----:B------:R0:W-:Y:S01]  /*8d00*/  STL.64 [R1+0x998], R6 ;  /* 0x0009980601007387 */ /* 0x0001e20000100a00 */
[----:B------:R-:W-:Y:S01]  /*8d10*/  MOV R21, R16 ;  /* 0x0000001000157202 */ /* 0x000fe20000000f00 */
[----:B------:R-:W1:Y:S02]  /*8d20*/  LDC R17, c[0x0][0x268] ;  /* 0x00009a00ff117b82 */ /* 0x000e640000000800 */
[----:B------:R4:W-:Y:S04]  /*8d30*/  STL.64 [R1+0x990], R4 ;  /* 0x0009900401007387 */ /* 0x0009e80000100a00 */
[----:B------:R-:W3:Y:S02]  /*8d40*/  LDL.LU R12, [R1+0x80] ;  /* 0x00008000010c7983 */ /* 0x000ee40000300800 */
[----:B------:R-:W1:Y:S02]  /*8d50*/  LDC R16, c[0x0][0x268] ;  /* 0x00009a00ff107b82 */ /* 0x000e640000000800 */
[----:B------:R-:W3:Y:S01]  /*8d60*/  LDL.LU R25, [R1+0x7c] ;  /* 0x00007c0001197983 */ /* 0x000ee20000300800 */
[----:B--2---:R-:W-:-:S02]  /*8d70*/  LEA R8, P0, R29, R0, 0x1 ;  /* 0x000000001d087211 */ /* 0x004fc400078008ff */
[C---:B0-----:R-:W-:Y:S02]  /*8d80*/  LEA R6, P1, R24.reuse, R0, 0x1 ;  /* 0x0000000018067211 */ /* 0x041fe400078208ff */
[-C--:B------:R-:W-:Y:S02]  /*8d90*/  LEA.HI.X.SX32 R9, R29, R2.reuse, 0x1, P0 ;  /* 0x000000021d097211 */ /* 0x080fe400000f0eff */
[----:B------:R-:W-:-:S03]  /*8da0*/  LEA.HI.X.SX32 R7, R24, R2, 0x1, P1 ;  /* 0x0000000218077211 */ /* 0x000fc600008f0eff */
[----:B------:R3:W-:Y:S04]  /*8db0*/  STL.64 [R1+0x988], R8 ;  /* 0x0009880801007387 */ /* 0x0007e80000100a00 */
[----:B------:R-:W2:Y:S04]  /*8dc0*/  LDL.LU R22, [R1+0x6c] ;  /* 0x00006c0001167983 */ /* 0x000ea80000300800 */
[----:B------:R-:W-:Y:S04]  /*8dd0*/  STL.64 [R1+0x980], R6 ;  /* 0x0009800601007387 */ /* 0x000fe80000100a00 */
[----:B------:R-:W2:Y:S01]  /*8de0*/  LDL.LU R29, [R1+0x68] ;  /* 0x00006800011d7983 */ /* 0x000ea20000300800 */
[----:B----4-:R-:W-:-:S04]  /*8df0*/  LEA R4, P2, R19, R0, 0x1 ;  /* 0x0000000013047211 */ /* 0x010fc800078408ff */
[----:B------:R-:W-:Y:S01]  /*8e00*/  LEA.HI.X.SX32 R5, R19, R2, 0x1, P2 ;  /* 0x0000000213057211 */ /* 0x000fe200010f0eff */
[----:B------:R-:W-:Y:S01]  /*8e10*/  IMAD.MOV.U32 R26, RZ, RZ, R18 ;  /* 0x000000ffff1a7224 */ /* 0x000fe200078e0012 */
[----:B------:R-:W0:Y:S03]  /*8e20*/  LDC R19, c[0x0][0x268] ;  /* 0x00009a00ff137b82 */ /* 0x000e260000000800 */
[----:B------:R4:W-:Y:S04]  /*8e30*/  STL.64 [R1+0x978], R4 ;  /* 0x0009780401007387 */ /* 0x0009e80000100a00 */
[----:B------:R-:W2:Y:S01]  /*8e40*/  LDL.LU R24, [R1+0x54] ;  /* 0x0000540001187983 */ /* 0x000ea20000300800 */
[----:B------:R-:W0:Y:S01]  /*8e50*/  LDC R18, c[0x0][0x268] ;  /* 0x00009a00ff127b82 */ /* 0x000e220000000800 */
[----:B---3--:R-:W-:-:S04]  /*8e60*/  LEA R8, P0, R13, R0, 0x1 ;  /* 0x000000000d087211 */ /* 0x008fc800078008ff */
[----:B------:R-:W-:-:S05]  /*8e70*/  LEA.HI.X.SX32 R9, R13, R2, 0x1, P0 ;  /* 0x000000020d097211 */ /* 0x000fca00000f0eff */
[----:B------:R3:W-:Y:S04]  /*8e80*/  STL.64 [R1+0x970], R8 ;  /* 0x0009700801007387 */ /* 0x0007e80000100a00 */
[----:B------:R-:W2:Y:S01]  /*8e90*/  LDL.LU R14, [R1+0x44] ;  /* 0x00004400010e7983 */ /* 0x000ea20000300800 */
[----:B----4-:R-:W-:-:S04]  /*8ea0*/  LEA R4, P2, R28, R0, 0x1 ;  /* 0x000000001c047211 */ /* 0x010fc800078408ff */
[----:B------:R-:W-:Y:S02]  /*8eb0*/  LEA.HI.X.SX32 R5, R28, R2, 0x1, P2 ;  /* 0x000000021c057211 */ /* 0x000fe400010f0eff */
[----:B------:R-:W4:Y:S01]  /*8ec0*/  LDC R28, c[0x0][0x268] ;  /* 0x00009a00ff1c7b82 */ /* 0x000f220000000800 */
[----:B------:R-:W-:-:S04]  /*8ed0*/  LEA R6, P1, R20, R0, 0x1 ;  /* 0x0000000014067211 */ /* 0x000fc800078208ff */
[----:B------:R-:W-:-:S03]  /*8ee0*/  LEA.HI.X.SX32 R7, R20, R2, 0x1, P1 ;  /* 0x0000000214077211 */ /* 0x000fc600008f0eff */
[----:B------:R-:W0:Y:S01]  /*8ef0*/  LDC R20, c[0x0][0x268] ;  /* 0x00009a00ff147b82 */ /* 0x000e220000000800 */
[----:B---3--:R-:W-:Y:S01]  /*8f00*/  LEA R8, P0, R21, R0, 0x1 ;  /* 0x0000000015087211 */ /* 0x008fe200078008ff */
[----:B------:R-:W-:Y:S02]  /*8f10*/  IMAD.MOV.U32 R9, RZ, RZ, R21 ;  /* 0x000000ffff097224 */ /* 0x000fe400078e0015 */
[----:B-1----:R-:W-:-:S04]  /*8f20*/  IMAD R16, R16, 0x2, R15 ;  /* 0x0000000210107824 */ /* 0x002fc800078e020f */
[----:B------:R-:W1:Y:S01]  /*8f30*/  LDC R21, c[0x0][0x268] ;  /* 0x00009a00ff157b82 */ /* 0x000e620000000800 */
[----:B------:R-:W-:Y:S02]  /*8f40*/  LEA R17, R17, R16, 0x1 ;  /* 0x0000001011117211 */ /* 0x000fe400078e08ff */
[----:B----4-:R-:W-:-:S04]  /*8f50*/  LEA R28, R28, R11, 0x1 ;  /* 0x0000000b1c1c7211 */ /* 0x010fc800078e08ff */
[----:B------:R-:W-:Y:S02]  /*8f60*/  MOV R15, R28 ;  /* 0x0000001c000f7202 */ /* 0x000fe40000000f00 */
[----:B------:R-:W3:Y:S01]  /*8f70*/  LDC R28, c[0x0][0x268] ;  /* 0x00009a00ff1c7b82 */ /* 0x000ee20000000800 */
[----:B0-----:R-:W-:-:S05]  /*8f80*/  LEA R18, R18, R17, 0x1 ;  /* 0x0000001112127211 */ /* 0x001fca00078e08ff */
[----:B------:R-:W-:Y:S01]  /*8f90*/  IMAD R19, R19, 0x2, R18 ;  /* 0x0000000213137824 */ /* 0x000fe200078e0212 */
[----:B------:R0:W-:Y:S01]  /*8fa0*/  STL.64 [R1+0x968], R6 ;  /* 0x0009680601007387 */ /* 0x0001e20000100a00 */
[----:B------:R-:W-:-:S03]  /*8fb0*/  LEA.HI.X.SX32 R9, R9, R2, 0x1, P0 ;  /* 0x0000000209097211 */ /* 0x000fc600000f0eff */
[----:B------:R-:W-:Y:S01]  /*8fc0*/  LEA R20, R20, R19, 0x1 ;  /* 0x0000001314147211 */ /* 0x000fe200078e08ff */
[----:B------:R4:W-:Y:S04]  /*8fd0*/  STL.64 [R1+0x960], R4 ;  /* 0x0009600401007387 */ /* 0x0009e80000100a00 */
[----:B-1----:R-:W-:Y:S01]  /*8fe0*/  IMAD R21, R21, 0x2, R20 ;  /* 0x0000000215157824 */ /* 0x002fe200078e0214 */
[----:B------:R-:W2:Y:S01]  /*8ff0*/  LDL.LU R13, [R1+0x38] ;  /* 0x00003800010d7983 */ /* 0x000ea20000300800 */
[-C--:B0-----:R-:W-:Y:S02]  /*9000*/  LEA R6, P1, R3, R0.reuse, 0x1 ;  /* 0x0000000003067211 */ /* 0x081fe400078208ff */
[----:B----4-:R-:W-:Y:S01]  /*9010*/  LEA R4, P2, R27, R0, 0x1 ;  /* 0x000000001b047211 */ /* 0x010fe200078408ff */
[----:B------:R0:W-:Y:S01]  /*9020*/  STL.64 [R1+0x958], R8 ;  /* 0x0009580801007387 */ /* 0x0001e20000100a00 */
[----:B------:R-:W-:-:S02]  /*9030*/  LEA.HI.X.SX32 R7, R3, R2, 0x1, P1 ;  /* 0x0000000203077211 */ /* 0x000fc400008f0eff */
[----:B------:R-:W-:Y:S02]  /*9040*/  LEA.HI.X.SX32 R5, R27, R2, 0x1, P2 ;  /* 0x000000021b057211 */ /* 0x000fe400010f0eff */
[----:B------:R-:W1:Y:S01]  /*9050*/  LDC R27, c[0x0][0x268] ;  /* 0x00009a00ff1b7b82 */ /* 0x000e620000000800 */
[----:B---3--:R-:W-:Y:S01]  /*9060*/  IMAD R28, R28, 0x2, R21 ;  /* 0x000000021c1c7824 */ /* 0x008fe200078e0215 */
[----:B0-----:R-:W3:Y:S04]  /*9070*/  LDL.LU.64 R8, [R1+0x1678] ;  /* 0x0016780001087983 */ /* 0x001ee80000300a00 */
[----:B------:R-:W4:Y:S04]  /*9080*/  LDL.LU R3, [R1+0x1670] ;  /* 0x0016700001037983 */ /* 0x000f280000300800 */
[----:B------:R0:W-:Y:S04]  /*9090*/  STL.64 [R1+0x1630], R20 ;  /* 0x0016301401007387 */ /* 0x0001e80000100a00 */
[----:B------:R-:W-:Y:S04]  /*90a0*/  STL.64 [R1+0x950], R6 ;  /* 0x0009500601007387 */ /* 0x000fe80000100a00 */
[----:B------:R1:W-:Y:S01]  /*90b0*/  STL.64 [R1+0x948], R4 ;  /* 0x0009480401007387 */ /* 0x0003e20000100a00 */
[----:B0-----:R-:W-:-:S02]  /*90c0*/  LEA R20, P0, R26, R0, 0x1 ;  /* 0x000000001a147211 */ /* 0x001fc400078008ff */
[----:B------:R-:W-:Y:S02]  /*90d0*/  MOV R21, R26 ;  /* 0x0000001a00157202 */ /* 0x000fe40000000f00 */
[----:B------:R-:W0:Y:S01]  /*90e0*/  LDC R26, c[0x0][0x268] ;  /* 0x00009a00ff1a7b82 */ /* 0x000e220000000800 */
[----:B-1----:R-:W-:Y:S01]  /*90f0*/  IMAD R27, R27, 0x2, R28 ;  /* 0x000000021b1b7824 */ /* 0x002fe200078e021c */
[----:B------:R-:W-:-:S05]  /*9100*/  LEA.HI.X.SX32 R21, R21, R2, 0x1, P0 ;  /* 0x0000000215157211 */ /* 0x000fca00000f0eff */
[----:B------:R-:W-:Y:S01]  /*9110*/  STL.64 [R1+0x940], R20 ;  /* 0x0009401401007387 */ /* 0x000fe20000100a00 */
[----:B0-----:R-:W-:Y:S02]  /*9120*/  LEA R26, R26, R27, 0x1 ;  /* 0x0000001b1a1a7211 */ /* 0x001fe400078e08ff */
[----:B------:R-:W-:-:S04]  /*9130*/  LEA R4, P2, R25, R0, 0x1 ;  /* 0x0000000019047211 */ /* 0x000fc800078408ff */
[----:B------:R-:W-:Y:S02]  /*9140*/  LEA.HI.X.SX32 R5, R25, R2, 0x1, P2 ;  /* 0x0000000219057211 */ /* 0x000fe400010f0eff */
[----:B------:R-:W0:Y:S01]  /*9150*/  LDC R25, c[0x0][0x268] ;  /* 0x00009a00ff197b82 */ /* 0x000e220000000800 */
[----:B------:R-:W-:-:S04]  /*9160*/  LEA R6, P1, R12, R0, 0x1 ;  /* 0x000000000c067211 */ /* 0x000fc800078208ff */
[----:B------:R-:W-:-:S05]  /*9170*/  LEA.HI.X.SX32 R7, R12, R2, 0x1, P1 ;  /* 0x000000020c077211 */ /* 0x000fca00008f0eff */
[----:B------:R-:W-:Y:S04]  /*9180*/  STL.64 [R1+0x938], R6 ;  /* 0x0009380601007387 */ /* 0x000fe80000100a00 */
[----:B------:R2:W-:Y:S01]  /*9190*/  STL.64 [R1+0x930], R4 ;  /* 0x0009300401007387 */ /* 0x0005e20000100a00 */
[----:B0-----:R-:W-:Y:S01]  /*91a0*/  IMAD R12, R25, 0x2, R26 ;  /* 0x00000002190c7824 */ /* 0x001fe200078e021a */
[C---:B--2---:R-:W-:Y:S01]  /*91b0*/  LEA R4, P1, R29.reuse, R0, 0x1 ;  /* 0x000000001d047211 */ /* 0x044fe200078208ff */
[----:B------:R-:W0:Y:S03]  /*91c0*/  LDC R25, c[0x0][0x268] ;  /* 0x00009a00ff197b82 */ /* 0x000e260000000800 */
[----:B------:R-:W-:-:S05]  /*91d0*/  LEA.HI.X.SX32 R5, R29, R2, 0x1, P1 ;  /* 0x000000021d057211 */ /* 0x000fca00008f0eff */
[----:B------:R-:W1:Y:S01]  /*91e0*/  LDC R29, c[0x0][0x268] ;  /* 0x00009a00ff1d7b82 */ /* 0x000e620000000800 */
[-C--:B------:R-:W-:Y:S02]  /*91f0*/  LEA R6, P0, R22, R0.reuse, 0x1 ;  /* 0x0000000016067211 */ /* 0x080fe400078008ff */
[----:B------:R-:W-:Y:S02]  /*9200*/  LEA R20, P2, R24, R0, 0x1 ;  /* 0x0000000018147211 */ /* 0x000fe400078408ff */
[----:B------:R-:W-:Y:S02]  /*9210*/  LEA.HI.X.SX32 R7, R22, R2, 0x1, P0 ;  /* 0x0000000216077211 */ /* 0x000fe400000f0eff */
[----:B0-----:R-:W-:Y:S01]  /*9220*/  LEA R12, R25, R12, 0x1 ;  /* 0x0000000c190c7211 */ /* 0x001fe200078e08ff */
[----:B------:R-:W-:-:S03]  /*9230*/  IMAD.MOV.U32 R25, RZ, RZ, R23 ;  /* 0x000000ffff197224 */ /* 0x000fc600078e0017 */
[----:B-1----:R-:W-:Y:S02]  /*9240*/  LEA R12, R29, R12, 0x1 ;  /* 0x0000000c1d0c7211 */ /* 0x002fe400078e08ff */
[----:B------:R-:W0:Y:S01]  /*9250*/  LDC R29, c[0x0][0x268] ;  /* 0x00009a00ff1d7b82 */ /* 0x000e220000000800 */
[----:B------:R-:W-:Y:S02]  /*9260*/  LEA.HI.X.SX32 R21, R24, R2, 0x1, P2 ;  /* 0x0000000218157211 */ /* 0x000fe400010f0eff */
[----:B------:R-:W-:Y:S01]  /*9270*/  LEA R24, P0, R23, R0, 0x1 ;  /* 0x0000000017187211 */ /* 0x000fe200078008ff */
[----:B------:R1:W-:Y:S03]  /*9280*/  STL.64 [R1+0x928], R6 ;  /* 0x0009280601007387 */ /* 0x0003e60000100a00 */
[----:B------:R-:W-:Y:S01]  /*9290*/  LEA.HI.X.SX32 R25, R25, R2, 0x1, P0 ;  /* 0x0000000219197211 */ /* 0x000fe200000f0eff */
[----:B-1----:R-:W2:Y:S04]  /*92a0*/  LDL.LU.64 R6, [R1+0x1668] ;  /* 0x0016680001067983 */ /* 0x002ea80000300a00 */
[----:B------:R1:W-:Y:S04]  /*92b0*/  STL.64 [R1+0x920], R4 ;  /* 0x0009200401007387 */ /* 0x0003e80000100a00 */
[----:B-1----:R-:W3:Y:S01]  /*92c0*/  LDL.LU.64 R4, [R1+0x1660] ;  /* 0x0016600001047983 */ /* 0x002ee20000300a00 */
[----:B------:R-:W-:-:S03]  /*92d0*/  LEA R22, P1, R14, R0, 0x1 ;  /* 0x000000000e167211 */ /* 0x000fc600078208ff */
[----:B------:R1:W-:Y:S01]  /*92e0*/  STL.64 [R1+0x918], R20 ;  /* 0x0009181401007387 */ /* 0x0003e20000100a00 */
[----:B------:R-:W-:-:S03]  /*92f0*/  LEA.HI.X.SX32 R23, R14, R2, 0x1, P1 ;  /* 0x000000020e177211 */ /* 0x000fc600008f0eff */
[----:B------:R0:W-:Y:S01]  /*9300*/  STL.64 [R1+0x910], R24 ;  /* 0x0009101801007387 */ /* 0x0001e20000100a00 */
[----:B-1----:R-:W-:-:S03]  /*9310*/  LEA R20, P2, R11, R0, 0x1 ;  /* 0x000000000b147211 */ /* 0x002fc600078408ff */
[----:B0-----:R-:W4:Y:S01]  /*9320*/  LDL.LU.64 R24, [R1+0x1658] ;  /* 0x0016580001187983 */ /* 0x001f220000300a00 */
[----:B------:R-:W-:-:S03]  /*9330*/  LEA.HI.X.SX32 R21, R11, R2, 0x1, P2 ;  /* 0x000000020b157211 */ /* 0x000fc600010f0eff */
[----:B------:R0:W-:Y:S04]  /*9340*/  STL [R1], R12 ;  /* 0x0000000c01007387 */ /* 0x0001e80000100800 */
[----:B------:R-:W2:Y:S04]  /*9350*/  LDL.LU R11, [R1+0x1650] ;  /* 0x00165000010b7983 */ /* 0x000ea80000300800 */
[----:B------:R1:W-:Y:S01]  /*9360*/  STL.64 [R1+0x908], R22 ;  /* 0x0009081601007387 */ /* 0x0003e20000100a00 */
[----:B0-----:R-:W-:-:S03]  /*9370*/  IMAD R12, R29, 0x2, R12 ;  /* 0x000000021d0c7824 */ /* 0x001fc600078e020c */
[----:B------:R-:W-:Y:S01]  /*9380*/  STL.64 [R1+0x900], R20 ;  /* 0x0009001401007387 */ /* 0x000fe20000100a00 */
[----:B------:R-:W0:Y:S01]  /*9390*/  LDC R29, c[0x0][0x268] ;  /* 0x00009a00ff1d7b82 */ /* 0x000e220000000800 */
[----:B-1----:R-:W-:Y:S02]  /*93a0*/  LEA R22, P0, R15, R0, 0x1 ;  /* 0x000000000f167211 */ /* 0x002fe400078008ff */
[----:B------:R-:W-:-:S04]  /*93b0*/  MOV R23, R15 ;  /* 0x0000000f00177202 */ /* 0x000fc80000000f00 */
[----:B------:R-:W-:Y:S01]  /*93c0*/  LEA.HI.X.SX32 R23, R23, R2, 0x1, P0 ;  /* 0x0000000217177211 */ /* 0x000fe200000f0eff */
[----:B------:R-:W-:Y:S04]  /*93d0*/  STL [R1+0x14], R12 ;  /* 0x0000140c01007387 */ /* 0x000fe80000100800 */
[----:B------:R1:W-:Y:S04]  /*93e0*/  STL.64 [R1+0x8f8], R22 ;  /* 0x0008f81601007387 */ /* 0x0003e80000100a00 */
[----:B-1----:R-:W3:Y:S01]  /*93f0*/  LDL.LU.64 R22, [R1+0x1648] ;  /* 0x0016480001167983 */ /* 0x002ee20000300a00 */
[----:B0-----:R-:W-:-:S02]  /*9400*/  IMAD R12, R29, 0x2, R12 ;  /* 0x000000021d0c7824 */ /* 0x001fc400078e020c */
[----:B------:R-:W0:Y:S01]  /*9410*/  LDC R29, c[0x0][0x268] ;  /* 0x00009a00ff1d7b82 */ /* 0x000e220000000800 */
[----:B------:R-:W-:-:S04]  /*9420*/  LEA R20, P1, R13, R0, 0x1 ;  /* 0x000000000d147211 */ /* 0x000fc800078208ff */
[----:B------:R-:W-:Y:S01]  /*9430*/  LEA.HI.X.SX32 R21, R13, R2, 0x1, P1 ;  /* 0x000000020d157211 */ /* 0x000fe200008f0eff */
[----:B------:R-:W-:Y:S04]  /*9440*/  STL [R1+0x10], R12 ;  /* 0x0000100c01007387 */ /* 0x000fe80000100800 */
[----:B------:R1:W-:Y:S01]  /*9450*/  STL.64 [R1+0x8f0], R20 ;  /* 0x0008f01401007387 */ /* 0x0003e20000100a00 */
[----:B0-----:R-:W-:Y:S02]  /*9460*/  LEA R29, R29, R12, 0x1 ;  /* 0x0000000c1d1d7211 */ /* 0x001fe400078e08ff */
[-C--:B----4-:R-:W-:Y:S02]  /*9470*/  LEA R14, P2, R25, R0.reuse, 0x1 ;  /* 0x00000000190e7211 */ /* 0x090fe400078408ff */
[----:B-1----:R-:W-:-:S02]  /*9480*/  LEA R20, P0, R24, R0, 0x1 ;  /* 0x0000000018147211 */ /* 0x002fc400078008ff */
[-C--:B------:R-:W-:Y:S02]  /*9490*/  LEA.HI.X.SX32 R15, R25, R2.reuse, 0x1, P2 ;  /* 0x00000002190f7211 */ /* 0x080fe400010f0eff */
[----:B------:R-:W-:Y:S01]  /*94a0*/  LEA.HI.X.SX32 R21, R24, R2, 0x1, P0 ;  /* 0x0000000218157211 */ /* 0x000fe200000f0eff */
[----:B--2---:R-:W-:Y:S02]  /*94b0*/  IMAD R11, R11, 0x2, R29 ;  /* 0x000000020b0b7824 */ /* 0x004fe400078e021d */
[----:B------:R-:W-:Y:S04]  /*94c0*/  STL.64 [R1+0x8e8], R14 ;  /* 0x0008e80e01007387 */ /* 0x000fe80000100a00 */
[----:B------:R0:W-:Y:S04]  /*94d0*/  STL [R1+0xc], R29 ;  /* 0x00000c1d01007387 */ /* 0x0001e80000100800 */
[----:B------:R-:W-:Y:S01]  /*94e0*/  STL.64 [R1+0x8e0], R20 ;  /* 0x0008e01401007387 */ /* 0x000fe20000100a00 */
[----:B0-----:R-:W0:Y:S01]  /*94f0*/  LDC R29, c[0x0][0x268] ;  /* 0x00009a00ff1d7b82 */ /* 0x001e220000000800 */
[----:B---3--:R-:W-:-:S04]  /*9500*/  LEA R12, P2, R22, R0, 0x1 ;  /* 0x00000000160c7211 */ /* 0x008fc800078408ff */
[----:B------:R-:W-:-:S05]  /*9510*/  LEA.HI.X.SX32 R13, R22, R2, 0x1, P2 ;  /* 0x00000002160d7211 */ /* 0x000fca00010f0eff */
[----:B------:R1:W-:Y:S02]  /*9520*/  STL.64 [R1+0x8d0], R12 ;  /* 0x0008d00c01007387 */ /* 0x0003e40000100a00 */
[----:B-1----:R-:W1:Y:S01]  /*9530*/  LDC R13, c[0x0][0x268] ;  /* 0x00009a00ff0d7b82 */ /* 0x002e620000000800 */
[----:B0-----:R-:W-:Y:S02]  /*9540*/  LEA R29, R29, R11, 0x1 ;  /* 0x0000000b1d1d7211 */ /* 0x001fe400078e08ff */
[----:B------:R-:W-:-:S04]  /*9550*/  LEA R14, P1, R23, R0, 0x1 ;  /* 0x00000000170e7211 */ /* 0x000fc800078208ff */
[----:B------:R-:W-:Y:S02]  /*9560*/  LEA.HI.X.SX32 R15, R23, R2, 0x1, P1 ;  /* 0x00000002170f7211 */ /* 0x000fe400008f0eff */
[----:B------:R-:W-:-:S03]  /*9570*/  LEA R22, P0, R3, R0, 0x1 ;  /* 0x0000000003167211 */ /* 0x000fc600078008ff */
[----:B------:R0:W-:Y:S01]  /*9580*/  STL.64 [R1+0x8d8], R14 ;  /* 0x0008d80e01007387 */ /* 0x0001e20000100a00 */
[----:B-1----:R-:W-:Y:S02]  /*9590*/  IMAD R25, R13, 0x2, R29 ;  /* 0x000000020d197824 */ /* 0x002fe400078e021d */
[----:B------:R-:W1:Y:S01]  /*95a0*/  LDC R13, c[0x0][0x268] ;  /* 0x00009a00ff0d7b82 */ /* 0x000e620000000800 */
[----:B0-----:R-:W-:Y:S02]  /*95b0*/  LEA R14, P2, R5, R0, 0x1 ;  /* 0x00000000050e7211 */ /* 0x001fe400078408ff */
[-C--:B------:R-:W-:Y:S02]  /*95c0*/  LEA.HI.X.SX32 R23, R3, R2.reuse, 0x1, P0 ;  /* 0x0000000203177211 */ /* 0x080fe400000f0eff */
[----:B------:R-:W-:-:S03]  /*95d0*/  LEA.HI.X.SX32 R15, R5, R2, 0x1, P2 ;  /* 0x00000002050f7211 */ /* 0x000fc600010f0eff */
[----:B------:R-:W-:Y:S01]  /*95e0*/  STL.64 [R1+0x8c8], R22 ;  /* 0x0008c81601007387 */ /* 0x000fe20000100a00 */
[----:B------:R-:W-:-:S03]  /*95f0*/  LEA R20, P1, R4, R0, 0x1 ;  /* 0x0000000004147211 */ /* 0x000fc600078208ff */
[----:B------:R0:W-:Y:S01]  /*9600*/  STL.64 [R1+0x8b8], R14 ;  /* 0x0008b80e01007387 */ /* 0x0001e20000100a00 */
[----:B------:R-:W-:Y:S02]  /*9610*/  LEA R12, P0, R6, R0, 0x1 ;  /* 0x00000000060c7211 */ /* 0x000fe400078008ff */
[-C--:B------:R-:W-:Y:S01]  /*9620*/  LEA.HI.X.SX32 R21, R4, R2.reuse, 0x1, P1 ;  /* 0x0000000204157211 */ /* 0x080fe200008f0eff */
[----:B0-----:R-:W0:Y:S01]  /*9630*/  LDC R15, c[0x0][0x268] ;  /* 0x00009a00ff0f7b82 */ /* 0x001e220000000800 */
[----:B-1----:R-:W-:Y:S02]  /*9640*/  LEA R24, R13, R25, 0x1 ;  /* 0x000000190d187211 */ /* 0x002fe400078e08ff */
[----:B------:R-:W-:Y:S01]  /*9650*/  LEA.HI.X.SX32 R13, R6, R2, 0x1, P0 ;  /* 0x00000002060d7211 */ /* 0x000fe200000f0eff */
[----:B------:R-:W-:Y:S04]  /*9660*/  STL.64 [R1+0x8c0], R20 ;  /* 0x0008c01401007387 */ /* 0x000fe80000100a00 */
[----:B------:R1:W-:Y:S04]  /*9670*/  STL.64 [R1+0x8b0], R12 ;  /* 0x0008b00c01007387 */ /* 0x0003e80000100a00 */
[----:B-1----:R-:W2:Y:S01]  /*9680*/  LDL.LU.64 R12, [R1+0x1640] ;  /* 0x00164000010c7983 */ /* 0x002ea20000300a00 */
[----:B0-----:R-:W-:-:S02]  /*9690*/  IMAD R23, R15, 0x2, R24 ;  /* 0x000000020f177824 */ /* 0x001fc400078e0218 */
[----:B------:R-:W0:Y:S01]  /*96a0*/  LDC R15, c[0x0][0x268] ;  /* 0x00009a00ff0f7b82 */ /* 0x000e220000000800 */
[-C--:B------:R-:W-:Y:S02]  /*96b0*/  LEA R20, P1, R7, R0.reuse, 0x1 ;  /* 0x0000000007147211 */ /* 0x080fe400078208ff */
[CC--:B------:R-:W-:Y:S02]  /*96c0*/  LEA R4, P2, R8.reuse, R0.reuse, 0x1 ;  /* 0x0000000008047211 */ /* 0x0c0fe400078408ff */
[----:B------:R-:W-:Y:S02]  /*96d0*/  LEA R14, P0, R9, R0, 0x1 ;  /* 0x00000000090e7211 */ /* 0x000fe400078008ff */
[-C--:B------:R-:W-:Y:S02]  /*96e0*/  LEA.HI.X.SX32 R21, R7, R2.reuse, 0x1, P1 ;  /* 0x0000000207157211 */ /* 0x080fe400008f0eff */
[----:B------:R-:W-:-:S03]  /*96f0*/  LEA.HI.X.SX32 R5, R8, R2, 0x1, P2 ;  /* 0x0000000208057211 */ /* 0x000fc600010f0eff */
[----:B------:R1:W-:Y:S04]  /*9700*/  STL.64 [R1+0x8a8], R20 ;  /* 0x0008a81401007387 */ /* 0x0003e80000100a00 */
[----:B------:R-:W-:Y:S01]  /*9710*/  STL.64 [R1+0x8a0], R4 ;  /* 0x0008a00401007387 */ /* 0x000fe20000100a00 */
[----:B0-----:R-:W-:Y:S01]  /*9720*/  LEA R3, R15, R23, 0x1 ;  /* 0x000000170f037211 */ /* 0x001fe200078e08ff */
[----:B-1----:R-:W0:Y:S01]  /*9730*/  LDC R21, c[0x0][0x268] ;  /* 0x00009a00ff157b82 */ /* 0x002e220000000800 */
[----:B------:R-:W-:-:S05]  /*9740*/  LEA.HI.X.SX32 R15, R9, R2, 0x1, P0 ;  /* 0x00000002090f7211 */ /* 0x000fca00000f0eff */
[----:B------:R1:W-:Y:S04]  /*9750*/  STL.64 [R1+0x898], R14 ;  /* 0x0008980e01007387 */ /* 0x0003e80000100a00 */
[----:B-1----:R-:W3:Y:S01]  /*9760*/  LDL.LU.64 R14, [R1+0x1638] ;  /* 0x00163800010e7983 */ /* 0x002ee20000300a00 */
[----:B0-----:R-:W-:Y:S02]  /*9770*/  IMAD R22, R21, 0x2, R3 ;  /* 0x0000000215167824 */ /* 0x001fe400078e0203 */
[----:B------:R-:W0:Y:S01]  /*9780*/  LDC R21, c[0x0][0x268] ;  /* 0x00009a00ff157b82 */ /* 0x000e220000000800 */
[----:B------:R-:W-:-:S04]  /*9790*/  LEA R6, P1, R10, R0, 0x1 ;  /* 0x000000000a067211 */ /* 0x000fc800078208ff */
[----:B------:R-:W-:-:S03]  /*97a0*/  LEA.HI.X.SX32 R7, R10, R2, 0x1, P1 ;  /* 0x000000020a077211 */ /* 0x000fc600008f0eff */
[----:B------:R-:W1:Y:S01]  /*97b0*/  LDC R10, c[0x0][0x268] ;  /* 0x00009a00ff0a7b82 */ /* 0x000e620000000800 */
[----:B--2---:R-:W-:-:S04]  /*97c0*/  LEA R4, P2, R12, R0, 0x1 ;  /* 0x000000000c047211 */ /* 0x004fc800078408ff */
[----:B------:R-:W-:-:S05]  /*97d0*/  LEA.HI.X.SX32 R5, R12, R2, 0x1, P2 ;  /* 0x000000020c057211 */ /* 0x000fca00010f0eff */
[----:B------:R0:W-:Y:S02]  /*97e0*/  STL.64 [R1+0x888], R4 ;  /* 0x0008880401007387 */ /* 0x0001e40000100a00 */
[----:B0-----:R-:W-:Y:S02]  /*97f0*/  LEA R5, R21, R22, 0x1 ;  /* 0x0000001615057211 */ /* 0x001fe400078e08ff */
[----:B------:R-:W0:Y:S01]  /*9800*/  LDC R21, c[0x0][0x268] ;  /* 0x00009a00ff157b82 */ /* 0x000e220000000800 */
[----:B------:R3:W-:Y:S04]  /*9810*/  STL.64 [R1+0x890], R6 ;  /* 0x0008900601007387 */ /* 0x0007e80000100a00 */
[----:B------:R2:W-:Y:S01]  /*9820*/  STL.64 [R1+0x1620], R22 ;  /* 0x0016201601007387 */ /* 0x0005e20000100a00 */
[----:B0-----:R-:W-:-:S02]  /*9830*/  IMAD R4, R21, 0x2, R5 ;  /* 0x0000000215047824 */ /* 0x001fc400078e0205 */
[----:B------:R-:W0:Y:S01]  /*9840*/  LDC R21, c[0x0][0x268] ;  /* 0x00009a00ff157b82 */ /* 0x000e220000000800 */
[-C--:B---3--:R-:W-:Y:S02]  /*9850*/  LEA R6, P2, R15, R0.reuse, 0x1 ;  /* 0x000000000f067211 */ /* 0x088fe400078408ff */
[-C--:B--2---:R-:W-:Y:S02]  /*9860*/  LEA R22, P0, R13, R0.reuse, 0x1 ;  /* 0x000000000d167211 */ /* 0x084fe400078008ff */
[C---:B------:R-:W-:Y:S02]  /*9870*/  LEA R8, P1, R14.reuse, R0, 0x1 ;  /* 0x000000000e087211 */ /* 0x040fe400078208ff */
[-C--:B------:R-:W-:Y:S02]  /*9880*/  LEA.HI.X.SX32 R7, R15, R2.reuse, 0x1, P2 ;  /* 0x000000020f077211 */ /* 0x080fe400010f0eff */
[-C--:B------:R-:W-:Y:S02]  /*9890*/  LEA.HI.X.SX32 R23, R13, R2.reuse, 0x1, P0 ;  /* 0x000000020d177211 */ /* 0x080fe400000f0eff */
[----:B------:R-:W-:Y:S01]  /*98a0*/  LEA.HI.X.SX32 R9, R14, R2, 0x1, P1 ;  /* 0x000000020e097211 */ /* 0x000fe200008f0eff */
[----:B------:R0:W-:Y:S01]  /*98b0*/  STL.64 [R1+0x870], R6 ;  /* 0x0008700601007387 */ /* 0x0001e20000100a00 */
[----:B------:R-:W2:Y:S03]  /*98c0*/  LDC R14, c[0x0][0x268] ;  /* 0x00009a00ff0e7b82 */ /* 0x000ea60000000800 */
[----:B------:R-:W-:Y:S01]  /*98d0*/  STL.64 [R1+0x880], R22 ;  /* 0x0008801601007387 */ /* 0x000fe20000100a00 */
[----:B------:R-:W-:-:S03]  /*98e0*/  LEA R20, P1, R17, R0, 0x1 ;  /* 0x0000000011147211 */ /* 0x000fc600078208ff */
[----:B------:R3:W-:Y:S01]  /*98f0*/  STL.64 [R1+0x878], R8 ;  /* 0x0008780801007387 */ /* 0x0007e20000100a00 */
[----:B0-----:R-:W-:-:S03]  /*9900*/  LEA R7, R21, R4, 0x1 ;  /* 0x0000000415077211 */ /* 0x001fc600078e08ff */
[----:B------:R-:W4:Y:S01]  /*9910*/  LDL.LU R13, [R1] ;  /* 0x00000000010d7983 */ /* 0x000f220000300800 */
[----:B------:R-:W-:Y:S01]  /*9920*/  LEA.HI.X.SX32 R21, R17, R2, 0x1, P1 ;  /* 0x0000000211157211 */ /* 0x000fe200008f0eff */
[----:B------:R-:W0:Y:S01]  /*9930*/  LDC R6, c[0x0][0x268] ;  /* 0x00009a00ff067b82 */ /* 0x000e220000000800 */
[C---:B---3--:R-:W-:Y:S01]  /*9940*/  LEA R8, P0, R16.reuse, R0, 0x1 ;  /* 0x0000000010087211 */ /* 0x048fe200078008ff */
[----:B------:R-:W-:Y:S06]  /*9950*/  STL.64 [R1+0x1618], R4 ;  /* 0x0016180401007387 */ /* 0x000fec0000100a00 */
[----:B------:R-:W3:Y:S01]  /*9960*/  LDC R23, c[0x0][0x268] ;  /* 0x00009a00ff177b82 */ /* 0x000ee20000000800 */
[----:B------:R-:W-:Y:S01]  /*9970*/  LEA.HI.X.SX32 R9, R16, R2, 0x1, P0 ;  /* 0x0000000210097211 */ /* 0x000fe200000f0eff */
[----:B------:R-:W4:Y:S04]  /*9980*/  LDL.LU R15, [R1+0x10] ;  /* 0x00001000010f7983 */ /* 0x000f280000300800 */
[----:B------:R1:W-:Y:S04]  /*9990*/  STL.64 [R1+0x868], R8 ;  /* 0x0008680801007387 */ /* 0x0003e80000100a00 */
[----:B------:R-:W4:Y:S04]  /*99a0*/  LDL.LU R22, [R1+0xc] ;  /* 0x00000c0001167983 */ /* 0x000f280000300800 */
[----:B------:R2:W-:Y:S01]  /*99b0*/  STL.64 [R1+0x860], R20 ;  /* 0x0008601401007387 */ /* 0x0005e20000100a00 */
[----:B-1----:R-:W1:Y:S03]  /*99c0*/  LDC R8, c[0x0][0x268] ;  /* 0x00009a00ff087b82 */ /* 0x002e660000000800 */
[----:B--2---:R-:W2:Y:S01]  /*99d0*/  LDL.LU.64 R20, [R1+0x1630] ;  /* 0x0016300001147983 */ /* 0x004ea20000300a00 */
[----:B0-----:R-:W-:Y:S01]  /*99e0*/  IMAD R6, R6, 0x2, R7 ;  /* 0x0000000206067824 */ /* 0x001fe200078e0207 */
[----:B------:R-:W-:-:S03]  /*99f0*/  LEA R4, P2, R18, R0, 0x1 ;  /* 0x0000000012047211 */ /* 0x000fc600078408ff */
[----:B------:R-:W0:Y:S01]  /*9a00*/  LDC R9, c[0x0][0x268] ;  /* 0x00009a00ff097b82 */ /* 0x000e220000000800 */
[----:B------:R-:W-:Y:S01]  /*9a10*/  LEA.HI.X.SX32 R5, R18, R2, 0x1, P2 ;  /* 0x0000000212057211 */ /* 0x000fe200010f0eff */
[----:B------:R3:W-:Y:S04]  /*9a20*/  STL.64 [R1+0x1610], R6 ;  /* 0x0016100601007387 */ /* 0x0007e80000100a00 */
[----:B------:R2:W-:Y:S01]  /*9a30*/  STL.64 [R1+0x858], R4 ;  /* 0x0008580401007387 */ /* 0x0005e20000100a00 */
[----:B-1----:R-:W-:Y:S02]  /*9a40*/  LEA R8, R8, R6, 0x1 ;  /* 0x0000000608087211 */ /* 0x002fe400078e08ff */
[----:B---3--:R-:W-:-:S04]  /*9a50*/  LEA R6, P0, R19, R0, 0x1 ;  /* 0x0000000013067211 */ /* 0x008fc800078008ff */
[----:B------:R-:W-:Y:S02]  /*9a60*/  LEA.HI.X.SX32 R7, R19, R2, 0x1, P0 ;  /* 0x0000000213077211 */ /* 0x000fe400000f0eff */
[----:B------:R-:W3:Y:S01]  /*9a70*/  LDL.LU R19, [R1+0x14] ;  /* 0x0000140001137983 */ /* 0x000ee20000300800 */
[----:B0-----:R-:W-:-:S05]  /*9a80*/  IMAD R9, R9, 0x2, R8 ;  /* 0x0000000209097824 */ /* 0x001fca00078e0208 */
[----:B------:R-:W-:Y:S02]  /*9a90*/  LEA R12, R10, R9, 0x1 ;  /* 0x000000090a0c7211 */ /* 0x000fe400078e08ff */
[----:B------:R-:W0:Y:S01]  /*9aa0*/  LDC R10, c[0x0][0x268] ;  /* 0x00009a00ff0a7b82 */ /* 0x000e220000000800 */
[----:B------:R-:W-:Y:S02]  /*9ab0*/  STL.64 [R1+0x850], R6 ;  /* 0x0008500601007387 */ /* 0x000fe40000100a00 */
[----:B0-----:R-:W-:Y:S01]  /*9ac0*/  IMAD R10, R10, 0x2, R12 ;  /* 0x000000020a0a7824 */ /* 0x001fe200078e020c */
[CC--:B--2---:R-:W-:Y:S02]  /*9ad0*/  LEA R16, P1, R20.reuse, R0.reuse, 0x1 ;  /* 0x0000000014107211 */ /* 0x0c4fe400078208ff */
[----:B------:R-:W-:Y:S02]  /*9ae0*/  LEA R4, P2, R21, R0, 0x1 ;  /* 0x0000000015047211 */ /* 0x000fe400078408ff */
[----:B------:R-:W-:-:S02]  /*9af0*/  LEA.HI.X.SX32 R17, R20, R2, 0x1, P1 ;  /* 0x0000000214117211 */ /* 0x000fc400008f0eff */
[C---:B------:R-:W-:Y:S02]  /*9b00*/  LEA R20, P0, R28.reuse, R0, 0x1 ;  /* 0x000000001c147211 */ /* 0x040fe400078008ff */
[-C--:B------:R-:W-:Y:S01]  /*9b10*/  LEA.HI.X.SX32 R5, R21, R2.reuse, 0x1, P2 ;  /* 0x0000000215057211 */ /* 0x080fe200010f0eff */
[----:B------:R0:W-:Y:S01]  /*9b20*/  STL.64 [R1+0x848], R16 ;  /* 0x0008481001007387 */ /* 0x0001e20000100a00 */
[----:B------:R-:W-:-:S03]  /*9b30*/  LEA.HI.X.SX32 R21, R28, R2, 0x1, P0 ;  /* 0x000000021c157211 */ /* 0x000fc600000f0eff */
[----:B------:R-:W-:Y:S04]  /*9b40*/  STL.64 [R1+0x840], R4 ;  /* 0x0008400401007387 */ /* 0x000fe80000100a00 */
[----:B------:R1:W-:Y:S01]  /*9b50*/  STL.64 [R1+0x838], R20 ;  /* 0x0008381401007387 */ /* 0x0003e20000100a00 */
[----:B0-----:R-:W0:Y:S01]  /*9b60*/  LDC R17, c[0x0][0x268] ;  /* 0x00009a00ff117b82 */ /* 0x001e220000000800 */
[----:B-1----:R-:W-:Y:S01]  /*9b70*/  IMAD R20, R23, 0x2, R10 ;  /* 0x0000000217147824 */ /* 0x002fe200078e020a */
[----:B------:R-:W-:-:S06]  /*9b80*/  LEA R6, P1, R27, R0, 0x1 ;  /* 0x000000001b067211 */ /* 0x000fcc00078208ff */
[----:B------:R-:W1:Y:S01]  /*9b90*/  LDC R23, c[0x0][0x268] ;  /* 0x00009a00ff177b82 */ /* 0x000e620000000800 */
[----:B------:R-:W-:-:S07]  /*9ba0*/  LEA R4, P2, R26, R0, 0x1 ;  /* 0x000000001a047211 */ /* 0x000fce00078408ff */
[----:B------:R-:W2:Y:S01]  /*9bb0*/  LDC R21, c[0x0][0x268] ;  /* 0x00009a00ff157b82 */ /* 0x000ea20000000800 */
[----:B0-----:R-:W-:-:S04]  /*9bc0*/  LEA R16, R17, R26, 0x1 ;  /* 0x0000001a11107211 */ /* 0x001fc800078e08ff */
[----:B------:R-:W-:Y:S02]  /*9bd0*/  LEA R16, R14, R16, 0x1 ;  /* 0x000000100e107211 */ /* 0x000fe400078e08ff */
[----:B-1----:R-:W-:Y:S02]  /*9be0*/  LEA R14, R23, R20, 0x1 ;  /* 0x00000014170e7211 */ /* 0x002fe400078e08ff */
[----:B------:R-:W0:Y:S01]  /*9bf0*/  LDC R23, c[0x0][0x268] ;  /* 0x00009a00ff177b82 */ /* 0x000e220000000800 */
[-C--:B------:R-:W-:Y:S02]  /*9c00*/  LEA.HI.X.SX32 R7, R27, R2.reuse, 0x1, P1 ;  /* 0x000000021b077211 */ /* 0x080fe400008f0eff */
[----:B------:R-:W-:-:S03]  /*9c10*/  LEA.HI.X.SX32 R5, R26, R2, 0x1, P2 ;  /* 0x000000021a057211 */ /* 0x000fc600010f0eff */
[----:B------:R-:W-:Y:S04]  /*9c20*/  STL.64 [R1+0x830], R6 ;  /* 0x0008300601007387 */ /* 0x000fe80000100a00 */
[----:B------:R4:W-:Y:S02]  /*9c30*/  STL.64 [R1+0x828], R4 ;  /* 0x0008280401007387 */ /* 0x0009e40000100a00 */
[----:B----4-:R-:W-:-:S04]  /*9c40*/  LEA R4, P2, R13, R0, 0x1 ;  /* 0x000000000d047211 */ /* 0x010fc800078408ff */
[----:B------:R-:W-:Y:S01]  /*9c50*/  LEA.HI.X.SX32 R5, R13, R2, 0x1, P2 ;  /* 0x000000020d057211 */ /* 0x000fe200010f0eff */
[----:B0-----:R-:W-:Y:S02]  /*9c60*/  IMAD R13, R23, 0x2, R14 ;  /* 0x00000002170d7824 */ /* 0x001fe400078e020e */
[----:B------:R-:W0:Y:S01]  /*9c70*/  LDC R23, c[0x0][0x268] ;  /* 0x00009a00ff177b82 */ /* 0x000e220000000800 */
[----:B------:R-:W-:Y:S01]  /*9c80*/  IMAD R17, R17, 0x2, R26 ;  /* 0x0000000211117824 */ /* 0x000fe200078e021a */
[----:B------:R-:W-:-:S04]  /*9c90*/  LEA R6, P1, R16, R0, 0x1 ;  /* 0x0000000010067211 */ /* 0x000fc800078208ff */
[C---:B------:R-:W-:Y:S02]  /*9ca0*/  LEA R26, P0, R17.reuse, R0, 0x1 ;  /* 0x00000000111a7211 */ /* 0x040fe400078008ff */
[-C--:B------:R-:W-:Y:S02]  /*9cb0*/  LEA.HI.X.SX32 R7, R16, R2.reuse, 0x1, P1 ;  /* 0x0000000210077211 */ /* 0x080fe400008f0eff */
[----:B------:R-:W-:Y:S02]  /*9cc0*/  LEA.HI.X.SX32 R27, R17, R2, 0x1, P0 ;  /* 0x00000002111b7211 */ /* 0x000fe400000f0eff */
[----:B0-----:R-:W-:Y:S02]  /*9cd0*/  LEA R18, R23, R13, 0x1 ;  /* 0x0000000d17127211 */ /* 0x001fe400078e08ff */
[----:B------:R-:W0:Y:S01]  /*9ce0*/  LDC R23, c[0x0][0x268] ;  /* 0x00009a00ff177b82 */ /* 0x000e220000000800 */
[----:B------:R-:W-:Y:S01]  /*9cf0*/  STL.64 [R1+0x820], R26 ;  /* 0x0008201a01007387 */ /* 0x000fe20000100a00 */
[----:B---3--:R-:W-:-:S03]  /*9d00*/  LEA R16, P0, R19, R0, 0x1 ;  /* 0x0000000013107211 */ /* 0x008fc600078008ff */
[----:B------:R1:W-:Y:S01]  /*9d10*/  STL.64 [R1+0x818], R6 ;  /* 0x0008180601007387 */ /* 0x0003e20000100a00 */
[----:B------:R-:W-:-:S03]  /*9d20*/  LEA.HI.X.SX32 R17, R19, R2, 0x1, P0 ;  /* 0x0000000213117211 */ /* 0x000fc600000f0eff */
[----:B------:R3:W-:Y:S01]  /*9d30*/  STL.64 [R1+0x810], R4 ;  /* 0x0008100401007387 */ /* 0x0007e20000100a00 */
[CC--:B-1----:R-:W-:Y:S02]  /*9d40*/  LEA R6, P1, R15.reuse, R0.reuse, 0x1 ;  /* 0x000000000f067211 */ /* 0x0c2fe400078208ff */
[C---:B---3--:R-:W-:Y:S01]  /*9d50*/  LEA R4, P2, R22.reuse, R0, 0x1 ;  /* 0x0000000016047211 */ /* 0x048fe200078408ff */
[----:B------:R0:W-:Y:S01]  /*9d60*/  STL.64 [R1+0x808], R16 ;  /* 0x0008081001007387 */ /* 0x0001e20000100a00 */
[-C--:B------:R-:W-:Y:S02]  /*9d70*/  LEA.HI.X.SX32 R7, R15, R2.reuse, 0x1, P1 ;  /* 0x000000020f077211 */ /* 0x080fe400008f0eff */
[----:B------:R-:W-:Y:S01]  /*9d80*/  LEA.HI.X.SX32 R5, R22, R2, 0x1, P2 ;  /* 0x0000000216057211 */ /* 0x000fe200010f0eff */
[----:B------:R-:W1:Y:S01]  /*9d90*/  LDC R15, c[0x0][0x268] ;  /* 0x00009a00ff0f7b82 */ /* 0x000e620000000800 */
[----:B------:R-:W-:Y:S01]  /*9da0*/  LEA R22, P0, R11, R0, 0x1 ;  /* 0x000000000b167211 */ /* 0x000fe200078008ff */
[----:B------:R-:W-:Y:S01]  /*9db0*/  STL.64 [R1+0x800], R6 ;  /* 0x0008000601007387 */ /* 0x000fe20000100a00 */
[----:B0-----:R-:W-:-:S02]  /*9dc0*/  IMAD R16, R23, 0x2, R18 ;  /* 0x0000000217107824 */ /* 0x001fc400078e0212 */
[----:B------:R-:W-:Y:S01]  /*9dd0*/  LEA.HI.X.SX32 R23, R11, R2, 0x1, P0 ;  /* 0x000000020b177211 */ /* 0x000fe200000f0eff */
[----:B------:R0:W-:Y:S02]  /*9de0*/  STL.64 [R1+0x7f8], R4 ;  /* 0x0007f80401007387 */ /* 0x0001e40000100a00 */
[----:B------:R-:W3:Y:S02]  /*9df0*/  LDC R17, c[0x0][0x268] ;  /* 0x00009a00ff117b82 */ /* 0x000ee40000000800 */
[----:B------:R-:W4:Y:S04]  /*9e00*/  LDL.LU R11, [R1+0x1628] ;  /* 0x00162800010b7983 */ /* 0x000f280000300800 */
[----:B------:R2:W-:Y:S02]  /*9e10*/  STL.64 [R1+0x7f0], R22 ;  /* 0x0007f01601007387 */ /* 0x0005e40000100a00 */
[----:B0-----:R-:W0:Y:S02]  /*9e20*/  LDC R5, c[0x0][0x268] ;  /* 0x00009a00ff057b82 */ /* 0x001e240000000800 */
[----:B--2---:R-:W2:Y:S01]  /*9e30*/  LDL.LU.64 R22, [R1+0x1620] ;  /* 0x0016200001167983 */ /* 0x004ea20000300a00 */
[----:B------:R-:W-:-:S02]  /*9e40*/  LEA R26, P1, R29, R0, 0x1 ;  /* 0x000000001d1a7211 */ /* 0x000fc400078208ff */
[----:B-1----:R-:W-:Y:S02]  /*9e50*/  LEA R15, R15, R16, 0x1 ;  /* 0x000000100f0f7211 */ /* 0x002fe400078e08ff */
[-C--:B------:R-:W-:Y:S02]  /*9e60*/  LEA R6, P2, R25, R0.reuse, 0x1 ;  /* 0x0000000019067211 */ /* 0x080fe400078408ff */
[C---:B------:R-:W-:Y:S02]  /*9e70*/  LEA R4, P0, R24.reuse, R0, 0x1 ;  /* 0x0000000018047211 */ /* 0x040fe400078008ff */
[-C--:B------:R-:W-:Y:S02]  /*9e80*/  LEA.HI.X.SX32 R27, R29, R2.reuse, 0x1, P1 ;  /* 0x000000021d1b7211 */ /* 0x080fe400008f0eff */
[-C--:B------:R-:W-:Y:S01]  /*9e90*/  LEA.HI.X.SX32 R7, R25, R2.reuse, 0x1, P2 ;  /* 0x0000000219077211 */ /* 0x080fe200010f0eff */
[----:B0-----:R-:W-:Y:S01]  /*9ea0*/  IMAD R19, R5, 0x2, R15 ;  /* 0x0000000205137824 */ /* 0x001fe200078e020f */
[----:B------:R-:W-:Y:S01]  /*9eb0*/  LEA.HI.X.SX32 R5, R24, R2, 0x1, P0 ;  /* 0x0000000218057211 */ /* 0x000fe200000f0eff */
[----:B------:R-:W-:Y:S04]  /*9ec0*/  STL.64 [R1+0x7e8], R26 ;  /* 0x0007e81a01007387 */ /* 0x000fe80000100a00 */
[----:B------:R0:W-:Y:S04]  /*9ed0*/  STL.64 [R1+0x7e0], R6 ;  /* 0x0007e00601007387 */ /* 0x0001e80000100a00 */
[----:B------:R1:W-:Y:S01]  /*9ee0*/  STL.64 [R1+0x7d8], R4 ;  /* 0x0007d80401007387 */ /* 0x0003e20000100a00 */
[----:B0-----:R-:W0:Y:S03]  /*9ef0*/  LDC R7, c[0x0][0x268] ;  /* 0x00009a00ff077b82 */ /* 0x001e260000000800 */
[----:B-1----:R-:W4:Y:S01]  /*9f00*/  LDL.LU.64 R4, [R1+0x1618] ;  /* 0x0016180001047983 */ /* 0x002f220000300a00 */
[----:B------:R-:W-:-:S02]  /*9f10*/  LEA R26, P2, R3, R0, 0x1 ;  /* 0x00000000031a7211 */ /* 0x000fc400078408ff */
[----:B---3--:R-:W-:Y:S02]  /*9f20*/  LEA R17, R17, R19, 0x1 ;  /* 0x0000001311117211 */ /* 0x008fe400078e08ff */
[----:B------:R-:W-:-:S03]  /*9f30*/  LEA.HI.X.SX32 R27, R3, R2, 0x1, P2 ;  /* 0x00000002031b7211 */ /* 0x000fc600010f0eff */
[----:B0-----:R-:W-:Y:S01]  /*9f40*/  IMAD R3, R7, 0x2, R17 ;  /* 0x0000000207037824 */ /* 0x001fe200078e0211 */
[CC--:B--2---:R-:W-:Y:S02]  /*9f50*/  LEA R28, P1, R23.reuse, R0.reuse, 0x1 ;  /* 0x00000000171c7211 */ /* 0x0c4fe400078208ff */
[C---:B------:R-:W-:Y:S02]  /*9f60*/  LEA R6, P0, R22.reuse, R0, 0x1 ;  /* 0x0000000016067211 */ /* 0x040fe400078008ff */
[-C--:B------:R-:W-:Y:S02]  /*9f70*/  LEA.HI.X.SX32 R29, R23, R2.reuse, 0x1, P1 ;  /* 0x00000002171d7211 */ /* 0x080fe400008f0eff */
[----:B------:R-:W-:-:S03]  /*9f80*/  LEA.HI.X.SX32 R7, R22, R2, 0x1, P0 ;  /* 0x0000000216077211 */ /* 0x000fc600000f0eff */
[----:B------:R0:W-:Y:S04]  /*9f90*/  STL.64 [R1+0x7d0], R28 ;  /* 0x0007d01c01007387 */ /* 0x0001e80000100a00 */
[----:B------:R-:W-:Y:S04]  /*9fa0*/  STL.64 [R1+0x7c8], R26 ;  /* 0x0007c81a01007387 */ /* 0x000fe80000100a00 */
[----:B------:R1:W-:Y:S01]  /*9fb0*/  STL.64 [R1+0x7c0], R6 ;  /* 0x0007c00601007387 */ /* 0x0003e20000100a00 */
[----:B0-----:R-:W0:Y:S03]  /*9fc0*/  LDC R28, c[0x0][0x268] ;  /* 0x00009a00ff1c7b82 */ /* 0x001e260000000800 */
[----:B-1----:R-:W2:Y:S01]  /*9fd0*/  LDL.LU.64 R6, [R1+0x1610] ;  /* 0x0016100001067983 */ /* 0x002ea20000300a00 */
[----:B------:R-:W-:-:S02]  /*9fe0*/  LEA R21, R21, R3, 0x1 ;  /* 0x0000000315157211 */ /* 0x000fc400078e08ff */
[----:B----4-:R-:W-:-:S04]  /*9ff0*/  LEA R24, P2, R4, R0, 0x1 ;  /* 0x0000000004187211 */ /* 0x010fc800078408ff */
[----:B------:R-:W-:Y:S01]  /*a000*/  LEA.HI.X.SX32 R25, R4, R2, 0x1, P2 ;  /* 0x0000000204197211 */ /* 0x000fe200010f0eff */
[----:B0-----:R-:W-:Y:S02]  /*a010*/  IMAD R4, R28, 0x2, R21 ;  /* 0x000000021c047824 */ /* 0x001fe400078e0215 */
[----:B------:R-:W0:Y:S01]  /*a020*/  LDC R28, c[0x0][0x268] ;  /* 0x00009a00ff1c7b82 */ /* 0x000e220000000800 */
[----:B------:R-:W-:-:S04]  /*a030*/  LEA R26, P1, R5, R0, 0x1 ;  /* 0x00000000051a7211 */ /* 0x000fc800078208ff */
[----:B------:R-:W-:Y:S02]  /*a040*/  LEA.HI.X.SX32 R27, R5, R2, 0x1, P1 ;  /* 0x00000002051b7211 */ /* 0x000fe400008f0eff */
[----:B0-----:R-:W-:Y:S02]  /*a050*/  LEA R5, R28, R4, 0x1 ;  /* 0x000000041c057211 */ /* 0x001fe400078e08ff */
[----:B------:R-:W0:Y:S01]  /*a060*/  LDC R28, c[0x0][0x268] ;  /* 0x00009a00ff1c7b82 */ /* 0x000e220000000800 */
[----:B------:R-:W-:Y:S04]  /*a070*/  STL.64 [R1+0x7b8], R26 ;  /* 0x0007b81a01007387 */ /* 0x000fe80000100a00 */
[----:B------:R2:W-:Y:S01]  /*a080*/  STL.64 [R1+0x7b0], R24 ;  /* 0x0007b01801007387 */ /* 0x0005e20000100a00 */
[----:B------:R-:W-:-:S04]  /*a090*/  LEA R22, P2, R8, R0, 0x1 ;  /* 0x0000000008167211 */ /* 0x000fc800078408ff */
[----:B------:R-:W-:Y:S02]  /*a0a0*/  LEA.HI.X.SX32 R23, R8, R2, 0x1, P2 ;  /* 0x0000000208177211 */ /* 0x000fe400010f0eff */
[----:B--2---:R-:W-:-:S04]  /*a0b0*/  LEA R24, P1, R6, R0, 0x1 ;  /* 0x0000000006187211 */ /* 0x004fc800078208ff */
[----:B------:R-:W-:Y:S01]  /*a0c0*/  LEA.HI.X.SX32 R25, R6, R2, 0x1, P1 ;  /* 0x0000000206197211 */ /* 0x000fe200008f0eff */
[----:B0-----:R-:W-:Y:S02]  /*a0d0*/  IMAD R6, R28, 0x2, R5 ;  /* 0x000000021c067824 */ /* 0x001fe400078e0205 */
[----:B------:R-:W0:Y:S01]  /*a0e0*/  LDC R28, c[0x0][0x268] ;  /* 0x00009a00ff1c7b82 */ /* 0x000e220000000800 */
[----:B------:R-:W-:-:S04]  /*a0f0*/  LEA R26, P0, R7, R0, 0x1 ;  /* 0x00000000071a7211 */ /* 0x000fc800078008ff */
[----:B------:R-:W-:Y:S02]  /*a100*/  LEA.HI.X.SX32 R27, R7, R2, 0x1, P0 ;  /* 0x00000002071b7211 */ /* 0x000fe400000f0eff */
[----:B0-----:R-:W-:Y:S02]  /*a110*/  LEA R7, R28, R6, 0x1 ;  /* 0x000000061c077211 */ /* 0x001fe400078e08ff */
[----:B------:R-:W0:Y:S01]  /*a120*/  LDC R28, c[0x0][0x268] ;  /* 0x00009a00ff1c7b82 */ /* 0x000e220000000800 */
[----:B------:R1:W-:Y:S02]  /*a130*/  STL.64 [R1+0x7a8], R26 ;  /* 0x0007a81a01007387 */ /* 0x0003e40000100a00 */
[----:B0-----:R-:W-:-:S05]  /*a140*/  IMAD R8, R28, 0x2, R7 ;  /* 0x000000021c087824 */ /* 0x001fca00078e0207 */
[----:B------:R-:W0:Y:S01]  /*a150*/  LDC R28, c[0x0][0x268] ;  /* 0x00009a00ff1c7b82 */ /* 0x000e220000000800 */
[----:B-1----:R-:W-:-:S04]  /*a160*/  LEA R26, P0, R9, R0, 0x1 ;  /* 0x00000000091a7211 */ /* 0x002fc800078008ff */
[----:B------:R-:W-:Y:S01]  /*a170*/  LEA.HI.X.SX32 R27, R9, R2, 0x1, P0 ;  /* 0x00000002091b7211 */ /* 0x000fe200000f0eff */
[----:B------:R-:W-:Y:S01]  /*a180*/  STL.64 [R1+0x7a0], R24 ;  /* 0x0007a01801007387 */ /* 0x000fe20000100a00 */
[----:B0-----:R-:W-:Y:S02]  /*a190*/  LEA R9, R28, R8, 0x1 ;  /* 0x000000081c097211 */ /* 0x001fe400078e08ff */
[----:B------:R-:W0:Y:S01]  /*a1a0*/  LDC R28, c[0x0][0x268] ;  /* 0x00009a00ff1c7b82 */ /* 0x000e220000000800 */
[----:B------:R1:W-:Y:S02]  /*a1b0*/  STL.64 [R1+0x798], R22 ;  /* 0x0007981601007387 */ /* 0x0003e40000100a00 */
[----:B-1----:R-:W-:-:S04]  /*a1c0*/  LEA R22, P2, R10, R0, 0x1 ;  /* 0x000000000a167211 */ /* 0x002fc800078408ff */
[----:B------:R-:W-:Y:S01]  /*a1d0*/  LEA.HI.X.SX32 R23, R10, R2, 0x1, P2 ;  /* 0x000000020a177211 */ /* 0x000fe200010f0eff */
[----:B0-----:R-:W-:Y:S02]  /*a1e0*/  IMAD R10, R28, 0x2, R9 ;  /* 0x000000021c0a7824 */ /* 0x001fe400078e0209 */
[----:B------:R-:W0:Y:S01]  /*a1f0*/  LDC R28, c[0x0][0x268] ;  /* 0x00009a00ff1c7b82 */ /* 0x000e220000000800 */
[----:B------:R-:W-:-:S04]  /*a200*/  LEA R24, P1, R12, R0, 0x1 ;  /* 0x000000000c187211 */ /* 0x000fc800078208ff */
        /* <DEDUP_REMOVED lines=9> */
[----:B------:R1:W-:Y:S01]  /*a2a0*/  STL.64 [R1+0x780], R22 ;  /* 0x0007801601007387 */ /* 0x0003e20000100a00 */
[----:B------:R-:W-:-:S04]  /*a2b0*/  LEA R26, P0, R20, R0, 0x1 ;  /* 0x00000000141a7211 */ /* 0x000fc800078008ff */
[----:B------:R-:W-:Y:S02]  /*a2c0*/  LEA.HI.X.SX32 R27, R20, R2, 0x1, P0 ;  /* 0x00000002141b7211 */ /* 0x000fe400000f0eff */
[----:B-1----:R-:W-:-:S04]  /*a2d0*/  LEA R22, P2, R13, R0, 0x1 ;  /* 0x000000000d167211 */ /* 0x002fc800078408ff */
[----:B------:R-:W-:Y:S02]  /*a2e0*/  LEA.HI.X.SX32 R23, R13, R2, 0x1, P2 ;  /* 0x000000020d177211 */ /* 0x000fe400010f0eff */
[----:B0-----:R-:W-:Y:S02]  /*a2f0*/  LEA R13, R28, R14, 0x1 ;  /* 0x0000000e1c0d7211 */ /* 0x001fe400078e08ff */
[----:B------:R-:W0:Y:S01]  /*a300*/  LDC R28, c[0x0][0x268] ;  /* 0x00009a00ff1c7b82 */ /* 0x000e220000000800 */
[----:B------:R1:W-:Y:S04]  /*a310*/  STL.64 [R1+0x778], R26 ;  /* 0x0007781a01007387 */ /* 0x0003e80000100a00 */
[----:B------:R2:W-:Y:S04]  /*a320*/  STL.64 [R1+0x770], R24 ;  /* 0x0007701801007387 */ /* 0x0005e80000100a00 */
[----:B------:R3:W-:Y:S01]  /*a330*/  STL.64 [R1+0x768], R22 ;  /* 0x0007681601007387 */ /* 0x0007e20000100a00 */
[----:B-1----:R-:W-:-:S02]  /*a340*/  LEA R26, P0, R18, R0, 0x1 ;  /* 0x00000000121a7211 */ /* 0x002fc400078008ff */
[----:B--2---:R-:W-:Y:S02]  /*a350*/  LEA R24, P1, R16, R0, 0x1 ;  /* 0x0000000010187211 */ /* 0x004fe400078208ff */
[----:B------:R-:W-:Y:S02]  /*a360*/  LEA.HI.X.SX32 R27, R18, R2, 0x1, P0 ;  /* 0x00000002121b7211 */ /* 0x000fe400000f0eff */
[C---:B---3--:R-:W-:Y:S02]  /*a370*/  LEA R22, P2, R15.reuse, R0, 0x1 ;  /* 0x000000000f167211 */ /* 0x048fe400078408ff */
[-C--:B------:R-:W-:Y:S02]  /*a380*/  LEA.HI.X.SX32 R25, R16, R2.reuse, 0x1, P1 ;  /* 0x0000000210197211 */ /* 0x080fe400008f0eff */
[----:B------:R-:W-:Y:S01]  /*a390*/  LEA.HI.X.SX32 R23, R15, R2, 0x1, P2 ;  /* 0x000000020f177211 */ /* 0x000fe200010f0eff */
[----:B------:R-:W-:Y:S04]  /*a3a0*/  STL.64 [R1+0x760], R26 ;  /* 0x0007601a01007387 */ /* 0x000fe80000100a00 */
[----:B------:R-:W-:Y:S04]  /*a3b0*/  STL.64 [R1+0x758], R24 ;  /* 0x0007581801007387 */ /* 0x000fe80000100a00 */
[----:B------:R1:W-:Y:S02]  /*a3c0*/  STL.64 [R1+0x750], R22 ;  /* 0x0007501601007387 */ /* 0x0003e40000100a00 */
[----:B-1----:R-:W-:-:S04]  /*a3d0*/  LEA R22, P2, R3, R0, 0x1 ;  /* 0x0000000003167211 */ /* 0x002fc800078408ff */
[----:B------:R-:W-:Y:S01]  /*a3e0*/  LEA.HI.X.SX32 R23, R3, R2, 0x1, P2 ;  /* 0x0000000203177211 */ /* 0x000fe200010f0eff */
[----:B0-----:R-:W-:Y:S02]  /*a3f0*/  IMAD R3, R28, 0x2, R13 ;  /* 0x000000021c037824 */ /* 0x001fe400078e020d */
[----:B------:R-:W0:Y:S01]  /*a400*/  LDC R28, c[0x0][0x268] ;  /* 0x00009a00ff1c7b82 */ /* 0x000e220000000800 */
[-C--:B------:R-:W-:Y:S02]  /*a410*/  LEA R24, P1, R17, R0.reuse, 0x1 ;  /* 0x0000000011187211 */ /* 0x080fe400078208ff */
[----:B------:R-:W-:Y:S02]  /*a420*/  LEA R16, P2, R5, R0, 0x1 ;  /* 0x0000000005107211 */ /* 0x000fe400078408ff */
[----:B0-----:R-:W-:-:S03]  /*a430*/  LEA R15, R28, R3, 0x1 ;  /* 0x000000031c0f7211 */ /* 0x001fc600078e08ff */
[----:B------:R-:W0:Y:S01]  /*a440*/  LDC R28, c[0x0][0x268] ;  /* 0x00009a00ff1c7b82 */ /* 0x000e220000000800 */
[-C--:B------:R-:W-:Y:S02]  /*a450*/  LEA.HI.X.SX32 R25, R17, R2.reuse, 0x1, P1 ;  /* 0x0000000211197211 */ /* 0x080fe400008f0eff */
[----:B------:R-:W-:Y:S02]  /*a460*/  LEA.HI.X.SX32 R17, R5, R2, 0x1, P2 ;  /* 0x0000000205117211 */ /* 0x000fe400010f0eff */
[C---:B------:R-:W-:Y:S01]  /*a470*/  LEA R26, P0, R19.reuse, R0, 0x1 ;  /* 0x00000000131a7211 */ /* 0x040fe200078008ff */
[----:B0-----:R-:W-:Y:S02]  /*a480*/  IMAD R5, R28, 0x2, R15 ;  /* 0x000000021c057824 */ /* 0x001fe400078e020f */
[----:B------:R-:W0:Y:S01]  /*a490*/  LDC R28, c[0x0][0x268] ;  /* 0x00009a00ff1c7b82 */ /* 0x000e220000000800 */
[----:B------:R-:W-:Y:S02]  /*a4a0*/  LEA.HI.X.SX32 R27, R19, R2, 0x1, P0 ;  /* 0x00000002131b7211 */ /* 0x000fe400000f0eff */
[----:B------:R-:W-:-:S03]  /*a4b0*/  LEA R18, P1, R4, R0, 0x1 ;  /* 0x0000000004127211 */ /* 0x000fc600078208ff */
[----:B------:R-:W-:Y:S01]  /*a4c0*/  STL.64 [R1+0x748], R26 ;  /* 0x0007481a01007387 */ /* 0x000fe20000100a00 */
[----:B------:R-:W-:-:S03]  /*a4d0*/  LEA.HI.X.SX32 R19, R4, R2, 0x1, P1 ;  /* 0x0000000204137211 */ /* 0x000fc600008f0eff */
[----:B------:R-:W-:Y:S04]  /*a4e0*/  STL.64 [R1+0x740], R24 ;  /* 0x0007401801007387 */ /* 0x000fe80000100a00 */
[----:B------:R1:W-:Y:S01]  /*a4f0*/  STL.64 [R1+0x738], R22 ;  /* 0x0007381601007387 */ /* 0x0003e20000100a00 */
[----:B0-----:R-:W-:Y:S02]  /*a500*/  LEA R4, R28, R5, 0x1 ;  /* 0x000000051c047211 */ /* 0x001fe400078e08ff */
[----:B------:R-:W0:Y:S01]  /*a510*/  LDC R28, c[0x0][0x268] ;  /* 0x00009a00ff1c7b82 */ /* 0x000e220000000800 */
[----:B-1----:R-:W-:-:S04]  /*a520*/  LEA R22, P0, R21, R0, 0x1 ;  /* 0x0000000015167211 */ /* 0x002fc800078008ff */
[----:B------:R-:W-:-:S05]  /*a530*/  LEA.HI.X.SX32 R23, R21, R2, 0x1, P0 ;  /* 0x0000000215177211 */ /* 0x000fca00000f0eff */
[----:B------:R-:W-:Y:S04]  /*a540*/  STL.64 [R1+0x730], R22 ;  /* 0x0007301601007387 */ /* 0x000fe80000100a00 */
[----:B------:R-:W-:Y:S04]  /*a550*/  STL.64 [R1+0x728], R18 ;  /* 0x0007281201007387 */ /* 0x000fe80000100a00 */
[----:B------:R1:W-:Y:S02]  /*a560*/  STL.64 [R1+0x720], R16 ;  /* 0x0007201001007387 */ /* 0x0003e40000100a00 */
[----:B-1----:R-:W-:-:S04]  /*a570*/  LEA R16, P2, R8, R0, 0x1 ;  /* 0x0000000008107211 */ /* 0x002fc800078408ff */
[----:B------:R-:W-:-:S05]  /*a580*/  LEA.HI.X.SX32 R17, R8, R2, 0x1, P2 ;  /* 0x0000000208117211 */ /* 0x000fca00010f0eff */
[----:B------:R0:W-:Y:S02]  /*a590*/  STL.64 [R1+0x708], R16 ;  /* 0x0007081001007387 */ /* 0x0001e40000100a00 */
[----:B0-----:R-:W-:Y:S02]  /*a5a0*/  IMAD R16, R28, 0x2, R4 ;  /* 0x000000021c107824 */ /* 0x001fe400078e0204 */
[----:B------:R-:W0:Y:S03]  /*a5b0*/  LDC R28, c[0x0][0x268] ;  /* 0x00009a00ff1c7b82 */ /* 0x000e260000000800 */
[----:B0-----:R-:W-:-:S05]  /*a5c0*/  LEA R8, R28, R16, 0x1 ;  /* 0x000000101c087211 */ /* 0x001fca00078e08ff */
[----:B------:R-:W0:Y:S01]  /*a5d0*/  LDC R28, c[0x0][0x268] ;  /* 0x00009a00ff1c7b82 */ /* 0x000e220000000800 */
[----:B------:R-:W-:-:S04]  /*a5e0*/  LEA R20, P0, R6, R0, 0x1 ;  /* 0x0000000006147211 */ /* 0x000fc800078008ff */
[----:B------:R-:W-:Y:S01]  /*a5f0*/  LEA.HI.X.SX32 R21, R6, R2, 0x1, P0 ;  /* 0x0000000206157211 */ /* 0x000fe200000f0eff */
[----:B0-----:R-:W-:Y:S02]  /*a600*/  IMAD R17, R28, 0x2, R8 ;  /* 0x000000021c117824 */ /* 0x001fe400078e0208 */
[----:B------:R-:W0:Y:S02]  /*a610*/  LDC R28, c[0x0][0x268] ;  /* 0x00009a00ff1c7b82 */ /* 0x000e240000000800 */
[----:B------:R1:W-:Y:S02]  /*a620*/  STL.64 [R1+0x718], R20 ;  /* 0x0007181401007387 */ /* 0x0003e40000100a00 */
[----:B-1----:R-:W-:-:S04]  /*a630*/  LEA R20, P0, R9, R0, 0x1 ;  /* 0x0000000009147211 */ /* 0x002fc800078008ff */
[----:B------:R-:W-:Y:S02]  /*a640*/  LEA.HI.X.SX32 R21, R9, R2, 0x1, P0 ;  /* 0x0000000209157211 */ /* 0x000fe400000f0eff */
[----:B0-----:R-:W-:Y:S02]  /*a650*/  LEA R9, R28, R17, 0x1 ;  /* 0x000000111c097211 */ /* 0x001fe400078e08ff */
[----:B------:R-:W0:Y:S01]  /*a660*/  LDC R28, c[0x0][0x268] ;  /* 0x00009a00ff1c7b82 */ /* 0x000e220000000800 */
[----:B------:R-:W-:-:S04]  /*a670*/  LEA R18, P1, R7, R0, 0x1 ;  /* 0x0000000007127211 */ /* 0x000fc800078208ff */
[----:B------:R-:W-:-:S05]  /*a680*/  LEA.HI.X.SX32 R19, R7, R2, 0x1, P1 ;  /* 0x0000000207137211 */ /* 0x000fca00008f0eff */
[----:B------:R1:W-:Y:S02]  /*a690*/  STL.64 [R1+0x710], R18 ;  /* 0x0007101201007387 */ /* 0x0003e40000100a00 */
[----:B-1----:R-:W-:-:S04]  /*a6a0*/  LEA R18, P1, R10, R0, 0x1 ;  /* 0x000000000a127211 */ /* 0x002fc800078208ff */
[----:B------:R-:W-:Y:S01]  /*a6b0*/  LEA.HI.X.SX32 R19, R10, R2, 0x1, P1 ;  /* 0x000000020a137211 */ /* 0x000fe200008f0eff */
[----:B0-----:R-:W-:Y:S02]  /*a6c0*/  IMAD R10, R28, 0x2, R9 ;  /* 0x000000021c0a7824 */ /* 0x001fe400078e0209 */
[----:B------:R-:W0:Y:S01]  /*a6d0*/  LDC R28, c[0x0][0x268] ;  /* 0x00009a00ff1c7b82 */ /* 0x000e220000000800 */
[C---:B------:R-:W-:Y:S01]  /*a6e0*/  LEA R6, P2, R12.reuse, R0, 0x1 ;  /* 0x000000000c067211 */ /* 0x040fe200078408ff */
[----:B------:R1:W-:Y:S03]  /*a6f0*/  STL.64 [R1+0x700], R20 ;  /* 0x0007001401007387 */ /* 0x0003e60000100a00 */
[----:B------:R-:W-:Y:S01]  /*a700*/  LEA.HI.X.SX32 R7, R12, R2, 0x1, P2 ;  /* 0x000000020c077211 */ /* 0x000fe200010f0eff */
[----:B------:R2:W-:Y:S04]  /*a710*/  STL.64 [R1+0x6f8], R18 ;  /* 0x0006f81201007387 */ /* 0x0005e80000100a00 */
[----:B------:R3:W-:Y:S01]  /*a720*/  STL.64 [R1+0x6f0], R6 ;  /* 0x0006f00601007387 */ /* 0x0007e20000100a00 */
[----:B-1----:R-:W-:-:S02]  /*a730*/  LEA R20, P0, R14, R0, 0x1 ;  /* 0x000000000e147211 */ /* 0x002fc400078008ff */
[----:B--2---:R-:W-:Y:S02]  /*a740*/  LEA R18, P1, R13, R0, 0x1 ;  /* 0x000000000d127211 */ /* 0x004fe400078208ff */
[----:B0-----:R-:W-:Y:S02]  /*a750*/  LEA R12, R28, R10, 0x1 ;  /* 0x0000000a1c0c7211 */ /* 0x001fe400078e08ff */
[----:B------:R-:W0:Y:S01]  /*a760*/  LDC R28, c[0x0][0x268] ;  /* 0x00009a00ff1c7b82 */ /* 0x000e220000000800 */
[----:B---3--:R-:W-:Y:S02]  /*a770*/  LEA R6, P2, R3, R0, 0x1 ;  /* 0x0000000003067211 */ /* 0x008fe400078408ff */
[-C--:B------:R-:W-:Y:S02]  /*a780*/  LEA.HI.X.SX32 R21, R14, R2.reuse, 0x1, P0 ;  /* 0x000000020e157211 */ /* 0x080fe400000f0eff */
[-C--:B------:R-:W-:Y:S02]  /*a790*/  LEA.HI.X.SX32 R19, R13, R2.reuse, 0x1, P1 ;  /* 0x000000020d137211 */ /* 0x080fe400008f0eff */
[----:B------:R-:W-:Y:S01]  /*a7a0*/  LEA.HI.X.SX32 R7, R3, R2, 0x1, P2 ;  /* 0x0000000203077211 */ /* 0x000fe200010f0eff */
[----:B------:R-:W-:Y:S04]  /*a7b0*/  STL.64 [R1+0x6e8], R20 ;  /* 0x0006e81401007387 */ /* 0x000fe80000100a00 */
[----:B------:R-:W-:Y:S04]  /*a7c0*/  STL.64 [R1+0x6e0], R18 ;  /* 0x0006e01201007387 */ /* 0x000fe80000100a00 */
[----:B------:R1:W-:Y:S02]  /*a7d0*/  STL.64 [R1+0x6d8], R6 ;  /* 0x0006d80601007387 */ /* 0x0003e40000100a00 */
[----:B-1----:R-:W-:-:S04]  /*a7e0*/  LEA R6, P2, R4, R0, 0x1 ;  /* 0x0000000004067211 */ /* 0x002fc800078408ff */
[----:B------:R-:W-:-:S05]  /*a7f0*/  LEA.HI.X.SX32 R7, R4, R2, 0x1, P2 ;  /* 0x0000000204077211 */ /* 0x000fca00010f0eff */
[----:B------:R0:W-:Y:S02]  /*a800*/  STL.64 [R1+0x6c0], R6 ;  /* 0x0006c00601007387 */ /* 0x0001e40000100a00 */
[----:B0-----:R-:W-:Y:S02]  /*a810*/  IMAD R6, R28, 0x2, R12 ;  /* 0x000000021c067824 */ /* 0x001fe400078e020c */
[----:B------:R-:W0:Y:S01]  /*a820*/  LDC R28, c[0x0][0x268] ;  /* 0x00009a00ff1c7b82 */ /* 0x000e220000000800 */
[-C--:B------:R-:W-:Y:S02]  /*a830*/  LEA R18, P1, R5, R0.reuse, 0x1 ;  /* 0x0000000005127211 */ /* 0x080fe400078208ff */
[----:B------:R-:W-:Y:S02]  /*a840*/  LEA R20, P0, R15, R0, 0x1 ;  /* 0x000000000f147211 */ /* 0x000fe400078008ff */
[----:B------:R-:W-:Y:S02]  /*a850*/  LEA.HI.X.SX32 R19, R5, R2, 0x1, P1 ;  /* 0x0000000205137211 */ /* 0x000fe400008f0eff */
[----:B0-----:R-:W-:-:S02]  /*a860*/  LEA R7, R28, R6, 0x1 ;  /* 0x000000061c077211 */ /* 0x001fc400078e08ff */
[----:B------:R-:W0:Y:S01]  /*a870*/  LDC R28, c[0x0][0x268] ;  /* 0x00009a00ff1c7b82 */ /* 0x000e220000000800 */
[C---:B------:R-:W-:Y:S02]  /*a880*/  LEA R14, P1, R8.reuse, R0, 0x1 ;  /* 0x00000000080e7211 */ /* 0x040fe400078208ff */
[-C--:B------:R-:W-:Y:S02]  /*a890*/  LEA.HI.X.SX32 R21, R15, R2.reuse, 0x1, P0 ;  /* 0x000000020f157211 */ /* 0x080fe400000f0eff */
[----:B------:R-:W-:Y:S01]  /*a8a0*/  LEA.HI.X.SX32 R15, R8, R2, 0x1, P1 ;  /* 0x00000002080f7211 */ /* 0x000fe200008f0eff */
[----:B0-----:R-:W-:Y:S02]  /*a8b0*/  IMAD R8, R28, 0x2, R7 ;  /* 0x000000021c087824 */ /* 0x001fe400078e0207 */
[----:B------:R-:W0:Y:S01]  /*a8c0*/  LDC R28, c[0x0][0x268] ;  /* 0x00009a00ff1c7b82 */ /* 0x000e220000000800 */
[----:B------:R-:W-:Y:S01]  /*a8d0*/  STL.64 [R1+0x6d0], R20 ;  /* 0x0006d01401007387 */ /* 0x000fe20000100a00 */
[----:B------:R-:W-:-:S03]  /*a8e0*/  LEA R4, P2, R17, R0, 0x1 ;  /* 0x0000000011047211 */ /* 0x000fc600078408ff */
[----:B------:R1:W-:Y:S01]  /*a8f0*/  STL.64 [R1+0x6c8], R18 ;  /* 0x0006c81201007387 */ /* 0x0003e20000100a00 */
[----:B------:R-:W-:Y:S02]  /*a900*/  LEA.HI.X.SX32 R5, R17, R2, 0x1, P2 ;  /* 0x0000000211057211 */ /* 0x000fe400010f0eff */
[----:B-1----:R-:W-:Y:S02]  /*a910*/  LEA R18, P0, R16, R0, 0x1 ;  /* 0x0000000010127211 */ /* 0x002fe400078008ff */
[----:B0-----:R-:W-:Y:S02]  /*a920*/  LEA R3, R28, R8, 0x1 ;  /* 0x000000081c037211 */ /* 0x001fe400078e08ff */
[----:B------:R-:W0:Y:S01]  /*a930*/  LDC R28, c[0x0][0x268] ;  /* 0x00009a00ff1c7b82 */ /* 0x000e220000000800 */
        /* <DEDUP_REMOVED lines=9> */
[CC--:B------:R-:W-:Y:S02]  /*a9d0*/  LEA R16, P0, R9.reuse, R0.reuse, 0x1 ;  /* 0x0000000009107211 */ /* 0x0c0fe400078008ff */
[C---:B------:R-:W-:Y:S02]  /*a9e0*/  LEA R14, P1, R10.reuse, R0, 0x1 ;  /* 0x000000000a0e7211 */ /* 0x040fe400078208ff */
[-C--:B------:R-:W-:Y:S02]  /*a9f0*/  LEA.HI.X.SX32 R17, R9, R2.reuse, 0x1, P0 ;  /* 0x0000000209117211 */ /* 0x080fe400000f0eff */
[----:B------:R-:W-:-:S02]  /*aa00*/  LEA.HI.X.SX32 R15, R10, R2, 0x1, P1 ;  /* 0x000000020a0f7211 */ /* 0x000fc400008f0eff */
[----:B0-----:R-:W-:Y:S02]  /*aa10*/  LEA R5, R28, R4, 0x1 ;  /* 0x000000041c057211 */ /* 0x001fe400078e08ff */
[----:B------:R-:W0:Y:S01]  /*aa20*/  LDC R28, c[0x0][0x268] ;  /* 0x00009a00ff1c7b82 */ /* 0x000e220000000800 */
[----:B------:R1:W-:Y:S01]  /*aa30*/  STL.64 [R1+0x6a0], R16 ;  /* 0x0006a01001007387 */ /* 0x0003e20000100a00 */
[----:B------:R-:W-:-:S03]  /*aa40*/  LEA R12, P2, R8, R0, 0x1 ;  /* 0x00000000080c7211 */ /* 0x000fc600078408ff */
[----:B------:R2:W-:Y:S01]  /*aa50*/  STL.64 [R1+0x698], R14 ;  /* 0x0006980e01007387 */ /* 0x0005e20000100a00 */
[----:B------:R-:W-:Y:S02]  /*aa60*/  LEA.HI.X.SX32 R13, R8, R2, 0x1, P2 ;  /* 0x00000002080d7211 */ /* 0x000fe400010f0eff */
[CC--:B-1----:R-:W-:Y:S02]  /*aa70*/  LEA R16, P0, R6.reuse, R0.reuse, 0x1 ;  /* 0x0000000006107211 */ /* 0x0c2fe400078008ff */
[C---:B--2---:R-:W-:Y:S02]  /*aa80*/  LEA R14, P1, R7.reuse, R0, 0x1 ;  /* 0x00000000070e7211 */ /* 0x044fe400078208ff */
[-C--:B------:R-:W-:Y:S02]  /*aa90*/  LEA.HI.X.SX32 R17, R6, R2.reuse, 0x1, P0 ;  /* 0x0000000206117211 */ /* 0x080fe400000f0eff */
[----:B------:R-:W-:Y:S01]  /*aaa0*/  LEA.HI.X.SX32 R15, R7, R2, 0x1, P1 ;  /* 0x00000002070f7211 */ /* 0x000fe200008f0eff */
[----:B0-----:R-:W-:-:S02]  /*aab0*/  IMAD R6, R28, 0x2, R5 ;  /* 0x000000021c067824 */ /* 0x001fc400078e0205 */
[----:B------:R0:W-:Y:S04]  /*aac0*/  STL.64 [R1+0x688], R16 ;  /* 0x0006881001007387 */ /* 0x0001e80000100a00 */
[----:B------:R1:W-:Y:S01]  /*aad0*/  STL.64 [R1+0x680], R14 ;  /* 0x0006800e01007387 */ /* 0x0003e20000100a00 */
[----:B------:R-:W-:-:S03]  /*aae0*/  LEA R8, P3, R6, R0, 0x1 ;  /* 0x0000000006087211 */ /* 0x000fc600078608ff */
[----:B------:R2:W-:Y:S01]  /*aaf0*/  STL.64 [R1+0x678], R12 ;  /* 0x0006780c01007387 */ /* 0x0005e20000100a00 */
[CC--:B0-----:R-:W-:Y:S02]  /*ab00*/  LEA R16, P0, R3.reuse, R0.reuse, 0x1 ;  /* 0x0000000003107211 */ /* 0x0c1fe400078008ff */
[C---:B-1----:R-:W-:Y:S02]  /*ab10*/  LEA R14, P1, R4.reuse, R0, 0x1 ;  /* 0x00000000040e7211 */ /* 0x042fe400078208ff */
[----:B------:R-:W-:Y:S02]  /*ab20*/  LEA.HI.X.SX32 R17, R3, R2, 0x1, P0 ;  /* 0x0000000203117211 */ /* 0x000fe400000f0eff */
[C---:B--2---:R-:W-:Y:S02]  /*ab30*/  LEA R12, P2, R5.reuse, R0, 0x1 ;  /* 0x00000000050c7211 */ /* 0x044fe400078408ff */
[-C--:B------:R-:W-:Y:S02]  /*ab40*/  LEA.HI.X.SX32 R15, R4, R2.reuse, 0x1, P1 ;  /* 0x00000002040f7211 */ /* 0x080fe400008f0eff */
[-C--:B------:R-:W-:Y:S01]  /*ab50*/  LEA.HI.X.SX32 R13, R5, R2.reuse, 0x1, P2 ;  /* 0x00000002050d7211 */ /* 0x080fe200010f0eff */
[C---:B------:R-:W-:Y:S01]  /*ab60*/  IMAD R0, R11.reuse, 0x9, RZ ;  /* 0x000000090b007824 */ /* 0x040fe200078e02ff */
[----:B------:R-:W-:Y:S01]  /*ab70*/  LEA.HI.X.SX32 R9, R6, R2, 0x1, P3 ;  /* 0x0000000206097211 */ /* 0x000fe200018f0eff */
[----:B------:R-:W-:Y:S01]  /*ab80*/  STL.64 [R1+0x670], R16 ;  /* 0x0006701001007387 */ /* 0x000fe20000100a00 */
[----:B------:R-:W-:-:S03]  /*ab90*/  IMAD R6, R11, 0xd, RZ ;  /* 0x0000000d0b067824 */ /* 0x000fc600078e02ff */
[----:B------:R-:W-:Y:S01]  /*aba0*/  STL.64 [R1+0x668], R14 ;  /* 0x0006680e01007387 */ /* 0x000fe20000100a00 */
[----:B------:R-:W-:-:S03]  /*abb0*/  IMAD R7, R11, 0xe, RZ ;  /* 0x0000000e0b077824 */ /* 0x000fc600078e02ff */
[----:B------:R-:W-:Y:S04]  /*abc0*/  STL.64 [R1+0x660], R12 ;  /* 0x0006600c01007387 */ /* 0x000fe80000100a00 */
[----:B------:R0:W-:Y:S04]  /*abd0*/  STL.64 [R1+0x658], R8 ;  /* 0x0006580801007387 */ /* 0x0001e80000100a00 */
[----:B------:R1:W-:Y:S01]  /*abe0*/  STL [R1+0x6c], R0 ;  /* 0x00006c0001007387 */ /* 0x0003e20000100800 */
[----:B------:R-:W-:-:S03]  /*abf0*/  IMAD R2, R11, 0x26, RZ ;  /* 0x000000260b027824 */ /* 0x000fc600078e02ff */
[----:B------:R2:W-:Y:S01]  /*ac00*/  STL.64 [R1+0x1608], R6 ;  /* 0x0016080601007387 */ /* 0x0005e20000100a00 */
[C---:B0-----:R-:W-:Y:S01]  /*ac10*/  IMAD R8, R11.reuse, 0xf, RZ ;  /* 0x0000000f0b087824 */ /* 0x041fe200078e02ff */
[C---:B------:R-:W-:Y:S01]  /*ac20*/  SHF.L.U32 R9, R11.reuse, 0x4, RZ ;  /* 0x000000040b097819 */ /* 0x040fe200000006ff */
[----:B-1----:R-:W-:-:S04]  /*ac30*/  IMAD R0, R11, 0x24, RZ ;  /* 0x000000240b007824 */ /* 0x002fc800078e02ff */
[----:B------:R-:W-:Y:S01]  /*ac40*/  STL.64 [R1+0x1600], R8 ;  /* 0x0016000801007387 */ /* 0x000fe20000100a00 */
[----:B--2---:R-:W-:-:S03]  /*ac50*/  IMAD R6, R11, 0x25, RZ ;  /* 0x000000250b067824 */ /* 0x004fc600078e02ff */
[----:B------:R0:W-:Y:S04]  /*ac60*/  STL [R1], R0 ;  /* 0x0000000001007387 */ /* 0x0001e80000100800 */
[----:B------:R1:W-:Y:S01]  /*ac70*/  STL [R1+0x4], R6 ;  /* 0x0000040601007387 */ /* 0x0003e20000100800 */
[----:B0-----:R-:W-:-:S03]  /*ac80*/  IMAD R0, R11, 0x27, RZ ;  /* 0x000000270b007824 */ /* 0x001fc600078e02ff */
[----:B------:R0:W-:Y:S01]  /*ac90*/  STL [R1+0x8], R2 ;  /* 0x0000080201007387 */ /* 0x0001e20000100800 */
[----:B-1----:R-:W-:-:S03]  /*aca0*/  IMAD R6, R11, 0x28, RZ ;  /* 0x000000280b067824 */ /* 0x002fc600078e02ff */
[----:B------:R1:W-:Y:S01]  /*acb0*/  STL [R1+0xc], R0 ;  /* 0x00000c0001007387 */ /* 0x0003e20000100800 */
[----:B0-----:R-:W-:-:S03]  /*acc0*/  IMAD R2, R11, 0x29, RZ ;  /* 0x000000290b027824 */ /* 0x001fc600078e02ff */
[----:B------:R0:W-:Y:S01]  /*acd0*/  STL [R1+0x10], R6 ;  /* 0x0000100601007387 */ /* 0x0001e20000100800 */
[----:B-1----:R-:W-:-:S03]  /*ace0*/  IMAD R0, R11, 0x2a, RZ ;  /* 0x0000002a0b007824 */ /* 0x002fc600078e02ff */
[----:B------:R1:W-:Y:S04]  /*acf0*/  STL [R1+0x14], R2 ;  /* 0x0000140201007387 */ /* 0x0003e80000100800 */
[----:B------:R2:W-:Y:S01]  /*ad00*/  STL [R1+0x18], R0 ;  /* 0x0000180001007387 */ /* 0x0005e20000100800 */
[C---:B0-----:R-:W-:Y:S02]  /*ad10*/  IMAD R6, R11.reuse, 0x2b, RZ ;  /* 0x0000002b0b067824 */ /* 0x041fe400078e02ff */
[----:B-1----:R-:W-:-:S03]  /*ad20*/  IMAD R2, R11, 0x2c, RZ ;  /* 0x0000002c0b027824 */ /* 0x002fc600078e02ff */
[----:B------:R0:W-:Y:S01]  /*ad30*/  STL [R1+0x1c], R6 ;  /* 0x00001c0601007387 */ /* 0x0001e20000100800 */
[----:B--2---:R-:W-:-:S03]  /*ad40*/  IMAD R0, R11, 0x2d, RZ ;  /* 0x0000002d0b007824 */ /* 0x004fc600078e02ff */
        /* <DEDUP_REMOVED lines=28> */
[----:B------:R-:W-:Y:S01]  /*af10*/  STL [R1+0x58], R6 ;  /* 0x0000580601007387 */ /* 0x000fe20000100800 */
[----:B--2---:R-:W-:-:S03]  /*af20*/  IMAD R0, R11, 0x3c, RZ ;  /* 0x0000003c0b007824 */ /* 0x004fc600078e02ff */
[----:B------:R-:W-:Y:S04]  /*af30*/  STL [R1+0x5c], R2 ;  /* 0x00005c0201007387 */ /* 0x000fe80000100800 */
[----:B------:R0:W-:Y:S02]  /*af40*/  STL [R1+0x60], R0 ;  /* 0x0000600001007387 */ /* 0x0001e40000100800 */
[----:B0-----:R-:W0:Y:S01]  /*af50*/  S2R R0, SR_TID.X ;  /* 0x0000000000007919 */ /* 0x001e220000002100 */
[C---:B------:R-:W-:Y:S02]  /*af60*/  IMAD R6, R11.reuse, 0x3d, RZ ;  /* 0x0000003d0b067824 */ /* 0x040fe400078e02ff */
[C---:B------:R-:W-:Y:S02]  /*af70*/  IMAD R3, R11.reuse, 0xa, RZ ;  /* 0x0000000a0b037824 */ /* 0x040fe400078e02ff */
[----:B------:R-:W-:-:S02]  /*af80*/  IMAD R4, R11, 0xb, RZ ;  /* 0x0000000b0b047824 */ /* 0x000fc400078e02ff */
[C---:B------:R-:W-:Y:S02]  /*af90*/  IMAD R5, R11.reuse, 0xc, RZ ;  /* 0x0000000c0b057824 */ /* 0x040fe400078e02ff */
[C---:B------:R-:W-:Y:S02]  /*afa0*/  IMAD R10, R11.reuse, 0x11, RZ ;  /* 0x000000110b0a7824 */ /* 0x040fe400078e02ff */
[C---:B------:R-:W-:Y:S02]  /*afb0*/  IMAD R12, R11.reuse, 0x12, RZ ;  /* 0x000000120b0c7824 */ /* 0x040fe400078e02ff */
        /* <DEDUP_REMOVED lines=9> */
[C---:B------:R-:W-:Y:S01]  /*b050*/  IMAD R22, R11.reuse, 0x1c, RZ ;  /* 0x0000001c0b167824 */ /* 0x040fe200078e02ff */
[----:B0-----:R-:W-:Y:S01]  /*b060*/  LOP3.LUT P0, RZ, R0, 0x3, RZ, 0xc0, !PT ;  /* 0x0000000300ff7812 */ /* 0x001fe2000780c0ff */
[C---:B------:R-:W-:Y:S02]  /*b070*/  IMAD R23, R11.reuse, 0x1d, RZ ;  /* 0x0000001d0b177824 */ /* 0x040fe400078e02ff */
[C---:B------:R-:W-:Y:S02]  /*b080*/  IMAD R24, R11.reuse, 0x1e, RZ ;  /* 0x0000001e0b187824 */ /* 0x040fe400078e02ff */
[C---:B------:R-:W-:Y:S02]  /*b090*/  IMAD R25, R11.reuse, 0x1f, RZ ;  /* 0x0000001f0b197824 */ /* 0x040fe400078e02ff */
[C---:B------:R-:W-:Y:S02]  /*b0a0*/  IMAD.SHL.U32 R26, R11.reuse, 0x20, RZ ;  /* 0x000000200b1a7824 */ /* 0x040fe400078e00ff */
[----:B------:R-:W-:-:S02]  /*b0b0*/  IMAD R27, R11, 0x21, RZ ;  /* 0x000000210b1b7824 */ /* 0x000fc400078e02ff */
[C---:B------:R-:W-:Y:S02]  /*b0c0*/  IMAD R28, R11.reuse, 0x22, RZ ;  /* 0x000000220b1c7824 */ /* 0x040fe400078e02ff */
[C---:B------:R-:W-:Y:S02]  /*b0d0*/  IMAD R29, R11.reuse, 0x23, RZ ;  /* 0x000000230b1d7824 */ /* 0x040fe400078e02ff */
[C---:B------:R-:W-:Y:S01]  /*b0e0*/  IMAD R2, R11.reuse, 0x3e, RZ ;  /* 0x0000003e0b027824 */ /* 0x040fe200078e02ff */
[----:B------:R-:W-:Y:S01]  /*b0f0*/  MOV R0, 0x3f800000 ;  /* 0x3f80000000007802 */ /* 0x000fe20000000f00 */
[----:B------:R-:W-:Y:S01]  /*b100*/  IMAD R11, R11, 0x3f, RZ ;  /* 0x0000003f0b0b7824 */ /* 0x000fe200078e02ff */
[----:B------:R0:W-:Y:S04]  /*b110*/  STL [R1+0x64], R6 ;  /* 0x0000640601007387 */ /* 0x0001e80000100800 */
[----:B------:R-:W-:Y:S04]  /*b120*/  STL [R1+0x68], R2 ;  /* 0x0000680201007387 */ /* 0x000fe80000100800 */
[----:B------:R-:W-:Y:S01]  /*b130*/  STL [R1+0x1530], R11 ;  /* 0x0015300b01007387 */ /* 0x000fe20000100800 */
[----:B0-----:R-:W-:-:S03]  /*b140*/  IMAD.MOV.U32 R6, RZ, RZ, -0x800000 ;  /* 0xff800000ff067424 */ /* 0x001fc600078e00ff */
[----:B------:R0:W-:Y:S01]  /*b150*/  STL [R1+0x648], R0 ;  /* 0x0006480001007387 */ /* 0x0001e20000100800 */
[----:B------:R-:W-:-:S03]  /*b160*/  MOV R7, 0xff800000 ;  /* 0xff80000000077802 */ /* 0x000fc60000000f00 */
[----:B------:R-:W-:Y:S01]  /*b170*/  STL [R1+0x63c], R6 ;  /* 0x00063c0601007387 */ /* 0x000fe20000100800 */
[----:B0-----:R-:W-:-:S05]  /*b180*/  IMAD.MOV.U32 R0, RZ, RZ, RZ ;  /* 0x000000ffff007224 */ /* 0x001fca00078e00ff */
[----:B------:R0:W-:Y:S04]  /*b190*/  STL [R1+0x1534], R0 ;  /* 0x0015340001007387 */ /* 0x0001e80000100800 */
[----:B------:R1:W-:Y:S01]  /*b1a0*/  STL [R1+0x640], R7 ;  /* 0x0006400701007387 */ /* 0x0003e20000100800 */
[----:B0-----:R-:W-:-:S03]  /*b1b0*/  IMAD.MOV.U32 R0, RZ, RZ, -0x800000 ;  /* 0xff800000ff007424 */ /* 0x001fc600078e00ff */
[----:B------:R0:W-:Y:S01]  /*b1c0*/  STL [R1+0x644], R6 ;  /* 0x0006440601007387 */ /* 0x0001e20000100800 */
[----:B-1----:R-:W-:-:S03]  /*b1d0*/  MOV R7, 0x3f800000 ;  /* 0x3f80000000077802 */ /* 0x002fc60000000f00 */
[----:B------:R1:W-:Y:S01]  /*b1e0*/  STL [R1+0x620], R0 ;  /* 0x0006200001007387 */ /* 0x0003e20000100800 */
[----:B0-----:R-:W-:-:S03]  /*b1f0*/  IMAD.MOV.U32 R6, RZ, RZ, 0x3f800000 ;  /* 0x3f800000ff067424 */ /* 0x001fc600078e00ff */
[----:B------:R-:W-:Y:S01]  /*b200*/  STL [R1+0x64c], R7 ;  /* 0x00064c0701007387 */ /* 0x000fe20000100800 */
[----:B-1----:R-:W-:-:S03]  /*b210*/  MOV R0, 0x3f800000 ;  /* 0x3f80000000007802 */ /* 0x002fc60000000f00 */
[----:B------:R0:W-:Y:S04]  /*b220*/  STL [R1+0x650], R6 ;  /* 0x0006500601007387 */ /* 0x0001e80000100800 */
[----:B------:R-:W-:Y:S04]  /*b230*/  STL [R1+0x2d0], RZ ;  /* 0x0002d0ff01007387 */ /* 0x000fe80000100800 */
[----:B------:R-:W-:Y:S04]  /*b240*/  STL [R1+0x654], R0 ;  /* 0x0006540001007387 */ /* 0x000fe80000100800 */
[----:B------:R-:W-:Y:S04]  /*b250*/  STL [R1+0x2d4], RZ ;  /* 0x0002d4ff01007387 */ /* 0x000fe80000100800 */
        /* <DEDUP_REMOVED lines=94> */
[----:B0-----:R-:W2:Y:S04]  /*b840*/  LDL.64 R6, [R1+0x380] ;  /* 0x0003800001067983 */ /* 0x001ea80000100a00 */
[----:B------:R-:W3:Y:S04]  /*b850*/  LDL.64 R8, [R1+0x378] ;  /* 0x0003780001087983 */ /* 0x000ee80000100a00 */
        /* <DEDUP_REMOVED lines=24> */
[----:B------:R-:W-:Y:S01]  /*b9e0*/  STL [R1+0x4d0], RZ ;  /* 0x0004d0ff01007387 */ /* 0x000fe20000100800 */
[----:B------:R-:W-:-:S03]  /*b9f0*/  MOV R2, RZ ;  /* 0x000000ff00027202 */ /* 0x000fc60000000f00 */
[----:B------:R-:W-:Y:S04]  /*ba00*/  STL [R1+0x4d4], RZ ;  /* 0x0004d4ff01007387 */ /* 0x000fe80000100800 */
[----:B------:R-:W-:Y:S04]  /*ba10*/  STL [R1+0x4d8], RZ ;  /* 0x0004d8ff01007387 */ /* 0x000fe80000100800 */
[----:B------:R-:W-:Y:S04]  /*ba20*/  STL [R1+0x4dc], RZ ;  /* 0x0004dcff01007387 */ /* 0x000fe80000100800 */
[----:B------:R-:W-:Y:S04]  /*ba30*/  STL [R1+0x4e0], RZ ;  /* 0x0004e0ff01007387 */ /* 0x000fe80000100800 */
[----:B------:R-:W-:Y:S04]  /*ba40*/  STL [R1+0x4e4], RZ ;  /* 0x0004e4ff01007387 */ /* 0x000fe80000100800 */
[----:B------:R-:W-:Y:S04]  /*ba50*/  STL [R1+0x4e8], RZ ;  /* 0x0004e8ff01007387 */ /* 0x000fe80000100800 */
[----:B------:R-:W-:Y:S01]  /*ba60*/  STL [R1+0x4ec], RZ ;  /* 0x0004ecff01007387 */ /* 0x000fe20000100800 */
[----:B--2---:R-:W-:-:S05]  /*ba70*/  IMAD.WIDE R6, R3, 0x2, R6 ;  /* 0x0000000203067825 */ /* 0x004fca00078e0206 */
[----:B------:R3:W-:Y:S04]  /*ba80*/  STL.64 [R1+0x1198], R6 ;  /* 0x0011980601007387 */ /* 0x0007e80000100a00 */
[----:B------:R0:W-:Y:S01]  /*ba90*/  STL.64 [R1+0x15b8], R2 ;  /* 0x0015b80201007387 */ /* 0x0001e20000100a00 */
[----:B---3--:R-:W-:-:S03]  /*baa0*/  IMAD.WIDE R6, R3, 0x2, R8 ;  /* 0x0000000203067825 */ /* 0x008fc600078e0208 */
[----:B0-----:R-:W2:Y:S04]  /*bab0*/  LDL.64 R2, [R1+0x380] ;  /* 0x0003800001027983 */ /* 0x001ea80000100a00 */
[----:B------:R2:W-:Y:S02]  /*bac0*/  STL.64 [R1+0x1190], R6 ;  /* 0x0011900601007387 */ /* 0x0005e40000100a00 */
[----:B--2---:R-:W-:-:S05]  /*bad0*/  IMAD.WIDE R6, R4, 0x2, R2 ;  /* 0x0000000204067825 */ /* 0x004fca00078e0202 */
[----:B------:R0:W-:Y:S02]  /*bae0*/  STL.64 [R1+0x1178], R6 ;  /* 0x0011780601007387 */ /* 0x0001e40000100a00 */
[----:B0-----:R-:W-:-:S05]  /*baf0*/  IMAD.WIDE R6, R4, 0x2, R8 ;  /* 0x0000000204067825 */ /* 0x001fca00078e0208 */
[----:B------:R0:W-:Y:S01]  /*bb00*/  STL.64 [R1+0x1170], R6 ;  /* 0x0011700601007387 */ /* 0x0001e20000100a00 */
[----:B------:R-:W-:-:S04]  /*bb10*/  IMAD.WIDE R8, R5, 0x2, R8 ;  /* 0x0000000205087825 */ /* 0x000fc800078e0208 */
[----:B0-----:R-:W-:-:S05]  /*bb20*/  IMAD.WIDE R6, R5, 0x2, R2 ;  /* 0x0000000205067825 */ /* 0x001fca00078e0202 */
[----:B------:R0:W-:Y:S04]  /*bb30*/  STL.64 [R1+0x1158], R6 ;  /* 0x0011580601007387 */ /* 0x0001e80000100a00 */
[----:B0-----:R-:W2:Y:S04]  /*bb40*/  LDL.LU.64 R6, [R1+0x1608] ;  /* 0x0016080001067983 */ /* 0x001ea80000300a00 */
[----:B------:R0:W-:Y:S04]  /*bb50*/  STL.64 [R1+0x15b0], R4 ;  /* 0x0015b00401007387 */ /* 0x0001e80000100a00 */
[----:B0-----:R-:W3:Y:S04]  /*bb60*/  LDL.64 R4, [R1+0x378] ;  /* 0x0003780001047983 */ /* 0x001ee80000100a00 */
[----:B------:R2:W-:Y:S02]  /*bb70*/  STL.64 [R1+0x1150], R8 ;  /* 0x0011500801007387 */ /* 0x0005e40000100a00 */
[----:B--2---:R-:W-:-:S05]  /*bb80*/  IMAD.WIDE R8, R6, 0x2, R2 ;  /* 0x0000000206087825 */ /* 0x004fca00078e0202 */
[----:B------:R3:W-:Y:S02]  /*bb90*/  STL.64 [R1+0x1138], R8 ;  /* 0x0011380801007387 */ /* 0x0007e40000100a00 */
[----:B---3--:R-:W-:-:S05]  /*bba0*/  IMAD.WIDE R8, R6, 0x2, R4 ;  /* 0x0000000206087825 */ /* 0x008fca00078e0204 */
[----:B------:R0:W-:Y:S02]  /*bbb0*/  STL.64 [R1+0x1130], R8 ;  /* 0x0011300801007387 */ /* 0x0001e40000100a00 */
[----:B0-----:R-:W-:-:S05]  /*bbc0*/  IMAD.WIDE R8, R7, 0x2, R2 ;  /* 0x0000000207087825 */ /* 0x001fca00078e0202 */
[----:B------:R0:W-:Y:S02]  /*bbd0*/  STL.64 [R1+0x1100], R8 ;  /* 0x0011000801007387 */ /* 0x0001e40000100a00 */
[----:B0-----:R-:W-:-:S05]  /*bbe0*/  IMAD.WIDE R8, R7, 0x2, R4 ;  /* 0x0000000207087825 */ /* 0x001fca00078e0204 */
[----:B------:R0:W-:Y:S04]  /*bbf0*/  STL.64 [R1+0x10f8], R8 ;  /* 0x0010f80801007387 */ /* 0x0001e80000100a00 */
[----:B0-----:R-:W2:Y:S04]  /*bc00*/  LDL.LU.64 R8, [R1+0x1600] ;  /* 0x0016000001087983 */ /* 0x001ea80000300a00 */
[----:B------:R2:W-:Y:S02]  /*bc10*/  STL.64 [R1+0x15c0], R6 ;  /* 0x0015c00601007387 */ /* 0x0005e40000100a00 */
[----:B--2---:R-:W-:-:S05]  /*bc20*/  IMAD.WIDE R6, R8, 0x2, R2 ;  /* 0x0000000208067825 */ /* 0x004fca00078e0202 */
[----:B------:R0:W-:Y:S02]  /*bc30*/  STL.64 [R1+0x10e0], R6 ;  /* 0x0010e00601007387 */ /* 0x0001e40000100a00 */
[----:B0-----:R-:W-:-:S05]  /*bc40*/  IMAD.WIDE R6, R8, 0x2, R4 ;  /* 0x0000000208067825 */ /* 0x001fca00078e0204 */
[----:B------:R0:W-:Y:S02]  /*bc50*/  STL.64 [R1+0x10d8], R6 ;  /* 0x0010d80601007387 */ /* 0x0001e40000100a00 */
[----:B0-----:R-:W-:-:S05]  /*bc60*/  IMAD.WIDE R6, R9, 0x2, R2 ;  /* 0x0000000209067825 */ /* 0x001fca00078e0202 */
[----:B------:R0:W-:Y:S04]  /*bc70*/  STL.64 [R1+0x10c0], R6 ;  /* 0x0010c00601007387 */ /* 0x0001e80000100a00 */
[----:B------:R1:W-:Y:S01]  /*bc80*/  STL.64 [R1+0x15c8], R8 ;  /* 0x0015c80801007387 */ /* 0x0003e20000100a00 */
[----:B0-----:R-:W-:-:S05]  /*bc90*/  IMAD.WIDE R6, R9, 0x2, R4 ;  /* 0x0000000209067825 */ /* 0x001fca00078e0204 */
[----:B------:R0:W-:Y:S01]  /*bca0*/  STL.64 [R1+0x10b8], R6 ;  /* 0x0010b80601007387 */ /* 0x0001e20000100a00 */
[----:B-1----:R-:W-:-:S04]  /*bcb0*/  IMAD.WIDE R8, R10, 0x2, R4 ;  /* 0x000000020a087825 */ /* 0x002fc800078e0204 */
[----:B0-----:R-:W-:-:S05]  /*bcc0*/  IMAD.WIDE R6, R10, 0x2, R2 ;  /* 0x000000020a067825 */ /* 0x001fca00078e0202 */
[----:B------:R0:W-:Y:S04]  /*bcd0*/  STL.64 [R1+0x10a0], R6 ;  /* 0x0010a00601007387 */ /* 0x0001e80000100a00 */
[----:B------:R1:W-:Y:S01]  /*bce0*/  STL.64 [R1+0x1098], R8 ;  /* 0x0010980801007387 */ /* 0x0003e20000100a00 */
[----:B0-----:R-:W-:-:S04]  /*bcf0*/  IMAD.WIDE R6, R12, 0x2, R2 ;  /* 0x000000020c067825 */ /* 0x001fc800078e0202 */
[----:B-1----:R-:W-:Y:S01]  /*bd00*/  IMAD.WIDE R8, R12, 0x2, R4 ;  /* 0x000000020c087825 */ /* 0x002fe200078e0204 */
[----:B------:R0:W-:Y:S04]  /*bd10*/  STL.64 [R1+0x1080], R6 ;  /* 0x0010800601007387 */ /* 0x0001e80000100a00 */
[----:B------:R1:W-:Y:S04]  /*bd20*/  STL.64 [R1+0x1078], R8 ;  /* 0x0010780801007387 */ /* 0x0003e80000100a00 */
[----:B------:R2:W-:Y:S01]  /*bd30*/  STL.64 [R1+0x15a8], R12 ;  /* 0x0015a80c01007387 */ /* 0x0005e20000100a00 */
[----:B0-----:R-:W-:-:S04]  /*bd40*/  IMAD.WIDE R6, R13, 0x2, R2 ;  /* 0x000000020d067825 */ /* 0x001fc800078e0202 */
[--C-:B-1----:R-:W-:Y:S01]  /*bd50*/  IMAD.WIDE R8, R13, 0x2, R4.reuse ;  /* 0x000000020d087825 */ /* 0x102fe200078e0204 */
[----:B------:R0:W-:Y:S03]  /*bd60*/  STL.64 [R1+0x1060], R6 ;  /* 0x0010600601007387 */ /* 0x0001e60000100a00 */
[C---:B--2---:R-:W-:Y:S01]  /*bd70*/  IMAD.WIDE R12, R14.reuse, 0x2, R4 ;  /* 0x000000020e0c7825 */ /* 0x044fe200078e0204 */
[----:B------:R1:W-:Y:S03]  /*bd80*/  STL.64 [R1+0x1058], R8 ;  /* 0x0010580801007387 */ /* 0x0003e60000100a00 */
[----:B0-----:R-:W-:-:S04]  /*bd90*/  IMAD.WIDE R6, R14, 0x2, R2 ;  /* 0x000000020e067825 */ /* 0x001fc800078e0202 */
[C---:B-1----:R-:W-:Y:S01]  /*bda0*/  IMAD.WIDE R8, R15.reuse, 0x2, R2 ;  /* 0x000000020f087825 */ /* 0x042fe200078e0202 */
[----:B------:R0:W-:Y:S04]  /*bdb0*/  STL.64 [R1+0x1040], R6 ;  /* 0x0010400601007387 */ /* 0x0001e80000100a00 */
[----:B------:R1:W-:Y:S04]  /*bdc0*/  STL.64 [R1+0x1038], R12 ;  /* 0x0010380c01007387 */ /* 0x0003e80000100a00 */
[----:B------:R-:W-:Y:S01]  /*bdd0*/  STL.64 [R1+0x15d0], R14 ;  /* 0x0015d00e01007387 */ /* 0x000fe20000100a00 */
[----:B0-----:R-:W-:-:S03]  /*bde0*/  IMAD.WIDE R6, R15, 0x2, R4 ;  /* 0x000000020f067825 */ /* 0x001fc600078e0204 */
[----:B------:R0:W-:Y:S01]  /*bdf0*/  STL.64 [R1+0x1020], R8 ;  /* 0x0010200801007387 */ /* 0x0001e20000100a00 */
[----:B-1----:R-:W-:-:S03]  /*be00*/  IMAD.WIDE R12, R16, 0x2, R4 ;  /* 0x00000002100c7825 */ /* 0x002fc600078e0204 */
[----:B------:R1:W-:Y:S01]  /*be10*/  STL.64 [R1+0x1018], R6 ;  /* 0x0010180601007387 */ /* 0x0003e20000100a00 */
        /* <DEDUP_REMOVED lines=12> */
[----:B------:R-:W-:Y:S04]  /*bee0*/  STL.64 [R1+0xfb8], R12 ;  /* 0x000fb80c01007387 */ /* 0x000fe80000100a00 */
[----:B------:R-:W-:Y:S01]  /*bef0*/  STL.64 [R1+0x15e0], R18 ;  /* 0x0015e01201007387 */ /* 0x000fe20000100a00 */
[----:B0-----:R-:W-:-:S03]  /*bf00*/  IMAD.WIDE R6, R19, 0x2, R4 ;  /* 0x0000000213067825 */ /* 0x001fc600078e0204 */
[----:B------:R0:W-:Y:S04]  /*bf10*/  STL.64 [R1+0xfa0], R8 ;  /* 0x000fa00801007387 */ /* 0x0001e80000100a00 */
[----:B------:R1:W-:Y:S01]  /*bf20*/  STL.64 [R1+0xf98], R6 ;  /* 0x000f980601007387 */ /* 0x0003e20000100a00 */
[----:B0-----:R-:W-:-:S04]  /*bf30*/  IMAD.WIDE R8, R20, 0x2, R2 ;  /* 0x0000000214087825 */ /* 0x001fc800078e0202 */
[----:B-1----:R-:W-:Y:S01]  /*bf40*/  IMAD.WIDE R6, R20, 0x2, R4 ;  /* 0x0000000214067825 */ /* 0x002fe200078e0204 */
[----:B------:R-:W-:Y:S04]  /*bf50*/  STL.64 [R1+0xf80], R8 ;  /* 0x000f800801007387 */ /* 0x000fe80000100a00 */
[----:B------:R0:W-:Y:S04]  /*bf60*/  STL.64 [R1+0xf78], R6 ;  /* 0x000f780601007387 */ /* 0x0001e80000100a00 */
[----:B0-----:R-:W2:Y:S01]  /*bf70*/  LDL R7, [R1] ;  /* 0x0000000001077983 */ /* 0x001ea20000100800 */
[----:B------:R-:W-:-:S04]  /*bf80*/  IMAD.WIDE R12, R21, 0x2, R2 ;  /* 0x00000002150c7825 */ /* 0x000fc800078e0202 */
[----:B------:R-:W-:Y:S01]  /*bf90*/  IMAD.WIDE R8, R21, 0x2, R4 ;  /* 0x0000000215087825 */ /* 0x000fe200078e0204 */
[----:B------:R0:W-:Y:S04]  /*bfa0*/  STL.64 [R1+0xf48], R12 ;  /* 0x000f480c01007387 */ /* 0x0001e80000100a00 */
[----:B------:R-:W-:Y:S04]  /*bfb0*/  STL.64 [R1+0x15e8], R20 ;  /* 0x0015e81401007387 */ /* 0x000fe80000100a00 */
[----:B------:R1:W-:Y:S04]  /*bfc0*/  STL.64 [R1+0xf40], R8 ;  /* 0x000f400801007387 */ /* 0x0003e80000100a00 */
[----:B------:R-:W3:Y:S01]  /*bfd0*/  LDL R0, [R1+0x4] ;  /* 0x0000040001007983 */ /* 0x000ee20000100800 */
[----:B0-----:R-:W-:-:S04]  /*bfe0*/  IMAD.WIDE R12, R22, 0x2, R2 ;  /* 0x00000002160c7825 */ /* 0x001fc800078e0202 */
[----:B-1----:R-:W-:Y:S01]  /*bff0*/  IMAD.WIDE R8, R22, 0x2, R4 ;  /* 0x0000000216087825 */ /* 0x002fe200078e0204 */
[----:B------:R0:W-:Y:S04]  /*c000*/  STL.64 [R1+0xf28], R12 ;  /* 0x000f280c01007387 */ /* 0x0001e80000100a00 */
[----:B------:R1:W-:Y:S04]  /*c010*/  STL.64 [R1+0xf20], R8 ;  /* 0x000f200801007387 */ /* 0x0003e80000100a00 */
[----:B------:R-:W4:Y:S01]  /*c020*/  LDL R11, [R1+0x8] ;  /* 0x00000800010b7983 */ /* 0x000f220000100800 */
[----:B0-----:R-:W-:-:S04]  /*c030*/  IMAD.WIDE R12, R23, 0x2, R2 ;  /* 0x00000002170c7825 */ /* 0x001fc800078e0202 */
[--C-:B-1----:R-:W-:Y:S01]  /*c040*/  IMAD.WIDE R8, R23, 0x2, R4.reuse ;  /* 0x0000000217087825 */ /* 0x102fe200078e0204 */
[----:B------:R0:W-:Y:S04]  /*c050*/  STL.64 [R1+0xf08], R12 ;  /* 0x000f080c01007387 */ /* 0x0001e80000100a00 */
[----:B------:R-:W-:Y:S04]  /*c060*/  STL.64 [R1+0x15f0], R22 ;  /* 0x0015f01601007387 */ /* 0x000fe80000100a00 */
[----:B------:R1:W-:Y:S01]  /*c070*/  STL.64 [R1+0xf00], R8 ;  /* 0x000f000801007387 */ /* 0x0003e20000100a00 */
[----:B0-----:R-:W-:-:S04]  /*c080*/  IMAD.WIDE R12, R24, 0x2, R4 ;  /* 0x00000002180c7825 */ /* 0x001fc800078e0204 */
[----:B-1----:R-:W-:-:S05]  /*c090*/  IMAD.WIDE R8, R24, 0x2, R2 ;  /* 0x0000000218087825 */ /* 0x002fca00078e0202 */
[----:B------:R-:W-:Y:S04]  /*c0a0*/  STL.64 [R1+0xee8], R8 ;  /* 0x000ee80801007387 */ /* 0x000fe80000100a00 */
[----:B------:R0:W-:Y:S01]  /*c0b0*/  STL.64 [R1+0xee0], R12 ;  /* 0x000ee00c01007387 */ /* 0x0001e20000100a00 */
[----:B------:R-:W-:-:S03]  /*c0c0*/  IMAD.WIDE R14, R25, 0x2, R2 ;  /* 0x00000002190e7825 */ /* 0x000fc600078e0202 */
[----:B0-----:R-:W4:Y:S01]  /*c0d0*/  LDL R13, [R1+0xc] ;  /* 0x00000c00010d7983 */ /* 0x001f220000100800 */
[----:B------:R-:W-:-:S03]  /*c0e0*/  IMAD.WIDE R8, R25, 0x2, R4 ;  /* 0x0000000219087825 */ /* 0x000fc600078e0204 */
[----:B------:R-:W-:Y:S04]  /*c0f0*/  STL.64 [R1+0xec8], R14 ;  /* 0x000ec80e01007387 */ /* 0x000fe80000100a00 */
[----:B------:R-:W-:Y:S04]  /*c100*/  STL.64 [R1+0x15f8], R24 ;  /* 0x0015f81801007387 */ /* 0x000fe80000100a00 */
[----:B------:R0:W-:Y:S04]  /*c110*/  STL.64 [R1+0xec0], R8 ;  /* 0x000ec00801007387 */ /* 0x0001e80000100a00 */
[----:B------:R-:W4:Y:S01]  /*c120*/  LDL R23, [R1+0x10] ;  /* 0x0000100001177983 */ /* 0x000f220000100800 */
[----:B0-----:R-:W-:-:S05]  /*c130*/  IMAD.WIDE R8, R26, 0x2, R2 ;  /* 0x000000021a087825 */ /* 0x001fca00078e0202 */
[----:B------:R0:W-:Y:S04]  /*c140*/  STL.64 [R1+0xea8], R8 ;  /* 0x000ea80801007387 */ /* 0x0001e80000100a00 */
[----:B------:R-:W4:Y:S01]  /*c150*/  LDL R20, [R1+0x14] ;  /* 0x0000140001147983 */ /* 0x000f220000100800 */
[----:B------:R-:W-:-:S05]  /*c160*/  IMAD.WIDE R14, R26, 0x2, R4 ;  /* 0x000000021a0e7825 */ /* 0x000fca00078e0204 */
[----:B------:R1:W-:Y:S01]  /*c170*/  STL.64 [R1+0xea0], R14 ;  /* 0x000ea00e01007387 */ /* 0x0003e20000100a00 */
[----:B0-----:R-:W-:-:S03]  /*c180*/  IMAD.WIDE R8, R27, 0x2, R2 ;  /* 0x000000021b087825 */ /* 0x001fc600078e0202 */
[----:B------:R-:W4:Y:S04]  /*c190*/  LDL R21, [R1+0x18] ;  /* 0x0000180001157983 */ /* 0x000f280000100800 */
[----:B------:R0:W-:Y:S04]  /*c1a0*/  STL.64 [R1+0xe88], R8 ;  /* 0x000e880801007387 */ /* 0x0001e80000100a00 */
[----:B------:R-:W4:Y:S01]  /*c1b0*/  LDL R18, [R1+0x1c] ;  /* 0x00001c0001127983 */ /* 0x000f220000100800 */
[----:B-1----:R-:W-:-:S05]  /*c1c0*/  IMAD.WIDE R14, R27, 0x2, R4 ;  /* 0x000000021b0e7825 */ /* 0x002fca00078e0204 */
        /* <DEDUP_REMOVED lines=10> */
[----:B-1----:R-:W4:Y:S01]  /*c270*/  LDL R14, [R1+0x2c] ;  /* 0x00002c00010e7983 */ /* 0x002f220000100800 */
[----:B------:R-:W-:-:S05]  /*c280*/  IMAD.WIDE R24, R29, 0x2, R4 ;  /* 0x000000021d187825 */ /* 0x000fca00078e0204 */
[----:B------:R0:W-:Y:S04]  /*c290*/  STL.64 [R1+0xe40], R24 ;  /* 0x000e401801007387 */ /* 0x0001e80000100a00 */
[----:B------:R-:W4:Y:S01]  /*c2a0*/  LDL R15, [R1+0x30] ;  /* 0x00003000010f7983 */ /* 0x000f220000100800 */
[----:B--2---:R-:W-:-:S05]  /*c2b0*/  IMAD.WIDE R8, R7, 0x2, R2 ;  /* 0x0000000207087825 */ /* 0x004fca00078e0202 */
[----:B------:R1:W-:Y:S01]  /*c2c0*/  STL.64 [R1+0xe28], R8 ;  /* 0x000e280801007387 */ /* 0x0003e20000100a00 */
[----:B0-----:R-:W-:-:S03]  /*c2d0*/  IMAD.WIDE R24, R7, 0x2, R4 ;  /* 0x0000000207187825 */ /* 0x001fc600078e0204 */
[----:B-1----:R-:W2:Y:S01]  /*c2e0*/  LDL R8, [R1+0x34] ;  /* 0x0000340001087983 */ /* 0x002ea20000100800 */
[----:B---3--:R-:W-:-:S03]  /*c2f0*/  IMAD.WIDE R6, R0, 0x2, R2 ;  /* 0x0000000200067825 */ /* 0x008fc600078e0202 */
[----:B------:R0:W-:Y:S04]  /*c300*/  STL.64 [R1+0xe20], R24 ;  /* 0x000e201801007387 */ /* 0x0001e80000100a00 */
[----:B------:R-:W3:Y:S04]  /*c310*/  LDL R9, [R1+0x38] ;  /* 0x0000380001097983 */ /* 0x000ee80000100800 */
[----:B------:R1:W-:Y:S01]  /*c320*/  STL.64 [R1+0xe08], R6 ;  /* 0x000e080601007387 */ /* 0x0003e20000100a00 */
[----:B0-----:R-:W-:-:S03]  /*c330*/  IMAD.WIDE R24, R0, 0x2, R4 ;  /* 0x0000000200187825 */ /* 0x001fc600078e0204 */
[----:B-1----:R-:W3:Y:S04]  /*c340*/  LDL R6, [R1+0x3c] ;  /* 0x00003c0001067983 */ /* 0x002ee80000100800 */
[----:B------:R4:W-:Y:S04]  /*c350*/  STL.64 [R1+0xe00], R24 ;  /* 0x000e001801007387 */ /* 0x0009e80000100a00 */
[----:B------:R-:W3:Y:S04]  /*c360*/  LDL R7, [R1+0x40] ;  /* 0x0000400001077983 */ /* 0x000ee80000100800 */
[----:B------:R-:W3:Y:S01]  /*c370*/  LDL.LU R0, [R1+0x44] ;  /* 0x0000440001007983 */ /* 0x000ee20000300800 */
[----:B----4-:R-:W-:-:S05]  /*c380*/  IMAD.WIDE R24, R11, 0x2, R2 ;  /* 0x000000020b187825 */ /* 0x010fca00078e0202 */
[----:B------:R0:W-:Y:S02]  /*c390*/  STL.64 [R1+0xdd0], R24 ;  /* 0x000dd01801007387 */ /* 0x0001e40000100a00 */
[----:B0-----:R-:W-:Y:S02]  /*c3a0*/  IMAD.WIDE R24, R11, 0x2, R4 ;  /* 0x000000020b187825 */ /* 0x001fe400078e0204 */
[----:B------:R-:W4:Y:S04]  /*c3b0*/  LDL.LU R11, [R1+0x48] ;  /* 0x00004800010b7983 */ /* 0x000f280000300800 */
[----:B------:R0:W-:Y:S02]  /*c3c0*/  STL.64 [R1+0xdc8], R24 ;  /* 0x000dc81801007387 */ /* 0x0001e40000100a00 */
[----:B0-----:R-:W-:-:S05]  /*c3d0*/  IMAD.WIDE R24, R13, 0x2, R2 ;  /* 0x000000020d187825 */ /* 0x001fca00078e0202 */
[----:B------:R0:W-:Y:S02]  /*c3e0*/  STL.64 [R1+0xdb0], R24 ;  /* 0x000db01801007387 */ /* 0x0001e40000100a00 */
[----:B0-----:R-:W-:Y:S02]  /*c3f0*/  IMAD.WIDE R24, R13, 0x2, R4 ;  /* 0x000000020d187825 */ /* 0x001fe400078e0204 */
[----:B------:R-:W4:Y:S04]  /*c400*/  LDL.64 R12, [R1+0x370] ;  /* 0x00037000010c7983 */ /* 0x000f280000100a00 */
[----:B------:R0:W-:Y:S02]  /*c410*/  STL.64 [R1+0xda8], R24 ;  /* 0x000da81801007387 */ /* 0x0001e40000100a00 */
[----:B0-----:R-:W-:-:S04]  /*c420*/  IMAD.WIDE R24, R23, 0x2, R2 ;  /* 0x0000000217187825 */ /* 0x001fc800078e0202 */
[----:B------:R-:W-:Y:S01]  /*c430*/  IMAD.WIDE R22, R23, 0x2, R4 ;  /* 0x0000000217167825 */ /* 0x000fe200078e0204 */
[----:B------:R0:W-:Y:S04]  /*c440*/  STL.64 [R1+0xd90], R24 ;  /* 0x000d901801007387 */ /* 0x0001e80000100a00 */
[----:B0-----:R-:W4:Y:S04]  /*c450*/  LDL.LU.64 R24, [R1+0x15f8] ;  /* 0x0015f80001187983 */ /* 0x001f280000300a00 */
[----:B------:R0:W-:Y:S02]  /*c460*/  STL.64 [R1+0xd88], R22 ;  /* 0x000d881601007387 */ /* 0x0001e40000100a00 */
[----:B0-----:R-:W-:-:S05]  /*c470*/  IMAD.WIDE R22, R20, 0x2, R2 ;  /* 0x0000000214167825 */ /* 0x001fca00078e0202 */
[----:B------:R0:W-:Y:S02]  /*c480*/  STL.64 [R1+0xd70], R22 ;  /* 0x000d701601007387 */ /* 0x0001e40000100a00 */
[----:B0-----:R-:W-:-:S05]  /*c490*/  IMAD.WIDE R22, R20, 0x2, R4 ;  /* 0x0000000214167825 */ /* 0x001fca00078e0204 */
        /* <DEDUP_REMOVED lines=33> */
[----:B--2---:R-:W-:-:S05]  /*c6b0*/  IMAD.WIDE R14, R8, 0x2, R2 ;  /* 0x00000002080e7825 */ /* 0x004fca00078e0202 */
[----:B------:R0:W-:Y:S02]  /*c6c0*/  STL.64 [R1+0xc70], R14 ;  /* 0x000c700e01007387 */ /* 0x0001e40000100a00 */
[----:B0-----:R-:W-:-:S05]  /*c6d0*/  IMAD.WIDE R14, R8, 0x2, R4 ;  /* 0x00000002080e7825 */ /* 0x001fca00078e0204 */
[----:B------:R3:W-:Y:S02]  /*c6e0*/  STL.64 [R1+0xc68], R14 ;  /* 0x000c680e01007387 */ /* 0x0007e40000100a00 */
[----:B---3--:R-:W-:-:S04]  /*c6f0*/  IMAD.WIDE R14, R9, 0x2, R2 ;  /* 0x00000002090e7825 */ /* 0x008fc800078e0202 */
[----:B------:R-:W-:Y:S01]  /*c700*/  IMAD.WIDE R8, R9, 0x2, R4 ;  /* 0x0000000209087825 */ /* 0x000fe200078e0204 */
[----:B------:R0:W-:Y:S04]  /*c710*/  STL.64 [R1+0xc50], R14 ;  /* 0x000c500e01007387 */ /* 0x0001e80000100a00 */
[----:B0-----:R-:W2:Y:S04]  /*c720*/  LDL.LU.64 R14, [R1+0x15d0] ;  /* 0x0015d000010e7983 */ /* 0x001ea80000300a00 */
        /* <DEDUP_REMOVED lines=8> */
[----:B0-----:R-:W3:Y:S04]  /*c7b0*/  LDL.LU.64 R8, [R1+0x15c8] ;  /* 0x0015c80001087983 */ /* 0x001ee80000300a00 */
[----:B------:R0:W-:Y:S02]  /*c7c0*/  STL.64 [R1+0xbf0], R6 ;  /* 0x000bf00601007387 */ /* 0x0001e40000100a00 */
[----:B0-----:R-:W-:-:S05]  /*c7d0*/  IMAD.WIDE R6, R0, 0x2, R2 ;  /* 0x0000000200067825 */ /* 0x001fca00078e0202 */
[----:B------:R0:W-:Y:S01]  /*c7e0*/  STL.64 [R1+0xbd8], R6 ;  /* 0x000bd80601007387 */ /* 0x0001e20000100a00 */
[----:B----4-:R-:W-:-:S04]  /*c7f0*/  IMAD.WIDE R2, R11, 0x2, R2 ;  /* 0x000000020b027825 */ /* 0x010fc800078e0202 */
[----:B0-----:R-:W-:-:S05]  /*c800*/  IMAD.WIDE R6, R0, 0x2, R4 ;  /* 0x0000000200067825 */ /* 0x001fca00078e0204 */
[----:B------:R0:W-:Y:S04]  /*c810*/  STL.64 [R1+0xbd0], R6 ;  /* 0x000bd00601007387 */ /* 0x0001e80000100a00 */
[----:B0-----:R-:W4:Y:S04]  /*c820*/  LDL.LU.64 R6, [R1+0x15c0] ;  /* 0x0015c00001067983 */ /* 0x001f280000300a00 */
[----:B------:R0:W-:Y:S04]  /*c830*/  STL.64 [R1+0xbb8], R2 ;  /* 0x000bb80201007387 */ /* 0x0001e80000100a00 */
[----:B0-----:R-:W2:Y:S01]  /*c840*/  LDL.LU.64 R2, [R1+0x15b8] ;  /* 0x0015b80001027983 */ /* 0x001ea20000300a00 */
[----:B------:R-:W-:-:S05]  /*c850*/  IMAD.WIDE R4, R11, 0x2, R4 ;  /* 0x000000020b047825 */ /* 0x000fca00078e0204 */
[----:B------:R2:W-:Y:S02]  /*c860*/  STL.64 [R1+0xbb0], R4 ;  /* 0x000bb00401007387 */ /* 0x0005e40000100a00 */
[----:B--2---:R-:W-:-:S05]  /*c870*/  IMAD.WIDE R4, R3, 0x2, R12 ;  /* 0x0000000203047825 */ /* 0x004fca00078e020c */
[----:B------:R0:W-:Y:S04]  /*c880*/  STL.64 [R1+0x1188], R4 ;  /* 0x0011880401007387 */ /* 0x0001e80000100a00 */
[----:B0-----:R-:W2:Y:S04]  /*c890*/  LDL.LU.64 R4, [R1+0x15b0] ;  /* 0x0015b00001047983 */ /* 0x001ea80000300a00 */
[----:B------:R2:W-:Y:S02]  /*c8a0*/  STL.64 [R1+0x1550], R2 ;  /* 0x0015500201007387 */ /* 0x0005e40000100a00 */
[----:B--2---:R-:W-:-:S05]  /*c8b0*/  IMAD.WIDE R2, R4, 0x2, R12 ;  /* 0x0000000204027825 */ /* 0x004fca00078e020c */
[----:B------:R0:W-:Y:S02]  /*c8c0*/  STL.64 [R1+0x1168], R2 ;  /* 0x0011680201007387 */ /* 0x0001e40000100a00 */
[----:B0-----:R-:W-:Y:S02]  /*c8d0*/  IMAD.WIDE R2, R5, 0x2, R12 ;  /* 0x0000000205027825 */ /* 0x001fe400078e020c */
[----:B------:R-:W2:Y:S04]  /*c8e0*/  LDL.LU.64 R12, [R1+0x15a8] ;  /* 0x0015a800010c7983 */ /* 0x000ea80000300a00 */
[----:B------:R0:W-:Y:S04]  /*c8f0*/  STL.64 [R1+0x1558], R4 ;  /* 0x0015580401007387 */ /* 0x0001e80000100a00 */
[----:B0-----:R-:W4:Y:S04]  /*c900*/  LDL.64 R4, [R1+0x370] ;  /* 0x0003700001047983 */ /* 0x001f280000100a00 */
[----:B------:R4:W-:Y:S02]  /*c910*/  STL.64 [R1+0x1148], R2 ;  /* 0x0011480201007387 */ /* 0x0009e40000100a00 */
[----:B----4-:R-:W-:-:S05]  /*c920*/  IMAD.WIDE R2, R6, 0x2, R4 ;  /* 0x0000000206027825 */ /* 0x010fca00078e0204 */
[----:B------:R0:W-:Y:S04]  /*c930*/  STL.64 [R1+0x1120], R2 ;  /* 0x0011200201007387 */ /* 0x0001e80000100a00 */
[----:B------:R3:W-:Y:S01]  /*c940*/  STL.64 [R1+0x1548], R6 ;  /* 0x0015480601007387 */ /* 0x0007e20000100a00 */
[----:B0-----:R-:W-:-:S05]  /*c950*/  IMAD.WIDE R2, R7, 0x2, R4 ;  /* 0x0000000207027825 */ /* 0x001fca00078e0204 */
[----:B------:R0:W-:Y:S01]  /*c960*/  STL.64 [R1+0x10f0], R2 ;  /* 0x0010f00201007387 */ /* 0x0001e20000100a00 */
[----:B---3--:R-:W-:-:S03]  /*c970*/  IMAD.WIDE R6, R9, 0x2, R4 ;  /* 0x0000000209067825 */ /* 0x008fc600078e0204 */
[----:B------:R-:W-:Y:S01]  /*c980*/  STL.64 [R1+0x1560], R8 ;  /* 0x0015600801007387 */ /* 0x000fe20000100a00 */
[----:B0-----:R-:W-:-:S05]  /*c990*/  IMAD.WIDE R2, R8, 0x2, R4 ;  /* 0x0000000208027825 */ /* 0x001fca00078e0204 */
[----:B------:R0:W-:Y:S04]  /*c9a0*/  STL.64 [R1+0x10d0], R2 ;  /* 0x0010d00201007387 */ /* 0x0001e80000100a00 */
[----:B------:R2:W-:Y:S04]  /*c9b0*/  STL.64 [R1+0x10b0], R6 ;  /* 0x0010b00601007387 */ /* 0x0005e80000100a00 */
[----:B------:R-:W-:Y:S01]  /*c9c0*/  STL.64 [R1+0x1568], R10 ;  /* 0x0015680a01007387 */ /* 0x000fe20000100a00 */
[----:B0-----:R-:W-:-:S04]  /*c9d0*/  IMAD.WIDE R2, R10, 0x2, R4 ;  /* 0x000000020a027825 */ /* 0x001fc800078e0204 */
[--C-:B--2---:R-:W-:Y:S01]  /*c9e0*/  IMAD.WIDE R6, R12, 0x2, R4.reuse ;  /* 0x000000020c067825 */ /* 0x104fe200078e0204 */
[----:B------:R0:W-:Y:S04]  /*c9f0*/  STL.64 [R1+0x1090], R2 ;  /* 0x0010900201007387 */ /* 0x0001e80000100a00 */
[----:B------:R-:W-:Y:S04]  /*ca00*/  STL.64 [R1+0x1570], R12 ;  /* 0x0015700c01007387 */ /* 0x000fe80000100a00 */
[----:B------:R1:W-:Y:S01]  /*ca10*/  STL.64 [R1+0x1070], R6 ;  /* 0x0010700601007387 */ /* 0x0003e20000100a00 */
[----:B0-----:R-:W-:-:S05]  /*ca20*/  IMAD.WIDE R2, R13, 0x2, R4 ;  /* 0x000000020d027825 */ /* 0x001fca00078e0204 */
[----:B------:R0:W-:Y:S01]  /*ca30*/  STL.64 [R1+0x1050], R2 ;  /* 0x0010500201007387 */ /* 0x0001e20000100a00 */
[----:B-1----:R-:W-:-:S03]  /*ca40*/  IMAD.WIDE R6, R14, 0x2, R4 ;  /* 0x000000020e067825 */ /* 0x002fc600078e0204 */
[----:B------:R-:W-:Y:S04]  /*ca50*/  STL.64 [R1+0x1578], R14 ;  /* 0x0015780e01007387 */ /* 0x000fe80000100a00 */
[----:B------:R1:W-:Y:S01]  /*ca60*/  STL.64 [R1+0x1030], R6 ;  /* 0x0010300601007387 */ /* 0x0003e20000100a00 */
[----:B0-----:R-:W-:-:S05]  /*ca70*/  IMAD.WIDE R2, R15, 0x2, R4 ;  /* 0x000000020f027825 */ /* 0x001fca00078e0204 */
[----:B------:R0:W-:Y:S01]  /*ca80*/  STL.64 [R1+0x1010], R2 ;  /* 0x0010100201007387 */ /* 0x0001e20000100a00 */
[----:B-1----:R-:W-:-:S03]  /*ca90*/  IMAD.WIDE R6, R16, 0x2, R4 ;  /* 0x0000000210067825 */ /* 0x002fc600078e0204 */
[----:B------:R-:W2:Y:S04]  /*caa0*/  LDL R14, [R1+0x20] ;  /* 0x00002000010e7983 */ /* 0x000ea80000100800 */
[----:B------:R-:W-:Y:S01]  /*cab0*/  STL.64 [R1+0xff0], R6 ;  /* 0x000ff00601007387 */ /* 0x000fe20000100a00 */
[----:B0-----:R-:W-:-:S03]  /*cac0*/  IMAD.WIDE R2, R17, 0x2, R4 ;  /* 0x0000000211027825 */ /* 0x001fc600078e0204 */
[----:B------:R0:W-:Y:S04]  /*cad0*/  STL.64 [R1+0x1580], R16 ;  /* 0x0015801001007387 */ /* 0x0001e80000100a00 */
[----:B------:R-:W-:Y:S04]  /*cae0*/  STL.64 [R1+0xfd0], R2 ;  /* 0x000fd00201007387 */ /* 0x000fe80000100a00 */
[----:B0-----:R-:W3:Y:S04]  /*caf0*/  LDL R17, [R1+0x1c] ;  /* 0x00001c0001117983 */ /* 0x001ee80000100800 */
[----:B------:R-:W4:Y:S04]  /*cb00*/  LDL R16, [R1+0x18] ;  /* 0x0000180001107983 */ /* 0x000f280000100800 */
[----:B---3--:R0:W-:Y:S04]  /*cb10*/  STL [R1+0x1588], R17 ;  /* 0x0015881101007387 */ /* 0x0081e80000100800 */
[----:B0-----:R-:W3:Y:S04]  /*cb20*/  LDL R17, [R1+0x14] ;  /* 0x0000140001117983 */ /* 0x001ee80000100800 */
[----:B----4-:R0:W-:Y:S04]  /*cb30*/  STL [R1+0x158c], R16 ;  /* 0x00158c1001007387 */ /* 0x0101e80000100800 */
[----:B0-----:R-:W4:Y:S04]  /*cb40*/  LDL R16, [R1+0x10] ;  /* 0x0000100001107983 */ /* 0x001f280000100800 */
[----:B---3--:R0:W-:Y:S04]  /*cb50*/  STL [R1+0x1590], R17 ;  /* 0x0015901101007387 */ /* 0x0081e80000100800 */
[----:B0-----:R-:W3:Y:S04]  /*cb60*/  LDL R17, [R1+0xc] ;  /* 0x00000c0001117983 */ /* 0x001ee80000100800 */
[----:B----4-:R0:W-:Y:S04]  /*cb70*/  STL [R1+0x1594], R16 ;  /* 0x0015941001007387 */ /* 0x0101e80000100800 */
[----:B0-----:R-:W4:Y:S04]  /*cb80*/  LDL R16, [R1+0x8] ;  /* 0x0000080001107983 */ /* 0x001f280000100800 */
[----:B---3--:R0:W-:Y:S04]  /*cb90*/  STL [R1+0x1598], R17 ;  /* 0x0015981101007387 */ /* 0x0081e80000100800 */
[----:B0-----:R-:W3:Y:S04]  /*cba0*/  LDL R17, [R1+0x4] ;  /* 0x0000040001117983 */ /* 0x001ee80000100800 */
[----:B----4-:R0:W-:Y:S04]  /*cbb0*/  STL [R1+0x159c], R16 ;  /* 0x00159c1001007387 */ /* 0x0101e80000100800 */
[----:B0-----:R-:W4:Y:S04]  /*cbc0*/  LDL R16, [R1] ;  /* 0x0000000001107983 */ /* 0x001f280000100800 */
[----:B---3--:R-:W-:Y:S04]  /*cbd0*/  STL [R1+0x15a0], R17 ;  /* 0x0015a01101007387 */ /* 0x008fe80000100800 */
[----:B----4-:R0:W-:Y:S04]  /*cbe0*/  STL [R1+0x15a4], R16 ;  /* 0x0015a41001007387 */ /* 0x0101e80000100800 */
[----:B------:R-:W3:Y:S04]  /*cbf0*/  LDL R15, [R1+0x24] ;  /* 0x00002400010f7983 */ /* 0x000ee80000100800 */
[----:B------:R-:W4:Y:S01]  /*cc00*/  LDL R12, [R1+0x28] ;  /* 0x00002800010c7983 */ /* 0x000f220000100800 */
[----:B0-----:R-:W-:-:S03]  /*cc10*/  IMAD.WIDE R16, R18, 0x2, R4 ;  /* 0x0000000212107825 */ /* 0x001fc600078e0204 */
[----:B------:R-:W4:Y:S04]  /*cc20*/  LDL R13, [R1+0x2c] ;  /* 0x00002c00010d7983 */ /* 0x000f280000100800 */
[----:B------:R-:W4:Y:S04]  /*cc30*/  LDL R10, [R1+0x30] ;  /* 0x00003000010a7983 */ /* 0x000f280000100800 */
[----:B------:R-:W4:Y:S04]  /*cc40*/  LDL R11, [R1+0x34] ;  /* 0x00003400010b7983 */ /* 0x000f280000100800 */
[----:B------:R-:W4:Y:S04]  /*cc50*/  LDL R8, [R1+0x38] ;  /* 0x0000380001087983 */ /* 0x000f280000100800 */
[----:B------:R-:W4:Y:S04]  /*cc60*/  LDL R9, [R1+0x3c] ;  /* 0x00003c0001097983 */ /* 0x000f280000100800 */
[----:B------:R-:W4:Y:S04]  /*cc70*/  LDL R2, [R1+0x40] ;  /* 0x0000400001027983 */ /* 0x000f280000100800 */
[----:B------:R-:W4:Y:S04]  /*cc80*/  LDL.LU R3, [R1+0x6c] ;  /* 0x00006c0001037983 */ /* 0x000f280000300800 */
[----:B------:R-:W4:Y:S04]  /*cc90*/  LDL.64 R6, [R1+0x388] ;  /* 0x0003880001067983 */ /* 0x000f280000100a00 */
[----:B------:R0:W-:Y:S02]  /*cca0*/  STL.64 [R1+0xfb0], R16 ;  /* 0x000fb01001007387 */ /* 0x0001e40000100a00 */
[----:B0-----:R-:W-:-:S05]  /*ccb0*/  IMAD.WIDE R16, R19, 0x2, R4 ;  /* 0x0000000213107825 */ /* 0x001fca00078e0204 */
        /* <DEDUP_REMOVED lines=20> */
[----:B------:R0:W-:Y:S04]  /*ce00*/  STL.64 [R1+0xe38], R16 ;  /* 0x000e381001007387 */ /* 0x0001e80000100a00 */
[----:B0-----:R-:W2:Y:S02]  /*ce10*/  LDL.LU R16, [R1+0x15a4] ;  /* 0x0015a40001107983 */ /* 0x001ea40000300800 */
[----:B--2---:R-:W-:-:S05]  /*ce20*/  IMAD.WIDE R16, R16, 0x2, R4 ;  /* 0x0000000210107825 */ /* 0x004fca00078e0204 */
        /* <DEDUP_REMOVED lines=21> */
[----:B------:R0:W-:Y:S02]  /*cf80*/  STL.64 [R1+0xd20], R16 ;  /* 0x000d201001007387 */ /* 0x0001e40000100a00 */
[----:B0-----:R-:W-:-:S04]  /*cf90*/  IMAD.WIDE R16, R14, 0x2, R4 ;  /* 0x000000020e107825 */ /* 0x001fc800078e0204 */
[--C-:B---3--:R-:W-:Y:S01]  /*cfa0*/  IMAD.WIDE R14, R15, 0x2, R4.reuse ;  /* 0x000000020f0e7825 */ /* 0x108fe200078e0204 */
[----:B------:R0:W-:Y:S04]  /*cfb0*/  STL.64 [R1+0xd00], R16 ;  /* 0x000d001001007387 */ /* 0x0001e80000100a00 */
[----:B0-----:R-:W2:Y:S04]  /*cfc0*/  LDL.LU.64 R16, [R1+0x1580] ;  /* 0x0015800001107983 */ /* 0x001ea80000300a00 */
[----:B------:R4:W-:Y:S02]  /*cfd0*/  STL.64 [R1+0xce0], R14 ;  /* 0x000ce00e01007387 */ /* 0x0009e40000100a00 */
[----:B----4-:R-:W-:-:S04]  /*cfe0*/  IMAD.WIDE R14, R12, 0x2, R4 ;  /* 0x000000020c0e7825 */ /* 0x010fc800078e0204 */
[--C-:B------:R-:W-:Y:S01]  /*cff0*/  IMAD.WIDE R12, R13, 0x2, R4.reuse ;  /* 0x000000020d0c7825 */ /* 0x100fe200078e0204 */
[----:B------:R0:W-:Y:S04]  /*d000*/  STL.64 [R1+0xcc0], R14 ;  /* 0x000cc00e01007387 */ /* 0x0001e80000100a00 */
[----:B0-----:R-:W3:Y:S04]  /*d010*/  LDL.LU.64 R14, [R1+0x1578] ;  /* 0x00157800010e7983 */ /* 0x001ee80000300a00 */
[----:B------:R0:W-:Y:S02]  /*d020*/  STL.64 [R1+0xca0], R12 ;  /* 0x000ca00c01007387 */ /* 0x0001e40000100a00 */
[----:B0-----:R-:W-:-:S04]  /*d030*/  IMAD.WIDE R12, R10, 0x2, R4 ;  /* 0x000000020a0c7825 */ /* 0x001fc800078e0204 */
[--C-:B------:R-:W-:Y:S01]  /*d040*/  IMAD.WIDE R10, R11, 0x2, R4.reuse ;  /* 0x000000020b0a7825 */ /* 0x100fe200078e0204 */
[----:B------:R0:W-:Y:S04]  /*d050*/  STL.64 [R1+0xc80], R12 ;  /* 0x000c800c01007387 */ /* 0x0001e80000100a00 */
[----:B0-----:R-:W4:Y:S04]  /*d060*/  LDL.LU.64 R12, [R1+0x1570] ;  /* 0x00157000010c7983 */ /* 0x001f280000300a00 */
[----:B------:R0:W-:Y:S02]  /*d070*/  STL.64 [R1+0xc60], R10 ;  /* 0x000c600a01007387 */ /* 0x0001e40000100a00 */
[----:B0-----:R-:W-:-:S05]  /*d080*/  IMAD.WIDE R10, R8, 0x2, R4 ;  /* 0x00000002080a7825 */ /* 0x001fca00078e0204 */
[----:B------:R0:W-:Y:S04]  /*d090*/  STL.64 [R1+0xc40], R10 ;  /* 0x000c400a01007387 */ /* 0x0001e80000100a00 */
[----:B0-----:R-:W2:Y:S01]  /*d0a0*/  LDL.LU.64 R10, [R1+0x1568] ;  /* 0x00156800010a7983 */ /* 0x001ea20000300a00 */
[----:B------:R-:W-:-:S05]  /*d0b0*/  IMAD.WIDE R8, R9, 0x2, R4 ;  /* 0x0000000209087825 */ /* 0x000fca00078e0204 */
[----:B------:R0:W-:Y:S02]  /*d0c0*/  STL.64 [R1+0xc08], R8 ;  /* 0x000c080801007387 */ /* 0x0001e40000100a00 */
[----:B0-----:R-:W-:-:S05]  /*d0d0*/  IMAD.WIDE R8, R2, 0x2, R4 ;  /* 0x0000000202087825 */ /* 0x001fca00078e0204 */
[----:B------:R0:W-:Y:S01]  /*d0e0*/  STL.64 [R1+0xbe8], R8 ;  /* 0x000be80801007387 */ /* 0x0001e20000100a00 */
[----:B------:R-:W-:-:S04]  /*d0f0*/  IMAD.WIDE R2, R3, 0x2, R6 ;  /* 0x0000000203027825 */ /* 0x000fc800078e0206 */
[----:B0-----:R-:W-:-:S05]  /*d100*/  IMAD.WIDE R8, R0, 0x2, R4 ;  /* 0x0000000200087825 */ /* 0x001fca00078e0204 */
[----:B------:R0:W-:Y:S04]  /*d110*/  STL.64 [R1+0xbc8], R8 ;  /* 0x000bc80801007387 */ /* 0x0001e80000100a00 */
[----:B0-----:R-:W3:Y:S01]  /*d120*/  LDL.LU.64 R8, [R1+0x1560] ;  /* 0x0015600001087983 */ /* 0x001ee20000300a00 */
[----:B--2---:R-:W-:-:S05]  /*d130*/  IMAD.WIDE R4, R11, 0x2, R4 ;  /* 0x000000020b047825 */ /* 0x004fca00078e0204 */
[----:B------:R0:W-:Y:S04]  /*d140*/  STL.64 [R1+0xba8], R4 ;  /* 0x000ba80401007387 */ /* 0x0001e80000100a00 */
[----:B0-----:R-:W2:Y:S04]  /*d150*/  LDL.LU.64 R4, [R1+0x1558] ;  /* 0x0015580001047983 */ /* 0x001ea80000300a00 */
[----:B------:R0:W-:Y:S04]  /*d160*/  STL.64 [R1+0x11a0], R2 ;  /* 0x0011a00201007387 */ /* 0x0001e80000100a00 */
[----:B0-----:R-:W4:Y:S02]  /*d170*/  LDL.LU.64 R2, [R1+0x1550] ;  /* 0x0015500001027983 */ /* 0x001f240000300a00 */
[----:B----4-:R-:W-:-:S02]  /*d180*/  IMAD.WIDE R6, R3, 0x2, R6 ;  /* 0x0000000203067825 */ /* 0x010fc400078e0206 */
[----:B------:R0:W-:Y:S04]  /*d190*/  STL [R1+0x152c], R2 ;  /* 0x00152c0201007387 */ /* 0x0001e80000100800 */
[----:B0-----:R-:W2:Y:S04]  /*d1a0*/  LDL.64 R2, [R1+0x388] ;  /* 0x0003880001027983 */ /* 0x001ea80000100a00 */
[----:B------:R2:W-:Y:S02]  /*d1b0*/  STL.64 [R1+0x1180], R6 ;  /* 0x0011800601007387 */ /* 0x0005e40000100a00 */
[----:B--2---:R-:W-:-:S05]  /*d1c0*/  IMAD.WIDE R6, R4, 0x2, R2 ;  /* 0x0000000204067825 */ /* 0x004fca00078e0202 */
[----:B------:R0:W-:Y:S04]  /*d1d0*/  STL.64 [R1+0x1160], R6 ;  /* 0x0011600601007387 */ /* 0x0001e80000100a00 */
[----:B0-----:R-:W2:Y:S01]  /*d1e0*/  LDL.LU.64 R6, [R1+0x1548] ;  /* 0x0015480001067983 */ /* 0x001ea20000300a00 */
[----:B------:R-:W-:-:S05]  /*d1f0*/  IMAD.WIDE R4, R5, 0x2, R2 ;  /* 0x0000000205047825 */ /* 0x000fca00078e0202 */
[----:B------:R2:W-:Y:S02]  /*d200*/  STL.64 [R1+0x1140], R4 ;  /* 0x0011400401007387 */ /* 0x0005e40000100a00 */
[----:B--2---:R-:W-:-:S04]  /*d210*/  IMAD.WIDE R4, R6, 0x2, R2 ;  /* 0x0000000206047825 */ /* 0x004fc800078e0202 */
[--C-:B------:R-:W-:Y:S01]  /*d220*/  IMAD.WIDE R6, R7, 0x2, R2.reuse ;  /* 0x0000000207067825 */ /* 0x100fe200078e0202 */
[----:B------:R3:W-:Y:S04]  /*d230*/  STL.64 [R1+0x1110], R4 ;  /* 0x0011100401007387 */ /* 0x0007e80000100a00 */
[----:B------:R0:W-:Y:S01]  /*d240*/  STL.64 [R1+0x10e8], R6 ;  /* 0x0010e80601007387 */ /* 0x0001e20000100a00 */
[----:B---3--:R-:W-:-:S04]  /*d250*/  IMAD.WIDE R4, R8, 0x2, R2 ;  /* 0x0000000208047825 */ /* 0x008fc800078e0202 */
[--C-:B0-----:R-:W-:Y:S01]  /*d260*/  IMAD.WIDE R6, R9, 0x2, R2.reuse ;  /* 0x0000000209067825 */ /* 0x101fe200078e0202 */
[----:B------:R0:W-:Y:S03]  /*d270*/  STL.64 [R1+0x10c8], R4 ;  /* 0x0010c80401007387 */ /* 0x0001e60000100a00 */
[--C-:B------:R-:W-:Y:S01]  /*d280*/  IMAD.WIDE R8, R12, 0x2, R2.reuse ;  /* 0x000000020c087825 */ /* 0x100fe200078e0202 */
[----:B------:R1:W-:Y:S03]  /*d290*/  STL.64 [R1+0x10a8], R6 ;  /* 0x0010a80601007387 */ /* 0x0003e60000100a00 */
[----:B0-----:R-:W-:-:S04]  /*d2a0*/  IMAD.WIDE R4, R10, 0x2, R2 ;  /* 0x000000020a047825 */ /* 0x001fc800078e0202 */
[--C-:B-1----:R-:W-:Y:S01]  /*d2b0*/  IMAD.WIDE R6, R13, 0x2, R2.reuse ;  /* 0x000000020d067825 */ /* 0x102fe200078e0202 */
[----:B------:R0:W-:Y:S04]  /*d2c0*/  STL.64 [R1+0x1088], R4 ;  /* 0x0010880401007387 */ /* 0x0001e80000100a00 */
[----:B------:R1:W-:Y:S04]  /*d2d0*/  STL.64 [R1+0x1068], R8 ;  /* 0x0010680801007387 */ /* 0x0003e80000100a00 */
[----:B------:R2:W-:Y:S01]  /*d2e0*/  STL.64 [R1+0x1048], R6 ;  /* 0x0010480601007387 */ /* 0x0005e20000100a00 */
[----:B0-----:R-:W-:-:S04]  /*d2f0*/  IMAD.WIDE R4, R14, 0x2, R2 ;  /* 0x000000020e047825 */ /* 0x001fc800078e0202 */
[--C-:B-1----:R-:W-:Y:S01]  /*d300*/  IMAD.WIDE R8, R15, 0x2, R2.reuse ;  /* 0x000000020f087825 */ /* 0x102fe200078e0202 */
[----:B------:R0:W-:Y:S03]  /*d310*/  STL.64 [R1+0x1028], R4 ;  /* 0x0010280401007387 */ /* 0x0001e60000100a00 */
[--C-:B--2---:R-:W-:Y:S01]  /*d320*/  IMAD.WIDE R6, R16, 0x2, R2.reuse ;  /* 0x0000000210067825 */ /* 0x104fe200078e0202 */
[----:B------:R1:W-:Y:S04]  /*d330*/  STL.64 [R1+0x1008], R8 ;  /* 0x0010080801007387 */ /* 0x0003e80000100a00 */
[----:B------:R2:W-:Y:S01]  /*d340*/  STL.64 [R1+0xfe8], R6 ;  /* 0x000fe80601007387 */ /* 0x0005e20000100a00 */
[----:B0-----:R-:W-:-:S04]  /*d350*/  IMAD.WIDE R4, R17, 0x2, R2 ;  /* 0x0000000211047825 */ /* 0x001fc800078e0202 */
[--C-:B-1----:R-:W-:Y:S01]  /*d360*/  IMAD.WIDE R8, R18, 0x2, R2.reuse ;  /* 0x0000000212087825 */ /* 0x102fe200078e0202 */
[----:B------:R0:W-:Y:S03]  /*d370*/  STL.64 [R1+0xfc8], R4 ;  /* 0x000fc80401007387 */ /* 0x0001e60000100a00 */
[--C-:B--2---:R-:W-:Y:S01]  /*d380*/  IMAD.WIDE R6, R19, 0x2, R2.reuse ;  /* 0x0000000213067825 */ /* 0x104fe200078e0202 */
[----:B------:R-:W-:Y:S04]  /*d390*/  STL.64 [R1+0xfa8], R8 ;  /* 0x000fa80801007387 */ /* 0x000fe80000100a00 */
[----:B------:R-:W2:Y:S01]  /*d3a0*/  LDL.LU R16, [R1+0x4] ;  /* 0x0000040001107983 */ /* 0x000ea20000300800 */
[----:B0-----:R-:W-:-:S03]  /*d3b0*/  IMAD.WIDE R4, R20, 0x2, R2 ;  /* 0x0000000214047825 */ /* 0x001fc600078e0202 */
[----:B------:R-:W-:Y:S04]  /*d3c0*/  STL.64 [R1+0xf88], R6 ;  /* 0x000f880601007387 */ /* 0x000fe80000100a00 */
[----:B------:R-:W3:Y:S04]  /*d3d0*/  LDL.LU R15, [R1+0x10] ;  /* 0x00001000010f7983 */ /* 0x000ee80000300800 */
[----:B------:R-:W-:Y:S04]  /*d3e0*/  STL.64 [R1+0xf50], R4 ;  /* 0x000f500401007387 */ /* 0x000fe80000100a00 */
[----:B------:R-:W3:Y:S04]  /*d3f0*/  LDL.LU R14, [R1+0x1c] ;  /* 0x00001c00010e7983 */ /* 0x000ee80000300800 */
[----:B---3--:R0:W-:Y:S04]  /*d400*/  STL.64 [R1+0x1538], R14 ;  /* 0x0015380e01007387 */ /* 0x0081e80000100a00 */
[----:B0-----:R-:W3:Y:S04]  /*d410*/  LDL.LU R15, [R1] ;  /* 0x00000000010f7983 */ /* 0x001ee80000300800 */
[----:B---3--:R0:W-:Y:S04]  /*d420*/  STL [R1+0x1540], R15 ;  /* 0x0015400f01007387 */ /* 0x0081e80000100800 */
[----:B------:R-:W3:Y:S04]  /*d430*/  LDL.LU R13, [R1+0x28] ;  /* 0x00002800010d7983 */ /* 0x000ee80000300800 */
[----:B------:R-:W4:Y:S01]  /*d440*/  LDL.64 R8, [R1+0x380] ;  /* 0x0003800001087983 */ /* 0x000f220000100a00 */
[----:B0-----:R-:W-:-:S03]  /*d450*/  IMAD.WIDE R14, R21, 0x2, R2 ;  /* 0x00000002150e7825 */ /* 0x001fc600078e0202 */
[----:B------:R-:W4:Y:S04]  /*d460*/  LDL.64 R6, [R1+0x378] ;  /* 0x0003780001067983 */ /* 0x000f280000100a00 */
[----:B------:R-:W4:Y:S04]  /*d470*/  LDL.64 R4, [R1+0x370] ;  /* 0x0003700001047983 */ /* 0x000f280000100a00 */
[----:B------:R-:W4:Y:S04]  /*d480*/  LDL.LU R21, [R1+0x30] ;  /* 0x0000300001157983 */ /* 0x000f280000300800 */
[----:B------:R-:W4:Y:S04]  /*d490*/  LDL.LU R12, [R1+0x34] ;  /* 0x00003400010c7983 */ /* 0x000f280000300800 */
[----:B------:R0:W-:Y:S02]  /*d4a0*/  STL.64 [R1+0xf30], R14 ;  /* 0x000f300e01007387 */ /* 0x0001e40000100a00 */
[----:B0-----:R-:W-:-:S02]  /*d4b0*/  IMAD.WIDE R14, R22, 0x2, R2 ;  /* 0x00000002160e7825 */ /* 0x001fc400078e0202 */
[----:B------:R-:W4:Y:S04]  /*d4c0*/  LDL.LU R22, [R1+0x2c] ;  /* 0x00002c0001167983 */ /* 0x000f280000300800 */
[----:B------:R-:W4:Y:S04]  /*d4d0*/  LDL.LU R20, [R1+0x38] ;  /* 0x0000380001147983 */ /* 0x000f280000300800 */
[----:B------:R0:W-:Y:S04]  /*d4e0*/  STL.64 [R1+0xf10], R14 ;  /* 0x000f100e01007387 */ /* 0x0001e80000100a00 */
[----:B------:R-:W4:Y:S04]  /*d4f0*/  LDL.LU R19, [R1+0x3c] ;  /* 0x00003c0001137983 */ /* 0x000f280000300800 */
[----:B------:R-:W4:Y:S01]  /*d500*/  LDL.LU R10, [R1+0x40] ;  /* 0x00004000010a7983 */ /* 0x000f220000300800 */
[----:B0-----:R-:W-:-:S03]  /*d510*/  IMAD.WIDE R14, R23, 0x2, R2 ;  /* 0x00000002170e7825 */ /* 0x001fc600078e0202 */
[----:B------:R-:W3:Y:S04]  /*d520*/  LDL.LU R23, [R1+0x24] ;  /* 0x0000240001177983 */ /* 0x000ee80000300800 */
[----:B------:R0:W-:Y:S02]  /*d530*/  STL.64 [R1+0xef0], R14 ;  /* 0x000ef00e01007387 */ /* 0x0001e40000100a00 */
[--C-:B0-----:R-:W-:Y:S02]  /*d540*/  IMAD.WIDE R14, R24, 0x2, R2.reuse ;  /* 0x00000002180e7825 */ /* 0x101fe400078e0202 */
[----:B------:R-:W4:Y:S04]  /*d550*/  LDL.LU R24, [R1+0x20] ;  /* 0x0000200001187983 */ /* 0x000f280000300800 */
[----:B------:R0:W-:Y:S02]  /*d560*/  STL.64 [R1+0xed0], R14 ;  /* 0x000ed00e01007387 */ /* 0x0001e40000100a00 */
[----:B0-----:R-:W-:-:S02]  /*d570*/  IMAD.WIDE R14, R25, 0x2, R2 ;  /* 0x00000002190e7825 */ /* 0x001fc400078e0202 */
[----:B------:R-:W3:Y:S04]  /*d580*/  LDL.LU R25, [R1+0x18] ;  /* 0x0000180001197983 */ /* 0x000ee80000300800 */
[----:B------:R-:W4:Y:S04]  /*d590*/  LDL.LU R18, [R1+0x4c] ;  /* 0x00004c0001127983 */ /* 0x000f280000300800 */
[----:B------:R0:W-:Y:S02]  /*d5a0*/  STL.64 [R1+0xeb0], R14 ;  /* 0x000eb00e01007387 */ /* 0x0001e40000100a00 */
[----:B0-----:R-:W-:-:S02]  /*d5b0*/  IMAD.WIDE R14, R26, 0x2, R2 ;  /* 0x000000021a0e7825 */ /* 0x001fc400078e0202 */
        /* <DEDUP_REMOVED lines=9> */
[----:B0-----:R-:W-:-:S05]  /*d650*/  IMAD.WIDE R14, R29, 0x2, R2 ;  /* 0x000000021d0e7825 */ /* 0x001fca00078e0202 */
[----:B------:R0:W-:Y:S04]  /*d660*/  STL.64 [R1+0xe30], R14 ;  /* 0x000e300e01007387 */ /* 0x0001e80000100a00 */
[----:B0-----:R-:W2:Y:S02]  /*d670*/  LDL.LU R15, [R1+0x1540] ;  /* 0x00154000010f7983 */ /* 0x001ea40000300800 */
[----:B--2---:R-:W-:-:S05]  /*d680*/  IMAD.WIDE R14, R15, 0x2, R2 ;  /* 0x000000020f0e7825 */ /* 0x004fca00078e0202 */
[----:B------:R0:W-:Y:S02]  /*d690*/  STL.64 [R1+0xe10], R14 ;  /* 0x000e100e01007387 */ /* 0x0001e40000100a00 */
[----:B0-----:R-:W-:-:S05]  /*d6a0*/  IMAD.WIDE R14, R16, 0x2, R2 ;  /* 0x00000002100e7825 */ /* 0x001fca00078e0202 */
[----:B------:R0:W-:Y:S04]  /*d6b0*/  STL.64 [R1+0xde0], R14 ;  /* 0x000de00e01007387 */ /* 0x0001e80000100a00 */
[----:B0-----:R-:W2:Y:S01]  /*d6c0*/  LDL.LU.64 R14, [R1+0x1538] ;  /* 0x00153800010e7983 */ /* 0x001ea20000300a00 */
[----:B---3--:R-:W-:-:S03]  /*d6d0*/  IMAD.WIDE R28, R28, 0x2, R2 ;  /* 0x000000021c1c7825 */ /* 0x008fc600078e0202 */
[----:B------:R-:W3:Y:S04]  /*d6e0*/  LDL.LU R16, [R1+0x54] ;  /* 0x0000540001107983 */ /* 0x000ee80000300800 */
[----:B------:R4:W-:Y:S02]  /*d6f0*/  STL.64 [R1+0xdb8], R28 ;  /* 0x000db81c01007387 */ /* 0x0009e40000100a00 */
[----:B----4-:R-:W-:-:S05]  /*d700*/  IMAD.WIDE R28, R27, 0x2, R2 ;  /* 0x000000021b1c7825 */ /* 0x010fca00078e0202 */
[----:B------:R2:W-:Y:S01]  /*d710*/  STL.64 [R1+0xd98], R28 ;  /* 0x000d981c01007387 */ /* 0x0005e20000100a00 */
[----:B------:R-:W-:-:S04]  /*d720*/  IMAD.WIDE R26, R26, 0x2, R2 ;  /* 0x000000021a1a7825 */ /* 0x000fc800078e0202 */
[--C-:B--2---:R-:W-:Y:S02]  /*d730*/  IMAD.WIDE R28, R15, 0x2, R2.reuse ;  /* 0x000000020f1c7825 */ /* 0x104fe400078e0202 */
[----:B------:R-:W2:Y:S04]  /*d740*/  LDL.LU R15, [R1+0x58] ;  /* 0x00005800010f7983 */ /* 0x000ea80000300800 */
[----:B------:R0:W-:Y:S04]  /*d750*/  STL.64 [R1+0xd78], R28 ;  /* 0x000d781c01007387 */ /* 0x0001e80000100a00 */
[----:B------:R1:W-:Y:S01]  /*d760*/  STL.64 [R1+0xd58], R26 ;  /* 0x000d581a01007387 */ /* 0x0003e20000100a00 */
[----:B0-----:R-:W-:-:S04]  /*d770*/  IMAD.WIDE R28, R25, 0x2, R2 ;  /* 0x00000002191c7825 */ /* 0x001fc800078e0202 */
[--C-:B-1----:R-:W-:Y:S02]  /*d780*/  IMAD.WIDE R26, R14, 0x2, R2.reuse ;  /* 0x000000020e1a7825 */ /* 0x102fe400078e0202 */
[----:B------:R-:W4:Y:S04]  /*d790*/  LDL.LU R14, [R1+0x5c] ;  /* 0x00005c00010e7983 */ /* 0x000f280000300800 */
[----:B------:R0:W-:Y:S04]  /*d7a0*/  STL.64 [R1+0xd38], R28 ;  /* 0x000d381c01007387 */ /* 0x0001e80000100a00 */
[----:B------:R1:W-:Y:S01]  /*d7b0*/  STL.64 [R1+0xd18], R26 ;  /* 0x000d181a01007387 */ /* 0x0003e20000100a00 */
[----:B0-----:R-:W-:-:S04]  /*d7c0*/  IMAD.WIDE R28, R24, 0x2, R2 ;  /* 0x00000002181c7825 */ /* 0x001fc800078e0202 */
[--C-:B-1----:R-:W-:Y:S01]  /*d7d0*/  IMAD.WIDE R26, R23, 0x2, R2.reuse ;  /* 0x00000002171a7825 */ /* 0x102fe200078e0202 */
[----:B------:R-:W-:Y:S03]  /*d7e0*/  STL.64 [R1+0xcf8], R28 ;  /* 0x000cf81c01007387 */ /* 0x000fe60000100a00 */
[--C-:B------:R-:W-:Y:S02]  /*d7f0*/  IMAD.WIDE R24, R13, 0x2, R2.reuse ;  /* 0x000000020d187825 */ /* 0x100fe400078e0202 */
        /* <DEDUP_REMOVED lines=11> */
[--C-:B------:R-:W-:Y:S01]  /*d8b0*/  IMAD.WIDE R20, R19, 0x2, R2.reuse ;  /* 0x0000000213147825 */ /* 0x100fe200078e0202 */
[----:B------:R0:W-:Y:S03]  /*d8c0*/  STL.64 [R1+0xc20], R24 ;  /* 0x000c201801007387 */ /* 0x0001e60000100a00 */
[--C-:B-1----:R-:W-:Y:S02]  /*d8d0*/  IMAD.WIDE R22, R10, 0x2, R2.reuse ;  /* 0x000000020a167825 */ /* 0x102fe400078e0202 */
[----:B------:R-:W4:Y:S04]  /*d8e0*/  LDL.LU R10, [R1+0x68] ;  /* 0x00006800010a7983 */ /* 0x000f280000300800 */
[----:B------:R1:W-:Y:S01]  /*d8f0*/  STL.64 [R1+0xc00], R20 ;  /* 0x000c001401007387 */ /* 0x0003e20000100a00 */
[----:B0-----:R-:W-:-:S03]  /*d900*/  IMAD.WIDE R24, R11, 0x2, R2 ;  /* 0x000000020b187825 */ /* 0x001fc600078e0202 */
[----:B------:R0:W-:Y:S01]  /*d910*/  STL.64 [R1+0xbe0], R22 ;  /* 0x000be01601007387 */ /* 0x0001e20000100a00 */
[----:B-1----:R-:W-:-:S03]  /*d920*/  IMAD.WIDE R20, R0, 0x2, R2 ;  /* 0x0000000200147825 */ /* 0x002fc600078e0202 */
[----:B------:R1:W5:Y:S04]  /*d930*/  LDL.LU R0, [R1+0x1534] ;  /* 0x0015340001007983 */ /* 0x0003680000300800 */
[----:B------:R-:W4:Y:S01]  /*d940*/  LDL.LU R11, [R1+0x1530] ;  /* 0x00153000010b7983 */ /* 0x000f220000300800 */
[----:B0-----:R-:W-:-:S03]  /*d950*/  IMAD.WIDE R22, R18, 0x2, R8 ;  /* 0x0000000212167825 */ /* 0x001fc600078e0208 */
[----:B------:R0:W-:Y:S04]  /*d960*/  STL.64 [R1+0xbc0], R20 ;  /* 0x000bc01401007387 */ /* 0x0001e80000100a00 */
[----:B------:R3:W-:Y:S04]  /*d970*/  STL.64 [R1+0xba0], R24 ;  /* 0x000ba01801007387 */ /* 0x0007e80000100a00 */
[----:B------:R1:W-:Y:S01]  /*d980*/  STL.64 [R1+0xb98], R22 ;  /* 0x000b981601007387 */ /* 0x0003e20000100a00 */
[----:B0-----:R-:W-:-:S04]  /*d990*/  IMAD.WIDE R20, R18, 0x2, R6 ;  /* 0x0000000212147825 */ /* 0x001fc800078e0206 */
[C---:B---3--:R-:W-:Y:S01]  /*d9a0*/  IMAD.WIDE R24, R18.reuse, 0x2, R4 ;  /* 0x0000000212187825 */ /* 0x048fe200078e0204 */
[----:B------:R0:W-:Y:S03]  /*d9b0*/  STL.64 [R1+0xb90], R20 ;  /* 0x000b901401007387 */ /* 0x0001e60000100a00 */
[----:B-1----:R-:W-:Y:S01]  /*d9c0*/  IMAD.WIDE R22, R18, 0x2, R2 ;  /* 0x0000000212167825 */ /* 0x002fe200078e0202 */
[----:B------:R-:W-:Y:S03]  /*d9d0*/  STL.64 [R1+0xb88], R24 ;  /* 0x000b881801007387 */ /* 0x000fe60000100a00 */
[C---:B------:R-:W-:Y:S01]  /*d9e0*/  IMAD.WIDE R18, R17.reuse, 0x2, R6 ;  /* 0x0000000211127825 */ /* 0x040fe200078e0206 */
[----:B------:R1:W-:Y:S03]  /*d9f0*/  STL.64 [R1+0xb80], R22 ;  /* 0x000b801601007387 */ /* 0x0003e60000100a00 */
[----:B0-----:R-:W-:-:S05]  /*da00*/  IMAD.WIDE R20, R17, 0x2, R8 ;  /* 0x0000000211147825 */ /* 0x001fca00078e0208 */
[----:B------:R0:W-:Y:S01]  /*da10*/  STL.64 [R1+0xb78], R20 ;  /* 0x000b781401007387 */ /* 0x0001e20000100a00 */
[----:B-1----:R-:W-:-:S03]  /*da20*/  IMAD.WIDE R22, R17, 0x2, R4 ;  /* 0x0000000211167825 */ /* 0x002fc600078e0204 */
[----:B------:R1:W-:Y:S04]  /*da30*/  STL.64 [R1+0xb70], R18 ;  /* 0x000b701201007387 */ /* 0x0003e80000100a00 */
[----:B------:R3:W-:Y:S01]  /*da40*/  STL.64 [R1+0xb68], R22 ;  /* 0x000b681601007387 */ /* 0x0007e20000100a00 */
[----:B0-----:R-:W-:-:S04]  /*da50*/  IMAD.WIDE R20, R17, 0x2, R2 ;  /* 0x0000000211147825 */ /* 0x001fc800078e0202 */
[C---:B-1----:R-:W-:Y:S01]  /*da60*/  IMAD.WIDE R18, R16.reuse, 0x2, R8 ;  /* 0x0000000210127825 */ /* 0x042fe200078e0208 */
[----:B------:R0:W-:Y:S03]  /*da70*/  STL.64 [R1+0xb60], R20 ;  /* 0x000b601401007387 */ /* 0x0001e60000100a00 */
[C---:B---3--:R-:W-:Y:S01]  /*da80*/  IMAD.WIDE R22, R16.reuse, 0x2, R6 ;  /* 0x0000000210167825 */ /* 0x048fe200078e0206 */
[----:B------:R1:W-:Y:S04]  /*da90*/  STL.64 [R1+0xb58], R18 ;  /* 0x000b581201007387 */ /* 0x0003e80000100a00 */
[----:B------:R-:W-:Y:S01]  /*daa0*/  STL.64 [R1+0xb50], R22 ;  /* 0x000b501601007387 */ /* 0x000fe20000100a00 */
[----:B0-----:R-:W-:-:S04]  /*dab0*/  IMAD.WIDE R20, R16, 0x2, R4 ;  /* 0x0000000210147825 */ /* 0x001fc800078e0204 */
[----:B-1----:R-:W-:Y:S01]  /*dac0*/  IMAD.WIDE R18, R16, 0x2, R2 ;  /* 0x0000000210127825 */ /* 0x002fe200078e0202 */
[----:B------:R0:W-:Y:S04]  /*dad0*/  STL.64 [R1+0xb48], R20 ;  /* 0x000b481401007387 */ /* 0x0001e80000100a00 */
[----:B------:R1:W-:Y:S01]  /*dae0*/  STL.64 [R1+0xb40], R18 ;  /* 0x000b401201007387 */ /* 0x0003e20000100a00 */
[----:B------:R-:W-:Y:S01]  /*daf0*/  UMOV UR4, URZ ;  /* 0x0000003f00047c82 */ /* 0x000fe20008000000 */
[----:B--2---:R-:W-:-:S04]  /*db00*/  IMAD.WIDE R16, R15, 0x2, R8 ;  /* 0x000000020f107825 */ /* 0x004fc800078e0208 */
[C---:B0-----:R-:W-:Y:S01]  /*db10*/  IMAD.WIDE R20, R15.reuse, 0x2, R6 ;  /* 0x000000020f147825 */ /* 0x041fe200078e0206 */
[----:B------:R0:W-:Y:S03]  /*db20*/  STL.64 [R1+0xb38], R16 ;  /* 0x000b381001007387 */ /* 0x0001e60000100a00 */
[C---:B-1----:R-:W-:Y:S01]  /*db30*/  IMAD.WIDE R18, R15.reuse, 0x2, R4 ;  /* 0x000000020f127825 */ /* 0x042fe200078e0204 */
[----:B------:R4:W-:Y:S04]  /*db40*/  STL.64 [R1+0xb30], R20 ;  /* 0x000b301401007387 */ /* 0x0009e80000100a00 */
[----:B------:R1:W-:Y:S01]  /*db50*/  STL.64 [R1+0xb28], R18 ;  /* 0x000b281201007387 */ /* 0x0003e20000100a00 */
[----:B0-----:R-:W-:-:S04]  /*db60*/  IMAD.WIDE R16, R15, 0x2, R2 ;  /* 0x000000020f107825 */ /* 0x001fc800078e0202 */
[C---:B----4-:R-:W-:Y:S01]  /*db70*/  IMAD.WIDE R20, R14.reuse, 0x2, R8 ;  /* 0x000000020e147825 */ /* 0x050fe200078e0208 */
[----:B------:R0:W-:Y:S03]  /*db80*/  STL.64 [R1+0xb20], R16 ;  /* 0x000b201001007387 */ /* 0x0001e60000100a00 */
[C---:B-1----:R-:W-:Y:S01]  /*db90*/  IMAD.WIDE R18, R14.reuse, 0x2, R6 ;  /* 0x000000020e127825 */ /* 0x042fe200078e0206 */
[----:B------:R-:W-:Y:S04]  /*dba0*/  STL.64 [R1+0xb18], R20 ;  /* 0x000b181401007387 */ /* 0x000fe80000100a00 */
[----:B------:R1:W-:Y:S01]  /*dbb0*/  STL.64 [R1+0xb10], R18 ;  /* 0x000b101201007387 */ /* 0x0003e20000100a00 */
[----:B0-----:R-:W-:-:S04]  /*dbc0*/  IMAD.WIDE R16, R14, 0x2, R4 ;  /* 0x000000020e107825 */ /* 0x001fc800078e0204 */
[----:B------:R-:W-:Y:S01]  /*dbd0*/  IMAD.WIDE R14, R14, 0x2, R2 ;  /* 0x000000020e0e7825 */ /* 0x000fe200078e0202 */
[----:B------:R0:W-:Y:S04]  /*dbe0*/  STL.64 [R1+0xb08], R16 ;  /* 0x000b081001007387 */ /* 0x0001e80000100a00 */
[----:B------:R2:W-:Y:S01]  /*dbf0*/  STL.64 [R1+0xb00], R14 ;  /* 0x000b000e01007387 */ /* 0x0005e20000100a00 */
[----:B-1----:R-:W-:-:S04]  /*dc00*/  IMAD.WIDE R18, R13, 0x2, R8 ;  /* 0x000000020d127825 */ /* 0x002fc800078e0208 */
[C---:B0-----:R-:W-:Y:S01]  /*dc10*/  IMAD.WIDE R16, R13.reuse, 0x2, R6 ;  /* 0x000000020d107825 */ /* 0x041fe200078e0206 */
[----:B------:R0:W-:Y:S03]  /*dc20*/  STL.64 [R1+0xaf8], R18 ;  /* 0x000af81201007387 */ /* 0x0001e60000100a00 */
[C---:B--2---:R-:W-:Y:S01]  /*dc30*/  IMAD.WIDE R14, R13.reuse, 0x2, R4 ;  /* 0x000000020d0e7825 */ /* 0x044fe200078e0204 */
[----:B------:R1:W-:Y:S04]  /*dc40*/  STL.64 [R1+0xaf0], R16 ;  /* 0x000af01001007387 */ /* 0x0003e80000100a00 */
[----:B------:R2:W-:Y:S01]  /*dc50*/  STL.64 [R1+0xae8], R14 ;  /* 0x000ae80e01007387 */ /* 0x0005e20000100a00 */
[----:B0-----:R-:W-:-:S05]  /*dc60*/  IMAD.WIDE R18, R13, 0x2, R2 ;  /* 0x000000020d127825 */ /* 0x001fca00078e0202 */
[----:B------:R0:W-:Y:S01]  /*dc70*/  STL.64 [R1+0xae0], R18 ;  /* 0x000ae01201007387 */ /* 0x0001e20000100a00 */
[----:B-1----:R-:W-:-:S04]  /*dc80*/  IMAD.WIDE R16, R12, 0x2, R8 ;  /* 0x000000020c107825 */ /* 0x002fc800078e0208 */
[C---:B--2---:R-:W-:Y:S01]  /*dc90*/  IMAD.WIDE R14, R12.reuse, 0x2, R6 ;  /* 0x000000020c0e7825 */ /* 0x044fe200078e0206 */
[----:B------:R1:W-:Y:S03]  /*dca0*/  STL.64 [R1+0xad8], R16 ;  /* 0x000ad81001007387 */ /* 0x0003e60000100a00 */
[C---:B0-----:R-:W-:Y:S01]  /*dcb0*/  IMAD.WIDE R18, R12.reuse, 0x2, R4 ;  /* 0x000000020c127825 */ /* 0x041fe200078e0204 */
[----:B------:R0:W-:Y:S04]  /*dcc0*/  STL.64 [R1+0xad0], R14 ;  /* 0x000ad00e01007387 */ /* 0x0001e80000100a00 */
[----:B------:R-:W-:Y:S01]  /*dcd0*/  STL.64 [R1+0xac0], R18 ;  /* 0x000ac01201007387 */ /* 0x000fe20000100a00 */
[----:B-1----:R-:W-:-:S05]  /*dce0*/  IMAD.WIDE R16, R12, 0x2, R2 ;  /* 0x000000020c107825 */ /* 0x002fca00078e0202 */
[----:B------:R1:W-:Y:S01]  /*dcf0*/  STL.64 [R1+0xab0], R16 ;  /* 0x000ab01001007387 */ /* 0x0003e20000100a00 */
[----:B0-----:R-:W-:-:S04]  /*dd00*/  IMAD.WIDE R14, R10, 0x2, R8 ;  /* 0x000000020a0e7825 */ /* 0x001fc800078e0208 */
[C---:B------:R-:W-:Y:S01]  /*dd10*/  IMAD.WIDE R12, R10.reuse, 0x2, R6 ;  /* 0x000000020a0c7825 */ /* 0x040fe200078e0206 */
[----:B------:R0:W-:Y:S03]  /*dd20*/  STL.64 [R1+0xaa0], R14 ;  /* 0x000aa00e01007387 */ /* 0x0001e60000100a00 */
[C---:B-1----:R-:W-:Y:S01]  /*dd30*/  IMAD.WIDE R16, R10.reuse, 0x2, R4 ;  /* 0x000000020a107825 */ /* 0x042fe200078e0204 */
[----:B------:R1:W-:Y:S04]  /*dd40*/  STL.64 [R1+0xa98], R12 ;  /* 0x000a980c01007387 */ /* 0x0003e80000100a00 */
[----:B------:R2:W-:Y:S01]  /*dd50*/  STL.64 [R1+0xa90], R16 ;  /* 0x000a901001007387 */ /* 0x0005e20000100a00 */
[----:B0-----:R-:W-:-:S04]  /*dd60*/  IMAD.WIDE R14, R10, 0x2, R2 ;  /* 0x000000020a0e7825 */ /* 0x001fc800078e0202 */
[C---:B-1----:R-:W-:Y:S01]  /*dd70*/  IMAD.WIDE R12, R11.reuse, 0x2, R8 ;  /* 0x000000020b0c7825 */ /* 0x042fe200078e0208 */
[----:B------:R2:W-:Y:S03]  /*dd80*/  STL.64 [R1+0xa88], R14 ;  /* 0x000a880e01007387 */ /* 0x0005e60000100a00 */
[C---:B------:R-:W-:Y:S01]  /*dd90*/  IMAD.WIDE R8, R11.reuse, 0x2, R6 ;  /* 0x000000020b087825 */ /* 0x040fe200078e0206 */
[----:B------:R2:W-:Y:S03]  /*dda0*/  STL.64 [R1+0xa80], R12 ;  /* 0x000a800c01007387 */ /* 0x0005e60000100a00 */
[C---:B------:R-:W-:Y:S01]  /*ddb0*/  IMAD.WIDE R6, R11.reuse, 0x2, R4 ;  /* 0x000000020b067825 */ /* 0x040fe200078e0204 */
[----:B------:R2:W-:Y:S03]  /*ddc0*/  STL.64 [R1+0xa78], R8 ;  /* 0x000a780801007387 */ /* 0x0005e60000100a00 */
[----:B------:R-:W-:-:S02]  /*ddd0*/  IMAD.WIDE R4, R11, 0x2, R2 ;  /* 0x000000020b047825 */ /* 0x000fc400078e0202 */
[----:B------:R2:W5:Y:S04]  /*dde0*/  LDL.LU R2, [R1+0x152c] ;  /* 0x00152c0001027983 */ /* 0x0005680000300800 */
[----:B------:R2:W-:Y:S04]  /*ddf0*/  STL.64 [R1+0xa70], R6 ;  /* 0x000a700601007387 */ /* 0x0005e80000100a00 */
[----:B------:R2:W-:Y:S02]  /*de00*/  STL.64 [R1+0xa68], R4 ;  /* 0x000a680401007387 */ /* 0x0005e40000100a00 */
.L_x_1:
[----:B--2---:R-:W2:Y:S04]  /*de10*/  LDL.64 R16, [R1+0x380] ;  /* 0x0003800001107983 */ /* 0x004ea80000100a00 */
[----:B------:R-:W3:Y:S04]  /*de20*/  LDL.64 R20, [R1+0x378] ;  /* 0x0003780001147983 */ /* 0x000ee80000100a00 */
[----:B------:R-:W4:Y:S04]  /*de30*/  LDL.64 R18, [R1+0x370] ;  /* 0x0003700001127983 */ /* 0x000f280000100a00 */
[----:B------:R-:W4:Y:S04]  /*de40*/  LDL.64 R24, [R1+0x388] ;  /* 0x0003880001187983 */ /* 0x000f280000100a00 */
[----:B------:R-:W4:Y:S01]  /*de50*/  LDL.64 R12, [R1+0x11a0] ;  /* 0x0011a000010c7983 */ /* 0x000f220000100a00 */
[----:B0-2--5:R-:W-:-:S04]  /*de60*/  IMAD.WIDE R4, R2, 0x2, R16 ;  /* 0x0000000202047825 */ /* 0x025fc800078e0210 */
[C---:B---3--:R-:W-:Y:S01]  /*de70*/  IMAD.WIDE R6, R2.reuse, 0x2, R20 ;  /* 0x0000000202067825 */ /* 0x048fe200078e0214 */
[----:B------:R-:W2:Y:S04]  /*de80*/  LDG.E.U16 R15, desc[UR10][R4.64] ;  /* 0x0000000a040f7981 */ /* 0x000ea8000c1e1500 */
[----:B------:R-:W3:Y:S01]  /*de90*/  LDG.E.U16 R3, desc[UR10][R6.64] ;  /* 0x0000000a06037981 */ /* 0x000ee2000c1e1500 */
[----:B----4-:R-:W-:-:S03]  /*dea0*/  IMAD.WIDE R8, R2, 0x2, R18 ;  /* 0x0000000202087825 */ /* 0x010fc600078e0212 */
[----:B------:R0:W-:Y:S01]  /*deb0*/  STL [R1+0x1e98], R0 ;  /* 0x001e980001007387 */ /* 0x0001e20000100800 */
[----:B------:R-:W-:-:S03]  /*dec0*/  IMAD.WIDE R10, R2, 0x2, R24 ;  /* 0x00000002020a7825 */ /* 0x000fc600078e0218 */
[----:B------:R-:W4:Y:S04]  /*ded0*/  LDL.64 R4, [R1+0x1198] ;  /* 0x0011980001047983 */ /* 0x000f280000100a00 */
[----:B------:R-:W4:Y:S04]  /*dee0*/  LDL.64 R6, [R1+0x1190] ;  /* 0x0011900001067983 */ /* 0x000f280000100a00 */
[----:B0-----:R-:W4:Y:S04]  /*def0*/  LDG.E.U16 R0, desc[UR10][R8.64] ;  /* 0x0000000a08007981 */ /* 0x001f28000c1e1500 */
[----:B------:R-:W4:Y:S04]  /*df00*/  LDL.64 R28, [R1+0x1168] ;  /* 0x00116800011c7983 */ /* 0x000f280000100a00 */
[----:B------:R-:W4:Y:S04]  /*df10*/  LDL.64 R26, [R1+0x1160] ;  /* 0x00116000011a7983 */ /* 0x000f280000100a00 */
[----:B------:R-:W4:Y:S04]  /*df20*/  LDL.64 R8, [R1+0x1188] ;  /* 0x0011880001087983 */ /* 0x000f280000100a00 */
[----:B------:R-:W4:Y:S04]  /*df30*/  LDL.64 R22, [R1+0x1158] ;  /* 0x0011580001167983 */ /* 0x000f280000100a00 */
[----:B--2---:R0:W-:Y:S04]  /*df40*/  STL [R1+0x5b4], R15 ;  /* 0x0005b40f01007387 */ /* 0x0041e80000100800 */
[----:B0-----:R-:W2:Y:S04]  /*df50*/  LDL.64 R14, [R1+0x1150] ;  /* 0x00115000010e7983 */ /* 0x001ea80000100a00 */
[----:B---3--:R0:W-:Y:S04]  /*df60*/  STL [R1+0x5b0], R3 ;  /* 0x0005b00301007387 */ /* 0x0081e80000100800 */
[----:B0-----:R-:W3:Y:S01]  /*df70*/  LDG.E.U16 R3, desc[UR10][R10.64] ;  /* 0x0000000a0a037981 */ /* 0x001ee2000c1e1500 */
[----:B------:R-:W-:-:S03]  /*df80*/  IMAD.WIDE R12, R2, 0x2, R12 ;  /* 0x00000002020c7825 */ /* 0x000fc600078e020c */
[----:B------:R-:W2:Y:S04]  /*df90*/  LDL.64 R10, [R1+0x1180] ;  /* 0x00118000010a7983 */ /* 0x000ea80000100a00 */
[----:B----4-:R0:W-:Y:S01]  /*dfa0*/  STL [R1+0x5a8], R0 ;  /* 0x0005a80001007387 */ /* 0x0101e20000100800 */
[----:B------:R-:W-:-:S03]  /*dfb0*/  IMAD.WIDE R4, R2, 0x2, R4 ;  /* 0x0000000202047825 */ /* 0x000fc600078e0204 */
[----:B0-----:R-:W4:Y:S04]  /*dfc0*/  LDG.E.U16 R0, desc[UR10][R12.64] ;  /* 0x0000000a0c007981 */ /* 0x001f28000c1e1500 */
[----:B------:R-:W4:Y:S04]  /*dfd0*/  LDL.64 R12, [R1+0x1178] ;  /* 0x00117800010c7983 */ /* 0x000f280000100a00 */
[----:B---3--:R0:W-:Y:S04]  /*dfe0*/  STL [R1+0x5a0], R3 ;  /* 0x0005a00301007387 */ /* 0x0081e80000100800 */
[----:B0-----:R-:W3:Y:S01]  /*dff0*/  LDG.E.U16 R3, desc[UR10][R4.64] ;  /* 0x0000000a04037981 */ /* 0x001ee2000c1e1500 */
[----:B------:R-:W-:-:S04]  /*e000*/  IMAD.WIDE R6, R2, 0x2, R6 ;  /* 0x0000000202067825 */ /* 0x000fc800078e0206 */
[C---:B------:R-:W-:Y:S02]  /*e010*/  IMAD.WIDE R8, R2.reuse, 0x2, R8 ;  /* 0x0000000202087825 */ /* 0x040fe400078e0208 */
[----:B------:R-:W3:Y:S02]  /*e020*/  LDG.E.U16 R7, desc[UR10][R6.64] ;  /* 0x0000000a06077981 */ /* 0x000ee4000c1e1500 */
[C---:B--2---:R-:W-:Y:S02]  /*e030*/  IMAD.WIDE R10, R2.reuse, 0x2, R10 ;  /* 0x00000002020a7825 */ /* 0x044fe400078e020a */
[----:B------:R-:W2:Y:S04]  /*e040*/  LDL.64 R4, [R1+0x1170] ;  /* 0x0011700001047983 */ /* 0x000ea80000100a00 */
[----:B------:R-:W2:Y:S04]  /*e050*/  LDG.E.U16 R9, desc[UR10][R8.64] ;  /* 0x0000000a08097981 */ /* 0x000ea8000c1e1500 */
[----:B----4-:R0:W-:Y:S01]  /*e060*/  STL [R1+0x59c], R0 ;  /* 0x00059c0001007387 */ /* 0x0101e20000100800 */
[----:B------:R-:W-:-:S03]  /*e070*/  IMAD.WIDE R12, R2, 0x2, R12 ;  /* 0x00000002020c7825 */ /* 0x000fc600078e020c */
[----:B0-----:R-:W4:Y:S04]  /*e080*/  LDG.E.U16 R0, desc[UR10][R10.64] ;  /* 0x0000000a0a007981 */ /* 0x001f28000c1e1500 */
[----:B---3--:R0:W-:Y:S04]  /*e090*/  STL [R1+0x5ac], R3 ;  /* 0x0005ac0301007387 */ /* 0x0081e80000100800 */
[----:B0-----:R0:W3:Y:S01]  /*e0a0*/  LDG.E.U16 R3, desc[UR10][R12.64] ;  /* 0x0000000a0c037981 */ /* 0x0010e2000c1e1500 */
[----:B--2---:R-:W-:-:S03]  /*e0b0*/  IMAD.WIDE R4, R2, 0x2, R4 ;  /* 0x0000000202047825 */ /* 0x004fc600078e0204 */
[----:B------:R1:W-:Y:S04]  /*e0c0*/  STL [R1+0x5a4], R7 ;  /* 0x0005a40701007387 */ /* 0x0003e80000100800 */
[----:B------:R2:W-:Y:S01]  /*e0d0*/  STL [R1+0x598], R9 ;  /* 0x0005980901007387 */ /* 0x0005e20000100800 */
[----:B0-----:R-:W-:-:S03]  /*e0e0*/  IMAD.WIDE R12, R2, 0x2, R14 ;  /* 0x00000002020c7825 */ /* 0x001fc600078e020e */
[----:B------:R-:W3:Y:S01]  /*e0f0*/  LDG.E.U16 R15, desc[UR10][R4.64] ;  /* 0x0000000a040f7981 */ /* 0x000ee2000c1e1500 */
[----:B-1----:R-:W-:-:S03]  /*e100*/  IMAD.WIDE R6, R2, 0x2, R28 ;  /* 0x0000000202067825 */ /* 0x002fc600078e021c */
[----:B------:R-:W3:Y:S04]  /*e110*/  LDL.64 R4, [R1+0x1148] ;  /* 0x0011480001047983 */ /* 0x000ee80000100a00 */
[----:B----4-:R0:W-:Y:S01]  /*e120*/  STL [R1+0x594], R0 ;  /* 0x0005940001007387 */ /* 0x0101e20000100800 */
[----:B--2---:R-:W-:-:S03]  /*e130*/  IMAD.WIDE R8, R2, 0x2, R26 ;  /* 0x0000000202087825 */ /* 0x004fc600078e021a */
[----:B0-----:R-:W2:Y:S04]  /*e140*/  LDG.E.U16 R0, desc[UR10][R6.64] ;  /* 0x0000000a06007981 */ /* 0x001ea8000c1e1500 */
[----:B------:R-:W4:Y:S04]  /*e150*/  LDL.64 R6, [R1+0x1140] ;  /* 0x0011400001067983 */ /* 0x000f280000100a00 */
[----:B---3--:R0:W-:Y:S01]  /*e160*/  STL [R1+0x590], R3 ;  /* 0x0005900301007387 */ /* 0x0081e20000100800 */
[----:B------:R-:W-:-:S03]  /*e170*/  IMAD.WIDE R10, R2, 0x2, R22 ;  /* 0x00000002020a7825 */ /* 0x000fc600078e0216 */
[----:B------:R-:W3:Y:S04]  /*e180*/  LDL.64 R28, [R1+0x1100] ;  /* 0x00110000011c7983 */ /* 0x000ee80000100a00 */
[----:B------:R-:W3:Y:S04]  /*e190*/  LDL.64 R26, [R1+0x10f8] ;  /* 0x0010f800011a7983 */ /* 0x000ee80000100a00 */
[----:B0-----:R-:W4:Y:S04]  /*e1a0*/  LDG.E.U16 R3, desc[UR10][R8.64] ;  /* 0x0000000a08037981 */ /* 0x001f28000c1e1500 */
[----:B------:R-:W3:Y:S04]  /*e1b0*/  LDL.64 R22, [R1+0x10f0] ;  /* 0x0010f00001167983 */ /* 0x000ee80000100a00 */
[----:B------:R-:W3:Y:S04]  /*e1c0*/  LDL.64 R8, [R1+0x1138] ;  /* 0x0011380001087983 */ /* 0x000ee80000100a00 */
[----:B------:R0:W-:Y:S04]  /*e1d0*/  STL [R1+0x58c], R15 ;  /* 0x00058c0f01007387 */ /* 0x0001e80000100800 */
[----:B0-----:R-:W3:Y:S04]  /*e1e0*/  LDL.64 R14, [R1+0x10e8] ;  /* 0x0010e800010e7983 */ /* 0x001ee80000100a00 */
[----:B--2---:R0:W-:Y:S04]  /*e1f0*/  STL [R1+0x588], R0 ;  /* 0x0005880001007387 */ /* 0x0041e80000100800 */
[----:B0-----:R-:W2:Y:S04]  /*e200*/  LDG.E.U16 R0, desc[UR10][R10.64] ;  /* 0x0000000a0a007981 */ /* 0x001ea8000c1e1500 */
[----:B------:R-:W2:Y:S04]  /*e210*/  LDL.64 R10, [R1+0x1130] ;  /* 0x00113000010a7983 */ /* 0x000ea80000100a00 */
[----:B----4-:R0:W-:Y:S04]  /*e220*/  STL [R1+0x584], R3 ;  /* 0x0005840301007387 */ /* 0x0101e80000100800 */
[----:B0-----:R-:W4:Y:S01]  /*e230*/  LDG.E.U16 R3, desc[UR10][R12.64] ;  /* 0x0000000a0c037981 */ /* 0x001f22000c1e1500 */
[----:B------:R-:W-:-:S04]  /*e240*/  IMAD.WIDE R4, R2, 0x2, R4 ;  /* 0x0000000202047825 */ /* 0x000fc800078e0204 */
[C---:B------:R-:W-:Y:S01]  /*e250*/  IMAD.WIDE R6, R2.reuse, 0x2, R6 ;  /* 0x0000000202067825 */ /* 0x040fe200078e0206 */
[----:B------:R-:W4:Y:S03]  /*e260*/  LDL.64 R12, [R1+0x1120] ;  /* 0x00112000010c7983 */ /* 0x000f260000100a00 */
[C---:B---3--:R-:W-:Y:S02]  /*e270*/  IMAD.WIDE R8, R2.reuse, 0x2, R8 ;  /* 0x0000000202087825 */ /* 0x048fe400078e0208 */
[----:B------:R-:W3:Y:S04]  /*e280*/  LDG.E.U16 R7, desc[UR10][R6.64] ;  /* 0x0000000a06077981 */ /* 0x000ee8000c1e1500 */
[----:B------:R-:W3:Y:S04]  /*e290*/  LDG.E.U16 R9, desc[UR10][R8.64] ;  /* 0x0000000a08097981 */ /* 0x000ee8000c1e1500 */
[----:B--2---:R0:W-:Y:S04]  /*e2a0*/  STL [R1+0x580], R0 ;  /* 0x0005800001007387 */ /* 0x0041e80000100800 */
[----:B0-----:R-:W2:Y:S01]  /*e2b0*/  LDG.E.U16 R0, desc[UR10][R4.64] ;  /* 0x0000000a04007981 */ /* 0x001ea2000c1e1500 */
[----:B------:R-:W-:-:S03]  /*e2c0*/  IMAD.WIDE R10, R2, 0x2, R10 ;  /* 0x00000002020a7825 */ /* 0x000fc600078e020a */
[----:B------:R-:W3:Y:S04]  /*e2d0*/  LDL.64 R4, [R1+0x1110] ;  /* 0x0011100001047983 */ /* 0x000ee80000100a00 */
[----:B----4-:R0:W-:Y:S04]  /*e2e0*/  STL [R1+0x57c], R3 ;  /* 0x00057c0301007387 */ /* 0x0101e80000100800 */
[----:B0-----:R-:W4:Y:S01]  /*e2f0*/  LDG.E.U16 R3, desc[UR10][R10.64] ;  /* 0x0000000a0a037981 */ /* 0x001f22000c1e1500 */
[----:B------:R-:W-:-:S03]  /*e300*/  IMAD.WIDE R12, R2, 0x2, R12 ;  /* 0x00000002020c7825 */ /* 0x000fc600078e020c */
[----:B--2---:R0:W-:Y:S04]  /*e310*/  STL [R1+0x578], R0 ;  /* 0x0005780001007387 */ /* 0x0041e80000100800 */
[----:B---3--:R1:W-:Y:S04]  /*e320*/  STL [R1+0x574], R7 ;  /* 0x0005740701007387 */ /* 0x0083e80000100800 */
[----:B0-----:R0:W2:Y:S01]  /*e330*/  LDG.E.U16 R0, desc[UR10][R12.64] ;  /* 0x0000000a0c007981 */ /* 0x0010a2000c1e1500 */
[----:B------:R-:W-:-:S04]  /*e340*/  IMAD.WIDE R4, R2, 0x2, R4 ;  /* 0x0000000202047825 */ /* 0x000fc800078e0204 */
[C---:B-1----:R-:W-:Y:S01]  /*e350*/  IMAD.WIDE R6, R2.reuse, 0x2, R28 ;  /* 0x0000000202067825 */ /* 0x042fe200078e021c */
[----:B------:R-:W-:Y:S03]  /*e360*/  STL [R1+0x570], R9 ;  /* 0x0005700901007387 */ /* 0x000fe60000100800 */
[C---:B0-----:R-:W-:Y:S02]  /*e370*/  IMAD.WIDE R12, R2.reuse, 0x2, R14 ;  /* 0x00000002020c7825 */ /* 0x041fe400078e020e */
[----:B------:R-:W3:Y:S04]  /*e380*/  LDG.E.U16 R15, desc[UR10][R4.64] ;  /* 0x0000000a040f7981 */ /* 0x000ee8000c1e1500 */
[----:B------:R-:W3:Y:S04]  /*e390*/  LDL.64 R4, [R1+0x10e0] ;  /* 0x0010e00001047983 */ /* 0x000ee80000100a00 */
[----:B----4-:R0:W-:Y:S04]  /*e3a0*/  STL [R1+0x56c], R3 ;  /* 0x00056c0301007387 */ /* 0x0101e80000100800 */
[----:B0-----:R-:W4:Y:S01]  /*e3b0*/  LDG.E.U16 R3, desc[UR10][R6.64] ;  /* 0x0000000a06037981 */ /* 0x001f22000c1e1500 */
[----:B------:R-:W-:-:S04]  /*e3c0*/  IMAD.WIDE R8, R2, 0x2, R26 ;  /* 0x0000000202087825 */ /* 0x000fc800078e021a */
[C---:B------:R-:W-:Y:S01]  /*e3d0*/  IMAD.WIDE R10, R2.reuse, 0x2, R22 ;  /* 0x00000002020a7825 */ /* 0x040fe200078e0216 */
[----:B------:R-:W4:Y:S04]  /*e3e0*/  LDL.64 R6, [R1+0x10d8] ;  /* 0x0010d80001067983 */ /* 0x000f280000100a00 */
[----:B--2---:R0:W-:Y:S04]  /*e3f0*/  STL [R1+0x568], R0 ;  /* 0x0005680001007387 */ /* 0x0041e80000100800 */
[----:B------:R-:W2:Y:S04]  /*e400*/  LDL.64 R28, [R1+0x10b0] ;  /* 0x0010b000011c7983 */ /* 0x000ea80000100a00 */
[----:B------:R-:W2:Y:S04]  /*e410*/  LDL.64 R26, [R1+0x10a8] ;  /* 0x0010a800011a7983 */ /* 0x000ea80000100a00 */
[----:B0-----:R-:W2:Y:S04]  /*e420*/  LDG.E.U16 R0, desc[UR10][R8.64] ;  /* 0x0000000a08007981 */ /* 0x001ea8000c1e1500 */
[----:B------:R-:W2:Y:S04]  /*e430*/  LDL.64 R22, [R1+0x10a0] ;  /* 0x0010a00001167983 */ /* 0x000ea80000100a00 */
[----:B------:R-:W2:Y:S04]  /*e440*/  LDL.64 R8, [R1+0x10d0] ;  /* 0x0010d00001087983 */ /* 0x000ea80000100a00 */
[----:B---3--:R0:W-:Y:S04]  /*e450*/  STL [R1+0x564], R15 ;  /* 0x0005640f01007387 */ /* 0x0081e80000100800 */
[----:B0-----:R-:W3:Y:S04]  /*e460*/  LDL.64 R14, [R1+0x1098] ;  /* 0x00109800010e7983 */ /* 0x001ee80000100a00 */
[----:B----4-:R0:W-:Y:S04]  /*e470*/  STL [R1+0x560], R3 ;  /* 0x0005600301007387 */ /* 0x0101e80000100800 */
[----:B0-----:R-:W4:Y:S01]  /*e480*/  LDG.E.U16 R3, desc[UR10][R10.64] ;  /* 0x0000000a0a037981 */ /* 0x001f22000c1e1500 */
[----:B------:R-:W-:-:S03]  /*e490*/  IMAD.WIDE R4, R2, 0x2, R4 ;  /* 0x0000000202047825 */ /* 0x000fc600078e0204 */
[----:B------:R-:W3:Y:S04]  /*e4a0*/  LDL.64 R10, [R1+0x10c8] ;  /* 0x0010c800010a7983 */ /* 0x000ee80000100a00 */
[----:B--2---:R0:W-:Y:S04]  /*e4b0*/  STL [R1+0x55c], R0 ;  /* 0x00055c0001007387 */ /* 0x0041e80000100800 */
[----:B0-----:R-:W2:Y:S04]  /*e4c0*/  LDG.E.U16 R0, desc[UR10][R12.64] ;  /* 0x0000000a0c007981 */ /* 0x001ea8000c1e1500 */
[----:B------:R-:W2:Y:S04]  /*e4d0*/  LDL.64 R12, [R1+0x10c0] ;  /* 0x0010c000010c7983 */ /* 0x000ea80000100a00 */
[----:B----4-:R0:W-:Y:S04]  /*e4e0*/  STL [R1+0x558], R3 ;  /* 0x0005580301007387 */ /* 0x0101e80000100800 */
[----:B0-----:R-:W4:Y:S01]  /*e4f0*/  LDG.E.U16 R3, desc[UR10][R4.64] ;  /* 0x0000000a04037981 */ /* 0x001f22000c1e1500 */
[----:B------:R-:W-:-:S04]  /*e500*/  IMAD.WIDE R6, R2, 0x2, R6 ;  /* 0x0000000202067825 */ /* 0x000fc800078e0206 */
[C---:B------:R-:W-:Y:S02]  /*e510*/  IMAD.WIDE R8, R2.reuse, 0x2, R8 ;  /* 0x0000000202087825 */ /* 0x040fe400078e0208 */
[----:B------:R-:W4:Y:S02]  /*e520*/  LDG.E.U16 R7, desc[UR10][R6.64] ;  /* 0x0000000a06077981 */ /* 0x000f24000c1e1500 */
[C---:B---3--:R-:W-:Y:S02]  /*e530*/  IMAD.WIDE R10, R2.reuse, 0x2, R10 ;  /* 0x00000002020a7825 */ /* 0x048fe400078e020a */
[----:B------:R-:W3:Y:S04]  /*e540*/  LDL.64 R4, [R1+0x10b8] ;  /* 0x0010b80001047983 */ /* 0x000ee80000100a00 */
[----:B------:R-:W3:Y:S04]  /*e550*/  LDG.E.U16 R9, desc[UR10][R8.64] ;  /* 0x0000000a08097981 */ /* 0x000ee8000c1e1500 */
[----:B--2---:R0:W-:Y:S04]  /*e560*/  STL [R1+0x554], R0 ;  /* 0x0005540001007387 */ /* 0x0041e80000100800 */
[----:B0-----:R-:W2:Y:S01]  /*e570*/  LDG.E.U16 R0, desc[UR10][R10.64] ;  /* 0x0000000a0a007981 */ /* 0x001ea2000c1e1500 */
[----:B------:R-:W-:-:S03]  /*e580*/  IMAD.WIDE R12, R2, 0x2, R12 ;  /* 0x00000002020c7825 */ /* 0x000fc600078e020c */
[----:B----4-:R0:W-:Y:S04]  /*e590*/  STL [R1+0x550], R3 ;  /* 0x0005500301007387 */ /* 0x0101e80000100800 */
[----:B0-----:R0:W4:Y:S01]  /*e5a0*/  LDG.E.U16 R3, desc[UR10][R12.64] ;  /* 0x0000000a0c037981 */ /* 0x001122000c1e1500 */
[----:B---3--:R-:W-:-:S03]  /*e5b0*/  IMAD.WIDE R4, R2, 0x2, R4 ;  /* 0x0000000202047825 */ /* 0x008fc600078e0204 */
[----:B------:R1:W-:Y:S04]  /*e5c0*/  STL [R1+0x54c], R7 ;  /* 0x00054c0701007387 */ /* 0x0003e80000100800 */
[----:B------:R3:W-:Y:S01]  /*e5d0*/  STL [R1+0x548], R9 ;  /* 0x0005480901007387 */ /* 0x0007e20000100800 */
[----:B0-----:R-:W-:-:S03]  /*e5e0*/  IMAD.WIDE R12, R2, 0x2, R14 ;  /* 0x00000002020c7825 */ /* 0x001fc600078e020e */
[----:B------:R-:W4:Y:S01]  /*e5f0*/  LDG.E.U16 R15, desc[UR10][R4.64] ;  /* 0x0000000a040f7981 */ /* 0x000f22000c1e1500 */
[----:B-1----:R-:W-:-:S03]  /*e600*/  IMAD.WIDE R6, R2, 0x2, R28 ;  /* 0x0000000202067825 */ /* 0x002fc600078e021c */
[----:B------:R-:W4:Y:S01]  /*e610*/  LDL.64 R4, [R1+0x1090] ;  /* 0x0010900001047983 */ /* 0x000f220000100a00 */
[----:B---3--:R-:W-:-:S03]  /*e620*/  IMAD.WIDE R8, R2, 0x2, R26 ;  /* 0x0000000202087825 */ /* 0x008fc600078e021a */
[----:B--2---:R0:W-:Y:S04]  /*e630*/  STL [R1+0x544], R0 ;  /* 0x0005440001007387 */ /* 0x0041e80000100800 */
[----:B0-----:R-:W2:Y:S04]  /*e640*/  LDG.E.U16 R0, desc[UR10][R6.64] ;  /* 0x0000000a06007981 */ /* 0x001ea8000c1e1500 */
[----:B------:R-:W3:Y:S04]  /*e650*/  LDL.64 R6, [R1+0x1088] ;  /* 0x0010880001067983 */ /* 0x000ee80000100a00 */
[----:B----4-:R0:W-:Y:S01]  /*e660*/  STL [R1+0x540], R3 ;  /* 0x0005400301007387 */ /* 0x0101e20000100800 */
[----:B------:R-:W-:-:S03]  /*e670*/  IMAD.WIDE R10, R2, 0x2, R22 ;  /* 0x00000002020a7825 */ /* 0x000fc600078e0216 */
[----:B------:R-:W4:Y:S04]  /*e680*/  LDL.64 R28, [R1+0x1060] ;  /* 0x00106000011c7983 */ /* 0x000f280000100a00 */
[----:B------:R-:W4:Y:S04]  /*e690*/  LDL.64 R26, [R1+0x1058] ;  /* 0x00105800011a7983 */ /* 0x000f280000100a00 */
[----:B0-----:R-:W3:Y:S04]  /*e6a0*/  LDG.E.U16 R3, desc[UR10][R8.64] ;  /* 0x0000000a08037981 */ /* 0x001ee8000c1e1500 */
[----:B------:R-:W4:Y:S04]  /*e6b0*/  LDL.64 R22, [R1+0x1050] ;  /* 0x0010500001167983 */ /* 0x000f280000100a00 */
[----:B------:R-:W4:Y:S04]  /*e6c0*/  LDL.64 R8, [R1+0x1080] ;  /* 0x0010800001087983 */ /* 0x000f280000100a00 */
[----:B------:R0:W-:Y:S04]  /*e6d0*/  STL [R1+0x53c], R15 ;  /* 0x00053c0f01007387 */ /* 0x0001e80000100800 */
[----:B0-----:R-:W4:Y:S04]  /*e6e0*/  LDL.64 R14, [R1+0x1048] ;  /* 0x00104800010e7983 */ /* 0x001f280000100a00 */
[----:B--2---:R0:W-:Y:S04]  /*e6f0*/  STL [R1+0x538], R0 ;  /* 0x0005380001007387 */ /* 0x0041e80000100800 */
[----:B0-----:R-:W2:Y:S04]  /*e700*/  LDG.E.U16 R0, desc[UR10][R10.64] ;  /* 0x0000000a0a007981 */ /* 0x001ea8000c1e1500 */
[----:B------:R-:W2:Y:S04]  /*e710*/  LDL.64 R10, [R1+0x1078] ;  /* 0x00107800010a7983 */ /* 0x000ea80000100a00 */
[----:B---3--:R0:W-:Y:S04]  /*e720*/  STL [R1+0x534], R3 ;  /* 0x0005340301007387 */ /* 0x0081e80000100800 */
[----:B0-----:R-:W3:Y:S01]  /*e730*/  LDG.E.U16 R3, desc[UR10][R12.64] ;  /* 0x0000000a0c037981 */ /* 0x001ee2000c1e1500 */
[----:B------:R-:W-:-:S04]  /*e740*/  IMAD.WIDE R4, R2, 0x2, R4 ;  /* 0x0000000202047825 */ /* 0x000fc800078e0204 */
[C---:B------:R-:W-:Y:S01]  /*e750*/  IMAD.WIDE R6, R2.reuse, 0x2, R6 ;  /* 0x0000000202067825 */ /* 0x040fe200078e0206 */
[----:B------:R-:W3:Y:S03]  /*e760*/  LDL.64 R12, [R1+0x1070] ;  /* 0x00107000010c7983 */ /* 0x000ee60000100a00 */
[C---:B----4-:R-:W-:Y:S02]  /*e770*/  IMAD.WIDE R8, R2.reuse, 0x2, R8 ;  /* 0x0000000202087825 */ /* 0x050fe400078e0208 */
[----:B------:R-:W4:Y:S04]  /*e780*/  LDG.E.U16 R7, desc[UR10][R6.64] ;  /* 0x0000000a06077981 */ /* 0x000f28000c1e1500 */
[----:B------:R-:W4:Y:S04]  /*e790*/  LDG.E.U16 R9, desc[UR10][R8.64] ;  /* 0x0000000a08097981 */ /* 0x000f28000c1e1500 */
[----:B--2---:R0:W-:Y:S04]  /*e7a0*/  STL [R1+0x530], R0 ;  /* 0x0005300001007387 */ /* 0x0041e80000100800 */
[----:B0-----:R-:W2:Y:S01]  /*e7b0*/  LDG.E.U16 R0, desc[UR10][R4.64] ;  /* 0x0000000a04007981 */ /* 0x001ea2000c1e1500 */
[----:B------:R-:W-:-:S03]  /*e7c0*/  IMAD.WIDE R10, R2, 0x2, R10 ;  /* 0x00000002020a7825 */ /* 0x000fc600078e020a */
[----:B------:R-:W4:Y:S04]  /*e7d0*/  LDL.64 R4, [R1+0x1068] ;  /* 0x0010680001047983 */ /* 0x000f280000100a00 */
[----:B---3--:R0:W-:Y:S04]  /*e7e0*/  STL [R1+0x52c], R3 ;  /* 0x00052c0301007387 */ /* 0x0081e80000100800 */
[----:B0-----:R-:W3:Y:S01]  /*e7f0*/  LDG.E.U16 R3, desc[UR10][R10.64] ;  /* 0x0000000a0a037981 */ /* 0x001ee2000c1e1500 */
[----:B------:R-:W-:-:S03]  /*e800*/  IMAD.WIDE R12, R2, 0x2, R12 ;  /* 0x00000002020c7825 */ /* 0x000fc600078e020c */
[----:B--2---:R0:W-:Y:S04]  /*e810*/  STL [R1+0x524], R0 ;  /* 0x0005240001007387 */ /* 0x0041e80000100800 */
[----:B----4-:R1:W-:Y:S04]  /*e820*/  STL [R1+0x51c], R7 ;  /* 0x00051c0701007387 */ /* 0x0103e80000100800 */
[----:B0-----:R0:W2:Y:S01]  /*e830*/  LDG.E.U16 R0, desc[UR10][R12.64] ;  /* 0x0000000a0c007981 */ /* 0x0010a2000c1e1500 */
[----:B------:R-:W-:-:S04]  /*e840*/  IMAD.WIDE R4, R2, 0x2, R4 ;  /* 0x0000000202047825 */ /* 0x000fc800078e0204 */
[C---:B-1----:R-:W-:Y:S01]  /*e850*/  IMAD.WIDE R6, R2.reuse, 0x2, R28 ;  /* 0x0000000202067825 */ /* 0x042fe200078e021c */
[----:B------:R-:W-:Y:S03]  /*e860*/  STL [R1+0x528], R9 ;  /* 0x0005280901007387 */ /* 0x000fe60000100800 */
[C---:B0-----:R-:W-:Y:S02]  /*e870*/  IMAD.WIDE R12, R2.reuse, 0x2, R14 ;  /* 0x00000002020c7825 */ /* 0x041fe400078e020e */
[----:B------:R-:W4:Y:S04]  /*e880*/  LDG.E.U16 R15, desc[UR10][R4.64] ;  /* 0x0000000a040f7981 */ /* 0x000f28000c1e1500 */
[----:B------:R-:W4:Y:S04]  /*e890*/  LDL.64 R4, [R1+0x1040] ;  /* 0x0010400001047983 */ /* 0x000f280000100a00 */
[----:B---3--:R0:W-:Y:S04]  /*e8a0*/  STL [R1+0x520], R3 ;  /* 0x0005200301007387 */ /* 0x0081e80000100800 */
[----:B0-----:R-:W3:Y:S01]  /*e8b0*/  LDG.E.U16 R3, desc[UR10][R6.64] ;  /* 0x0000000a06037981 */ /* 0x001ee2000c1e1500 */
[----:B------:R-:W-:-:S04]  /*e8c0*/  IMAD.WIDE R8, R2, 0x2, R26 ;  /* 0x0000000202087825 */ /* 0x000fc800078e021a */
[C---:B------:R-:W-:Y:S01]  /*e8d0*/  IMAD.WIDE R10, R2.reuse, 0x2, R22 ;  /* 0x00000002020a7825 */ /* 0x040fe200078e0216 */
[----:B------:R-:W3:Y:S04]  /*e8e0*/  LDL.64 R6, [R1+0x1038] ;  /* 0x0010380001067983 */ /* 0x000ee80000100a00 */
[----:B--2---:R0:W-:Y:S04]  /*e8f0*/  STL [R1+0x518], R0 ;  /* 0x0005180001007387 */ /* 0x0041e80000100800 */
[----:B------:R-:W2:Y:S04]  /*e900*/  LDL.64 R28, [R1+0x1010] ;  /* 0x00101000011c7983 */ /* 0x000ea80000100a00 */
[----:B------:R-:W2:Y:S04]  /*e910*/  LDL.64 R26, [R1+0x1008] ;  /* 0x00100800011a7983 */ /* 0x000ea80000100a00 */
[----:B0-----:R-:W2:Y:S04]  /*e920*/  LDG.E.U16 R0, desc[UR10][R8.64] ;  /* 0x0000000a08007981 */ /* 0x001ea8000c1e1500 */
[----:B------:R-:W2:Y:S04]  /*e930*/  LDL.64 R22, [R1+0x1000] ;  /* 0x0010000001167983 */ /* 0x000ea80000100a00 */
[----:B------:R-:W2:Y:S04]  /*e940*/  LDL.64 R8, [R1+0x1030] ;  /* 0x0010300001087983 */ /* 0x000ea80000100a00 */
[----:B----4-:R0:W-:Y:S04]  /*e950*/  STL [R1+0x514], R15 ;  /* 0x0005140f01007387 */ /* 0x0101e80000100800 */
[----:B0-----:R-:W4:Y:S04]  /*e960*/  LDL.64 R14, [R1+0xff8] ;  /* 0x000ff800010e7983 */ /* 0x001f280000100a00 */
[----:B---3--:R0:W-:Y:S04]  /*e970*/  STL [R1+0x510], R3 ;  /* 0x0005100301007387 */ /* 0x0081e80000100800 */
[----:B0-----:R-:W3:Y:S01]  /*e980*/  LDG.E.U16 R3, desc[UR10][R10.64] ;  /* 0x0000000a0a037981 */ /* 0x001ee2000c1e1500 */
[----:B------:R-:W-:-:S03]  /*e990*/  IMAD.WIDE R4, R2, 0x2, R4 ;  /* 0x0000000202047825 */ /* 0x000fc600078e0204 */
[----:B------:R-:W4:Y:S04]  /*e9a0*/  LDL.64 R10, [R1+0x1028] ;  /* 0x00102800010a7983 */ /* 0x000f280000100a00 */
[----:B--2---:R0:W-:Y:S04]  /*e9b0*/  STL [R1+0x50c], R0 ;  /* 0x00050c0001007387 */ /* 0x0041e80000100800 */
[----:B0-----:R-:W2:Y:S04]  /*e9c0*/  LDG.E.U16 R0, desc[UR10][R12.64] ;  /* 0x0000000a0c007981 */ /* 0x001ea8000c1e1500 */
[----:B------:R-:W2:Y:S04]  /*e9d0*/  LDL.64 R12, [R1+0x1020] ;  /* 0x00102000010c7983 */ /* 0x000ea80000100a00 */
[----:B---3--:R0:W-:Y:S04]  /*e9e0*/  STL [R1+0x508], R3 ;  /* 0x0005080301007387 */ /* 0x0081e80000100800 */
[----:B0-----:R-:W3:Y:S01]  /*e9f0*/  LDG.E.U16 R3, desc[UR10][R4.64] ;  /* 0x0000000a04037981 */ /* 0x001ee2000c1e1500 */
[----:B------:R-:W-:-:S04]  /*ea00*/  IMAD.WIDE R6, R2, 0x2, R6 ;  /* 0x0000000202067825 */ /* 0x000fc800078e0206 */
[C---:B------:R-:W-:Y:S02]  /*ea10*/  IMAD.WIDE R8, R2.reuse, 0x2, R8 ;  /* 0x0000000202087825 */ /* 0x040fe400078e0208 */
[----:B------:R-:W3:Y:S02]  /*ea20*/  LDG.E.U16 R7, desc[UR10][R6.64] ;  /* 0x0000000a06077981 */ /* 0x000ee4000c1e1500 */
[C---:B----4-:R-:W-:Y:S02]  /*ea30*/  IMAD.WIDE R10, R2.reuse, 0x2, R10 ;  /* 0x00000002020a7825 */ /* 0x050fe400078e020a */
[----:B------:R-:W4:Y:S04]  /*ea40*/  LDL.64 R4, [R1+0x1018] ;  /* 0x0010180001047983 */ /* 0x000f280000100a00 */
[----:B------:R-:W4:Y:S04]  /*ea50*/  LDG.E.U16 R9, desc[UR10][R8.64] ;  /* 0x0000000a08097981 */ /* 0x000f28000c1e1500 */
[----:B--2---:R0:W-:Y:S04]  /*ea60*/  STL [R1+0x504], R0 ;  /* 0x0005040001007387 */ /* 0x0041e80000100800 */
[----:B0-----:R-:W2:Y:S01]  /*ea70*/  LDG.E.U16 R0, desc[UR10][R10.64] ;  /* 0x0000000a0a007981 */ /* 0x001ea2000c1e1500 */
[----:B------:R-:W-:-:S03]  /*ea80*/  IMAD.WIDE R12, R2, 0x2, R12 ;  /* 0x00000002020c7825 */ /* 0x000fc600078e020c */
[----:B---3--:R0:W-:Y:S04]  /*ea90*/  STL [R1+0x500], R3 ;  /* 0x0005000301007387 */ /* 0x0081e80000100800 */
[----:B0-----:R0:W3:Y:S01]  /*eaa0*/  LDG.E.U16 R3, desc[UR10][R12.64] ;  /* 0x0000000a0c037981 */ /* 0x0010e2000c1e1500 */
[----:B----4-:R-:W-:-:S03]  /*eab0*/  IMAD.WIDE R4, R2, 0x2, R4 ;  /* 0x0000000202047825 */ /* 0x010fc600078e0204 */
[----:B------:R1:W-:Y:S04]  /*eac0*/  STL [R1+0x4fc], R7 ;  /* 0x0004fc0701007387 */ /* 0x0003e80000100800 */
[----:B------:R4:W-:Y:S01]  /*ead0*/  STL [R1+0x4f8], R9 ;  /* 0x0004f80901007387 */ /* 0x0009e20000100800 */
[----:B0-----:R-:W-:-:S03]  /*eae0*/  IMAD.WIDE R12, R2, 0x2, R14 ;  /* 0x00000002020c7825 */ /* 0x001fc600078e020e */
[----:B------:R-:W3:Y:S01]  /*eaf0*/  LDG.E.U16 R15, desc[UR10][R4.64] ;  /* 0x0000000a040f7981 */ /* 0x000ee2000c1e1500 */
[----:B-1----:R-:W-:-:S03]  /*eb00*/  IMAD.WIDE R6, R2, 0x2, R28 ;  /* 0x0000000202067825 */ /* 0x002fc600078e021c */
[----:B------:R-:W3:Y:S01]  /*eb10*/  LDL.64 R4, [R1+0xff0] ;  /* 0x000ff00001047983 */ /* 0x000ee20000100a00 */
[----:B----4-:R-:W-:-:S03]  /*eb20*/  IMAD.WIDE R8, R2, 0x2, R26 ;  /* 0x0000000202087825 */ /* 0x010fc600078e021a */
[----:B--2---:R0:W-:Y:S04]  /*eb30*/  STL [R1+0x4f4], R0 ;  /* 0x0004f40001007387 */ /* 0x0041e80000100800 */
        /* <DEDUP_REMOVED lines=110> */
[----:B----4-:R1:W-:Y:S01]  /*f220*/  STL [R1+0x264], R7 ;  /* 0x0002640701007387 */ /* 0x0103e20000100800 */
[----:B------:R-:W-:-:S03]  /*f230*/  IMAD.WIDE R4, R2, 0x2, R4 ;  /* 0x0000000202047825 */ /* 0x000fc600078e0204 */
[----:B0-----:R0:W2:Y:S01]  /*f240*/  LDG.E.U16 R0, desc[UR10][R12.64] ;  /* 0x0000000a0c007981 */ /* 0x0010a2000c1e1500 */
[----:B-1----:R-:W-:-:S03]  /*f250*/  IMAD.WIDE R6, R2, 0x2, R28 ;  /* 0x0000000202067825 */ /* 0x002fc600078e021c */
[----:B------:R-:W-:Y:S01]  /*f260*/  STL [R1+0x260], R9 ;  /* 0x0002600901007387 */ /* 0x000fe20000100800 */
[----:B0-----:R-:W-:-:S03]  /*f270*/  IMAD.WIDE R12, R2, 0x2, R14 ;  /* 0x00000002020c7825 */ /* 0x001fc600078e020e */
        /* <DEDUP_REMOVED lines=40> */
[----:B-1----:R-:W-:-:S04]  /*f500*/  IMAD.WIDE R6, R2, 0x2, R28 ;  /* 0x0000000202067825 */ /* 0x002fc800078e021c */
[C---:B----4-:R-:W-:Y:S01]  /*f510*/  IMAD.WIDE R8, R2.reuse, 0x2, R26 ;  /* 0x0000000202087825 */ /* 0x050fe200078e021a */
[----:B------:R-:W4:Y:S04]  /*f520*/  LDL.64 R4, [R1+0xe78] ;  /* 0x000e780001047983 */ /* 0x000f280000100a00 */
        /* <DEDUP_REMOVED lines=16> */
[----:B0-----:R-:W4:Y:S04]  /*f630*/  LDG.E.U16 R3, desc[UR10][R12.64] ;  /* 0x0000000a0c037981 */ /* 0x001f28000c1e1500 */
[----:B------:R-:W4:Y:S01]  /*f640*/  LDL.64 R12, [R1+0xe80] ;  /* 0x000e8000010c7983 */ /* 0x000f220000100a00 */
[----:B------:R-:W-:-:S04]  /*f650*/  IMAD.WIDE R6, R2, 0x2, R6 ;  /* 0x0000000202067825 */ /* 0x000fc800078e0206 */
[----:B---3--:R-:W-:-:S06]  /*f660*/  IMAD.WIDE R8, R2, 0x2, R8 ;  /* 0x0000000202087825 */ /* 0x008fcc00078e0208 */
[----:B------:R-:W3:Y:S04]  /*f670*/  LDG.E.U16 R8, desc[UR10][R8.64] ;  /* 0x0000000a08087981 */ /* 0x000ee8000c1e1500 */
[----:B--2---:R0:W-:Y:S04]  /*f680*/  STL [R1+0x220], R0 ;  /* 0x0002200001007387 */ /* 0x0041e80000100800 */
[----:B0-----:R-:W2:Y:S01]  /*f690*/  LDG.E.U16 R0, desc[UR10][R6.64] ;  /* 0x0000000a06007981 */ /* 0x001ea2000c1e1500 */
[----:B------:R-:W-:-:S05]  /*f6a0*/  IMAD.WIDE R10, R2, 0x2, R10 ;  /* 0x00000002020a7825 */ /* 0x000fca00078e020a */
[----:B------:R0:W3:Y:S04]  /*f6b0*/  LDG.E.U16 R9, desc[UR10][R10.64] ;  /* 0x0000000a0a097981 */ /* 0x0000e8000c1e1500 */
[----:B------:R-:W3:Y:S04]  /*f6c0*/  LDL.64 R6, [R1+0xe70] ;  /* 0x000e700001067983 */ /* 0x000ee80000100a00 */
[----:B----4-:R1:W-:Y:S01]  /*f6d0*/  STL [R1+0x21c], R3 ;  /* 0x00021c0301007387 */ /* 0x0103e20000100800 */
[----:B------:R-:W-:-:S05]  /*f6e0*/  IMAD.WIDE R12, R2, 0x2, R12 ;  /* 0x00000002020c7825 */ /* 0x000fca00078e020c */
[----:B-1----:R3:W4:Y:S01]  /*f6f0*/  LDG.E.U16 R3, desc[UR10][R12.64] ;  /* 0x0000000a0c037981 */ /* 0x002722000c1e1500 */
[----:B------:R-:W-:-:S04]  /*f700*/  IMAD.WIDE R4, R2, 0x2, R4 ;  /* 0x0000000202047825 */ /* 0x000fc800078e0204 */
[C---:B0-----:R-:W-:Y:S01]  /*f710*/  IMAD.WIDE R10, R2.reuse, 0x2, R28 ;  /* 0x00000002020a7825 */ /* 0x041fe200078e021c */
[----:B--2---:R0:W-:Y:S04]  /*f720*/  STL [R1+0x218], R0 ;  /* 0x0002180001007387 */ /* 0x0041e80000100800 */
[----:B0-----:R0:W2:Y:S01]  /*f730*/  LDG.E.U16 R0, desc[UR10][R4.64] ;  /* 0x0000000a04007981 */ /* 0x0010a2000c1e1500 */
[----:B---3--:R-:W-:-:S03]  /*f740*/  IMAD.WIDE R12, R2, 0x2, R6 ;  /* 0x00000002020c7825 */ /* 0x008fc600078e0206 */
[----:B------:R-:W-:Y:S04]  /*f750*/  STL [R1+0x210], R9 ;  /* 0x0002100901007387 */ /* 0x000fe80000100800 */
[----:B------:R-:W-:Y:S01]  /*f760*/  STL [R1+0x214], R8 ;  /* 0x0002140801007387 */ /* 0x000fe20000100800 */
[----:B0-----:R-:W-:-:S03]  /*f770*/  IMAD.WIDE R4, R2, 0x2, R14 ;  /* 0x0000000202047825 */ /* 0x001fc600078e020e */
[----:B------:R-:W3:Y:S04]  /*f780*/  LDG.E.U16 R15, desc[UR10][R12.64] ;  /* 0x0000000a0c0f7981 */ /* 0x000ee8000c1e1500 */
[----:B------:R-:W3:Y:S04]  /*f790*/  LDL.64 R12, [R1+0xe48] ;  /* 0x000e4800010c7983 */ /* 0x000ee80000100a00 */
[----:B----4-:R0:W-:Y:S04]  /*f7a0*/  STL [R1+0x1ac], R3 ;  /* 0x0001ac0301007387 */ /* 0x0101e80000100800 */
[----:B0-----:R-:W4:Y:S01]  /*f7b0*/  LDG.E.U16 R3, desc[UR10][R10.64] ;  /* 0x0000000a0a037981 */ /* 0x001f22000c1e1500 */
[----:B------:R-:W-:-:S03]  /*f7c0*/  IMAD.WIDE R8, R2, 0x2, R26 ;  /* 0x0000000202087825 */ /* 0x000fc600078e021a */
[----:B------:R-:W4:Y:S01]  /*f7d0*/  LDL.64 R10, [R1+0xe40] ;  /* 0x000e4000010a7983 */ /* 0x000f220000100a00 */
[----:B------:R-:W-:-:S03]  /*f7e0*/  IMAD.WIDE R6, R2, 0x2, R22 ;  /* 0x0000000202067825 */ /* 0x000fc600078e0216 */
        /* <DEDUP_REMOVED lines=9> */
[----:B0-----:R-:W4:Y:S04]  /*f880*/  LDG.E.U16 R3, desc[UR10][R6.64] ;  /* 0x0000000a06037981 */ /* 0x001f28000c1e1500 */
[----:B------:R-:W3:Y:S01]  /*f890*/  LDL.64 R6, [R1+0xe30] ;  /* 0x000e300001067983 */ /* 0x000ee20000100a00 */
[----:B------:R-:W-:-:S03]  /*f8a0*/  IMAD.WIDE R12, R2, 0x2, R12 ;  /* 0x00000002020c7825 */ /* 0x000fc600078e020c */
        /* <DEDUP_REMOVED lines=22> */
[----:B------:R-:W4:Y:S04]  /*fa10*/  LDL.64 R12, [R1+0xdf0] ;  /* 0x000df000010c7983 */ /* 0x000f280000100a00 */
[----:B--2---:R0:W-:Y:S01]  /*fa20*/  STL [R1+0x1ec], R0 ;  /* 0x0001ec0001007387 */ /* 0x0041e20000100800 */
[----:B---3--:R-:W-:-:S03]  /*fa30*/  IMAD.WIDE R8, R2, 0x2, R26 ;  /* 0x0000000202087825 */ /* 0x008fc600078e021a */
        /* <DEDUP_REMOVED lines=34> */
[----:B------:R1:W-:Y:S03]  /*fc60*/  STL [R1+0x1d4], R9 ;  /* 0x0001d40901007387 */ /* 0x0003e60000100800 */
[C---:B0-----:R-:W-:Y:S02]  /*fc70*/  IMAD.WIDE R4, R2.reuse, 0x2, R14 ;  /* 0x0000000202047825 */ /* 0x041fe400078e020e */
[----:B------:R-:W4:Y:S02]  /*fc80*/  LDG.E.U16 R14, desc[UR10][R12.64] ;  /* 0x0000000a0c0e7981 */ /* 0x000f24000c1e1500 */
[C---:B-1----:R-:W-:Y:S02]  /*fc90*/  IMAD.WIDE R8, R2.reuse, 0x2, R26 ;  /* 0x0000000202087825 */ /* 0x042fe400078e021a */
[----:B------:R-:W4:Y:S04]  /*fca0*/  LDG.E.U16 R15, desc[UR10][R10.64] ;  /* 0x0000000a0a0f7981 */ /* 0x000f28000c1e1500 */
[----:B------:R-:W4:Y:S04]  /*fcb0*/  LDL.64 R12, [R1+0xd90] ;  /* 0x000d9000010c7983 */ /* 0x000f280000100a00 */
[----:B------:R-:W4:Y:S04]  /*fcc0*/  LDL.64 R10, [R1+0xd88] ;  /* 0x000d8800010a7983 */ /* 0x000f280000100a00 */
[----:B---3--:R0:W-:Y:S04]  /*fcd0*/  STL [R1+0x1d0], R3 ;  /* 0x0001d00301007387 */ /* 0x0081e80000100800 */
[----:B0-----:R-:W3:Y:S01]  /*fce0*/  LDG.E.U16 R3, desc[UR10][R8.64] ;  /* 0x0000000a08037981 */ /* 0x001ee2000c1e1500 */
[----:B------:R-:W-:-:S03]  /*fcf0*/  IMAD.WIDE R6, R2, 0x2, R22 ;  /* 0x0000000202067825 */ /* 0x000fc600078e0216 */
[----:B------:R-:W3:Y:S04]  /*fd00*/  LDL.64 R22, [R1+0xd68] ;  /* 0x000d680001167983 */ /* 0x000ee80000100a00 */
[----:B------:R-:W3:Y:S04]  /*fd10*/  LDL.64 R8, [R1+0xd80] ;  /* 0x000d800001087983 */ /* 0x000ee80000100a00 */
[----:B--2---:R0:W-:Y:S04]  /*fd20*/  STL [R1+0x1cc], R0 ;  /* 0x0001cc0001007387 */ /* 0x0041e80000100800 */
[----:B------:R-:W2:Y:S04]  /*fd30*/  LDL.64 R28, [R1+0xd58] ;  /* 0x000d5800011c7983 */ /* 0x000ea80000100a00 */
[----:B------:R-:W2:Y:S04]  /*fd40*/  LDL.64 R26, [R1+0xd50] ;  /* 0x000d5000011a7983 */ /* 0x000ea80000100a00 */
[----:B0-----:R0:W2:Y:S04]  /*fd50*/  LDG.E.U16 R0, desc[UR10][R6.64] ;  /* 0x0000000a06007981 */ /* 0x0010a8000c1e1500 */
[----:B------:R-:W0:Y:S04]  /*fd60*/  LDL.64 R6, [R1+0xd78] ;  /* 0x000d780001067983 */ /* 0x000e280000100a00 */
[----:B----4-:R-:W-:Y:S04]  /*fd70*/  STL [R1+0x1c0], R15 ;  /* 0x0001c00f01007387 */ /* 0x010fe80000100800 */
[----:B------:R1:W-:Y:S04]  /*fd80*/  STL [R1+0x1b0], R14 ;  /* 0x0001b00e01007387 */ /* 0x0003e80000100800 */
[----:B-1----:R-:W4:Y:S04]  /*fd90*/  LDL.64 R14, [R1+0xd48] ;  /* 0x000d4800010e7983 */ /* 0x002f280000100a00 */
[----:B---3--:R1:W-:Y:S04]  /*fda0*/  STL [R1+0x1bc], R3 ;  /* 0x0001bc0301007387 */ /* 0x0083e80000100800 */
[----:B-1----:R-:W3:Y:S04]  /*fdb0*/  LDG.E.U16 R3, desc[UR10][R4.64] ;  /* 0x0000000a04037981 */ /* 0x002ee8000c1e1500 */
[----:B------:R-:W4:Y:S01]  /*fdc0*/  LDL.64 R4, [R1+0xd70] ;  /* 0x000d700001047983 */ /* 0x000f220000100a00 */
[----:B------:R-:W-:-:S04]  /*fdd0*/  IMAD.WIDE R12, R2, 0x2, R12 ;  /* 0x00000002020c7825 */ /* 0x000fc800078e020c */
[C---:B------:R-:W-:Y:S02]  /*fde0*/  IMAD.WIDE R10, R2.reuse, 0x2, R10 ;  /* 0x00000002020a7825 */ /* 0x040fe400078e020a */
[----:B------:R-:W4:Y:S02]  /*fdf0*/  LDG.E.U16 R12, desc[UR10][R12.64] ;  /* 0x0000000a0c0c7981 */ /* 0x000f24000c1e1500 */
[----:B------:R-:W-:-:S06]  /*fe00*/  IMAD.WIDE R8, R2, 0x2, R8 ;  /* 0x0000000202087825 */ /* 0x000fcc00078e0208 */
[----:B------:R-:W4:Y:S04]  /*fe10*/  LDG.E.U16 R9, desc[UR10][R8.64] ;  /* 0x0000000a08097981 */ /* 0x000f28000c1e1500 */
[----:B------:R-:W4:Y:S04]  /*fe20*/  LDG.E.U16 R13, desc[UR10][R10.64] ;  /* 0x0000000a0a0d7981 */ /* 0x000f28000c1e1500 */
[----:B------:R-:W4:Y:S01]  /*fe30*/  LDL.64 R10, [R1+0xd60] ;  /* 0x000d6000010a7983 */ /* 0x000f220000100a00 */
[----:B0-----:R-:W-:-:S03]  /*fe40*/  IMAD.WIDE R6, R2, 0x2, R6 ;  /* 0x0000000202067825 */ /* 0x001fc600078e0206 */
[----:B--2---:R0:W-:Y:S04]  /*fe50*/  STL [R1+0x1b8], R0 ;  /* 0x0001b80001007387 */ /* 0x0041e80000100800 */
[----:B0-----:R0:W2:Y:S04]  /*fe60*/  LDG.E.U16 R0, desc[UR10][R6.64] ;  /* 0x0000000a06007981 */ /* 0x0010a8000c1e1500 */
[----:B---3--:R1:W-:Y:S01]  /*fe70*/  STL [R1+0x1b4], R3 ;  /* 0x0001b40301007387 */ /* 0x0083e20000100800 */
[----:B----4-:R-:W-:-:S05]  /*fe80*/  IMAD.WIDE R4, R2, 0x2, R4 ;  /* 0x0000000202047825 */ /* 0x010fca00078e0204 */
[----:B-1----:R1:W3:Y:S01]  /*fe90*/  LDG.E.U16 R3, desc[UR10][R4.64] ;  /* 0x0000000a04037981 */ /* 0x0022e2000c1e1500 */
[----:B0-----:R-:W-:-:S03]  /*fea0*/  IMAD.WIDE R6, R2, 0x2, R26 ;  /* 0x0000000202067825 */ /* 0x001fc600078e021a */
[----:B------:R-:W-:Y:S04]  /*feb0*/  STL [R1+0x130], R13 ;  /* 0x0001300d01007387 */ /* 0x000fe80000100800 */
[----:B------:R0:W-:Y:S01]  /*fec0*/  STL [R1+0x19c], R12 ;  /* 0x00019c0c01007387 */ /* 0x0001e20000100800 */
[----:B-1----:R-:W-:-:S04]  /*fed0*/  IMAD.WIDE R4, R2, 0x2, R14 ;  /* 0x0000000202047825 */ /* 0x002fc800078e020e */
[----:B------:R-:W-:-:S04]  /*fee0*/  IMAD.WIDE R10, R2, 0x2, R10 ;  /* 0x00000002020a7825 */ /* 0x000fc800078e020a */
[C---:B0-----:R-:W-:Y:S01]  /*fef0*/  IMAD.WIDE R12, R2.reuse, 0x2, R22 ;  /* 0x00000002020c7825 */ /* 0x041fe200078e0216 */
[----:B------:R-:W4:Y:S04]  /*ff00*/  LDG.E.U16 R26, desc[UR10][R10.64] ;  /* 0x0000000a0a1a7981 */ /* 0x000f28000c1e1500 */
[----:B------:R-:W4:Y:S04]  /*ff10*/  LDL.64 R22, [R1+0xd40] ;  /* 0x000d400001167983 */ /* 0x000f280000100a00 */
[----:B------:R0:W-:Y:S04]  /*ff20*/  STL [R1+0x60], R9 ;  /* 0x0000600901007387 */ /* 0x0001e80000100800 */
[----:B------:R-:W4:Y:S04]  /*ff30*/  LDL.64 R10, [R1+0xd30] ;  /* 0x000d3000010a7983 */ /* 0x000f280000100a00 */
[----:B------:R-:W4:Y:S01]  /*ff40*/  LDL.64 R14, [R1+0xd18] ;  /* 0x000d1800010e7983 */ /* 0x000f220000100a00 */
[----:B0-----:R-:W-:-:S03]  /*ff50*/  IMAD.WIDE R8, R2, 0x2, R28 ;  /* 0x0000000202087825 */ /* 0x001fc600078e021c */
[----:B------:R-:W4:Y:S04]  /*ff60*/  LDG.E.U16 R29, desc[UR10][R12.64] ;  /* 0x0000000a0c1d7981 */ /* 0x000f28000c1e1500 */
[----:B------:R-:W4:Y:S04]  /*ff70*/  LDG.E.U16 R27, desc[UR10][R8.64] ;  /* 0x0000000a081b7981 */ /* 0x000f28000c1e1500 */
[----:B------:R-:W4:Y:S04]  /*ff80*/  LDL.64 R12, [R1+0xd28] ;  /* 0x000d2800010c7983 */ /* 0x000f280000100a00 */
[----:B------:R-:W4:Y:S04]  /*ff90*/  LDL.64 R8, [R1+0xd38] ;  /* 0x000d380001087983 */ /* 0x000f280000100a00 */
[----:B--2---:R0:W-:Y:S04]  /*ffa0*/  STL [R1+0x8], R0 ;  /* 0x0000080001007387 */ /* 0x0041e80000100800 */
[----:B0-----:R4:W2:Y:S04]  /*ffb0*/  LDG.E.U16 R0, desc[UR10][R6.64] ;  /* 0x0000000a06007981 */ /* 0x0018a8000c1e1500 */
[----:B---3--:R0:W-:Y:S04]  /*ffc0*/  STL [R1+0x1a0], R3 ;  /* 0x0001a00301007387 */ /* 0x0081e80000100800 */
[----:B0-----:R-:W3:Y:S04]  /*ffd0*/  LDG.E.U16 R3, desc[UR10][R4.64] ;  /* 0x0000000a04037981 */ /* 0x001ee8000c1e1500 */
[----:B------:R-:W3:Y:S01]  /*ffe0*/  LDL.64 R4, [R1+0xd20] ;  /* 0x000d200001047983 */ /* 0x000ee20000100a00 */
[----:B----4-:R-:W-:-:S03]  /*fff0*/  IMAD.WIDE R6, R2, 0x2, R22 ;  /* 0x0000000202067825 */ /* 0x010fc600078e0216 */
[----:B------:R0:W-:Y:S04]  /*10000*/  STL [R1+0x184], R29 ;  /* 0x0001841d01007387 */ /* 0x0001e80000100800 */
[----:B0-----:R-:W4:Y:S04]  /*10010*/  LDL.64 R28, [R1+0xd08] ;  /* 0x000d0800011c7983 */ /* 0x001f280000100a00 */
[----:B------:R-:W-:Y:S04]  /*10020*/  STL [R1+0x17c], R27 ;  /* 0x00017c1b01007387 */ /* 0x000fe80000100800 */
[----:B------:R0:W-:Y:S04]  /*10030*/  STL [R1+0x180], R26 ;  /* 0x0001801a01007387 */ /* 0x0001e80000100800 */
[----:B------:R-:W4:Y:S01]  /*10040*/  LDL.64 R22, [R1+0xcf8] ;  /* 0x000cf80001167983 */ /* 0x000f220000100a00 */
[----:B------:R-:W-:-:S03]  /*10050*/  IMAD.WIDE R8, R2, 0x2, R8 ;  /* 0x0000000202087825 */ /* 0x000fc600078e0208 */
[----:B0-----:R-:W4:Y:S04]  /*10060*/  LDL.64 R26, [R1+0xd00] ;  /* 0x000d0000011a7983 */ /* 0x001f280000100a00 */
[----:B--2---:R0:W-:Y:S01]  /*10070*/  STL [R1+0x198], R0 ;  /* 0x0001980001007387 */ /* 0x0041e20000100800 */
[----:B------:R-:W-:-:S03]  /*10080*/  IMAD.WIDE R10, R2, 0x2, R10 ;  /* 0x00000002020a7825 */ /* 0x000fc600078e020a */
[----:B------:R-:W2:Y:S04]  /*10090*/  LDG.E.U16 R8, desc[UR10][R8.64] ;  /* 0x0000000a08087981 */ /* 0x000ea8000c1e1500 */
[----:B0-----:R-:W4:Y:S01]  /*100a0*/  LDG.E.U16 R0, desc[UR10][R6.64] ;  /* 0x0000000a06007981 */ /* 0x001f22000c1e1500 */
[----:B------:R-:W-:-:S03]  /*100b0*/  IMAD.WIDE R12, R2, 0x2, R12 ;  /* 0x00000002020c7825 */ /* 0x000fc600078e020c */
[----:B------:R-:W2:Y:S04]  /*100c0*/  LDG.E.U16 R9, desc[UR10][R10.64] ;  /* 0x0000000a0a097981 */ /* 0x000ea8000c1e1500 */
[----:B------:R-:W2:Y:S04]  /*100d0*/  LDL.64 R6, [R1+0xd10] ;  /* 0x000d100001067983 */ /* 0x000ea80000100a00 */
[----:B---3--:R0:W-:Y:S04]  /*100e0*/  STL [R1+0x194], R3 ;  /* 0x0001940301007387 */ /* 0x0081e80000100800 */
[----:B0-----:R-:W3:Y:S01]  /*100f0*/  LDG.E.U16 R3, desc[UR10][R12.64] ;  /* 0x0000000a0c037981 */ /* 0x001ee2000c1e1500 */
[----:B------:R-:W-:-:S03]  /*10100*/  IMAD.WIDE R4, R2, 0x2, R4 ;  /* 0x0000000202047825 */ /* 0x000fc600078e0204 */
[----:B----4-:R0:W-:Y:S04]  /*10110*/  STL [R1+0x190], R0 ;  /* 0x0001900001007387 */ /* 0x0101e80000100800 */
[----:B------:R-:W4:Y:S04]  /*10120*/  LDL.64 R12, [R1+0xce0] ;  /* 0x000ce000010c7983 */ /* 0x000f280000100a00 */
[----:B0-----:R0:W4:Y:S04]  /*10130*/  LDG.E.U16 R0, desc[UR10][R4.64] ;  /* 0x0000000a04007981 */ /* 0x001128000c1e1500 */
[----:B--2---:R-:W-:Y:S01]  /*10140*/  STL [R1+0x188], R9 ;  /* 0x0001880901007387 */ /* 0x004fe20000100800 */
[----:B0-----:R-:W-:-:S03]  /*10150*/  IMAD.WIDE R4, R2, 0x2, R14 ;  /* 0x0000000202047825 */ /* 0x001fc600078e020e */
[----:B------:R-:W-:Y:S01]  /*10160*/  STL [R1+0x18c], R8 ;  /* 0x00018c0801007387 */ /* 0x000fe20000100800 */
[----:B------:R-:W0:Y:S03]  /*10170*/  LDC R14, c[0x0][0x254] ;  /* 0x00009500ff0e7b82 */ /* 0x000e260000000800 */
[----:B---3--:R1:W-:Y:S04]  /*10180*/  STL [R1+0x178], R3 ;  /* 0x0001780301007387 */ /* 0x0083e80000100800 */
[----:B-1----:R1:W2:Y:S01]  /*10190*/  LDG.E.U16 R3, desc[UR10][R4.64] ;  /* 0x0000000a04037981 */ /* 0x0022a2000c1e1500 */
[----:B------:R-:W-:-:S04]  /*101a0*/  IMAD.WIDE R10, R2, 0x2, R6 ;  /* 0x00000002020a7825 */ /* 0x000fc800078e0206 */
[C---:B------:R-:W-:Y:S01]  /*101b0*/  IMAD.WIDE R8, R2.reuse, 0x2, R28 ;  /* 0x0000000202087825 */ /* 0x040fe200078e021c */
[----:B------:R-:W3:Y:S04]  /*101c0*/  LDG.E.U16 R15, desc[UR10][R10.64] ;  /* 0x0000000a0a0f7981 */ /* 0x000ee8000c1e1500 */
[----:B------:R-:W3:Y:S01]  /*101d0*/  LDL.64 R10, [R1+0xce8] ;  /* 0x000ce800010a7983 */ /* 0x000ee20000100a00 */
[----:B------:R-:W-:-:S04]  /*101e0*/  IMAD.WIDE R6, R2, 0x2, R26 ;  /* 0x0000000202067825 */ /* 0x000fc800078e021a */
[C---:B-1----:R-:W-:Y:S01]  /*101f0*/  IMAD.WIDE R4, R2.reuse, 0x2, R22 ;  /* 0x0000000202047825 */ /* 0x042fe200078e0216 */
[----:B----4-:R1:W-:Y:S04]  /*10200*/  STL [R1+0x174], R0 ;  /* 0x0001740001007387 */ /* 0x0103e80000100800 */
[----:B------:R-:W4:Y:S04]  /*10210*/  LDL.64 R28, [R1+0xcc0] ;  /* 0x000cc000011c7983 */ /* 0x000f280000100a00 */
[----:B------:R-:W4:Y:S04]  /*10220*/  LDL.64 R26, [R1+0xcb8] ;  /* 0x000cb800011a7983 */ /* 0x000f280000100a00 */
[----:B-1----:R-:W4:Y:S04]  /*10230*/  LDG.E.U16 R0, desc[UR10][R8.64] ;  /* 0x0000000a08007981 */ /* 0x002f28000c1e1500 */
[----:B------:R-:W4:Y:S04]  /*10240*/  LDL.64 R22, [R1+0xcb0] ;  /* 0x000cb00001167983 */ /* 0x000f280000100a00 */
[----:B------:R-:W4:Y:S04]  /*10250*/  LDL.64 R8, [R1+0xcf0] ;  /* 0x000cf00001087983 */ /* 0x000f280000100a00 */
[----:B--2---:R1:W-:Y:S04]  /*10260*/  STL [R1+0x138], R3 ;  /* 0x0001380301007387 */ /* 0x0043e80000100800 */
[----:B-1----:R4:W2:Y:S04]  /*10270*/  LDG.E.U16 R3, desc[UR10][R6.64] ;  /* 0x0000000a06037981 */ /* 0x0028a8000c1e1500 */
[----:B---3--:R1:W-:Y:S01]  /*10280*/  STL [R1+0x170], R15 ;  /* 0x0001700f01007387 */ /* 0x0083e20000100800 */
[----:B------:R-:W-:-:S03]  /*10290*/  IMAD.WIDE R10, R2, 0x2, R10 ;  /* 0x00000002020a7825 */ /* 0x000fc600078e020a */
[----:B-1----:R-:W3:Y:S04]  /*102a0*/  LDG.E.U16 R15, desc[UR10][R4.64] ;  /* 0x0000000a040f7981 */ /* 0x002ee8000c1e1500 */
[----:B------:R-:W3:Y:S01]  /*102b0*/  LDL.64 R4, [R1+0xcd8] ;  /* 0x000cd80001047983 */ /* 0x000ee20000100a00 */
[----:B----4-:R-:W-:-:S04]  /*102c0*/  IMAD.WIDE R6, R2, 0x2, R8 ;  /* 0x0000000202067825 */ /* 0x010fc800078e0208 */
[C---:B------:R-:W-:Y:S02]  /*102d0*/  IMAD.WIDE R8, R2.reuse, 0x2, R12 ;  /* 0x0000000202087825 */ /* 0x040fe400078e020c */
[----:B------:R-:W4:Y:S04]  /*102e0*/  LDL.64 R12, [R1+0xca8] ;  /* 0x000ca800010c7983 */ /* 0x000f280000100a00 */
[----:B------:R1:W-:Y:S04]  /*102f0*/  STL [R1+0x16c], R0 ;  /* 0x00016c0001007387 */ /* 0x0003e80000100800 */
[----:B-1----:R-:W4:Y:S04]  /*10300*/  LDG.E.U16 R0, desc[UR10][R6.64] ;  /* 0x0000000a06007981 */ /* 0x002f28000c1e1500 */
[----:B------:R-:W4:Y:S04]  /*10310*/  LDL.64 R6, [R1+0xcd0] ;  /* 0x000cd00001067983 */ /* 0x000f280000100a00 */
[----:B--2---:R1:W-:Y:S04]  /*10320*/  STL [R1+0x168], R3 ;  /* 0x0001680301007387 */ /* 0x0043e80000100800 */
[----:B-1----:R-:W2:Y:S04]  /*10330*/  LDG.E.U16 R3, desc[UR10][R10.64] ;  /* 0x0000000a0a037981 */ /* 0x002ea8000c1e1500 */
[----:B------:R-:W2:Y:S04]  /*10340*/  LDL.64 R10, [R1+0xcc8] ;  /* 0x000cc800010a7983 */ /* 0x000ea80000100a00 */
[----:B---3--:R1:W-:Y:S01]  /*10350*/  STL [R1+0x164], R15 ;  /* 0x0001640f01007387 */ /* 0x0083e20000100800 */
[----:B------:R-:W-:-:S03]  /*10360*/  IMAD.WIDE R4, R2, 0x2, R4 ;  /* 0x0000000202047825 */ /* 0x000fc600078e0204 */
[----:B-1----:R-:W3:Y:S04]  /*10370*/  LDG.E.U16 R15, desc[UR10][R8.64] ;  /* 0x0000000a080f7981 */ /* 0x002ee8000c1e1500 */
[----:B----4-:R1:W-:Y:S04]  /*10380*/  STL [R1+0x160], R0 ;  /* 0x0001600001007387 */ /* 0x0103e80000100800 */
[----:B-1----:R1:W4:Y:S01]  /*10390*/  LDG.E.U16 R0, desc[UR10][R4.64] ;  /* 0x0000000a04007981 */ /* 0x002322000c1e1500 */
[----:B------:R-:W-:-:S03]  /*103a0*/  IMAD.WIDE R6, R2, 0x2, R6 ;  /* 0x0000000202067825 */ /* 0x000fc600078e0206 */
[----:B--2---:R2:W-:Y:S01]  /*103b0*/  STL [R1+0x15c], R3 ;  /* 0x00015c0301007387 */ /* 0x0045e20000100800 */
[----:B-1----:R-:W-:-:S03]  /*103c0*/  IMAD.WIDE R4, R2, 0x2, R10 ;  /* 0x0000000202047825 */ /* 0x002fc600078e020a */
[----:B--2---:R1:W2:Y:S02]  /*103d0*/  LDG.E.U16 R3, desc[UR10][R6.64] ;  /* 0x0000000a06037981 */ /* 0x0042a4000c1e1500 */
[C---:B-1----:R-:W-:Y:S02]  /*103e0*/  IMAD.WIDE R6, R2.reuse, 0x2, R22 ;  /* 0x0000000202067825 */ /* 0x042fe400078e0216 */
[----:B------:R0:W2:Y:S02]  /*103f0*/  LDG.E.U16 R23, desc[UR10][R4.64] ;  /* 0x0000000a04177981 */ /* 0x0000a4000c1e1500 */
[C---:B------:R-:W-:Y:S02]  /*10400*/  IMAD.WIDE R10, R2.reuse, 0x2, R28 ;  /* 0x00000002020a7825 */ /* 0x040fe400078e021c */
[----:B---3--:R1:W-:Y:S02]  /*10410*/  STL [R1+0x154], R15 ;  /* 0x0001540f01007387 */ /* 0x0083e40000100800 */
[----:B------:R-:W-:-:S02]  /*10420*/  IMAD.WIDE R8, R2, 0x2, R26 ;  /* 0x0000000202087825 */ /* 0x000fc400078e021a */
[----:B------:R3:W2:Y:S02]  /*10430*/  LDG.E.U16 R26, desc[UR10][R6.64] ;  /* 0x0000000a061a7981 */ /* 0x0006a4000c1e1500 */
[----:B0-----:R-:W-:Y:S02]  /*10440*/  IMAD.WIDE R4, R14, 0x2, R16 ;  /* 0x000000020e047825 */ /* 0x001fe400078e0210 */
[----:B------:R0:W2:Y:S02]  /*10450*/  LDG.E.U16 R28, desc[UR10][R8.64] ;  /* 0x0000000a081c7981 */ /* 0x0000a4000c1e1500 */
[----:B------:R-:W-:Y:S02]  /*10460*/  IMAD.WIDE R12, R2, 0x2, R12 ;  /* 0x00000002020c7825 */ /* 0x000fe400078e020c */
[----:B-1----:R1:W2:Y:S02]  /*10470*/  LDG.E.U16 R15, desc[UR10][R10.64] ;  /* 0x0000000a0a0f7981 */ /* 0x0022a4000c1e1500 */
[----:B---3--:R-:W-:-:S04]  /*10480*/  IMAD.WIDE R6, R14, 0x2, R20 ;  /* 0x000000020e067825 */ /* 0x008fc800078e0214 */
[----:B0-----:R-:W-:-:S04]  /*10490*/  IMAD.WIDE R8, R14, 0x2, R18 ;  /* 0x000000020e087825 */ /* 0x001fc800078e0212 */
[----:B-1----:R-:W-:-:S04]  /*104a0*/  IMAD.WIDE R10, R2, 0x2, R4 ;  /* 0x00000002020a7825 */ /* 0x002fc800078e0204 */
[----:B------:R-:W-:Y:S01]  /*104b0*/  IMAD.WIDE R4, R14, 0x2, R24 ;  /* 0x000000020e047825 */ /* 0x000fe200078e0218 */
[----:B------:R-:W3:Y:S03]  /*104c0*/  LDG.E.U16 R29, desc[UR10][R10.64] ;  /* 0x0000000a0a1d7981 */ /* 0x000ee6000c1e1500 */
[----:B------:R-:W-:-:S05]  /*104d0*/  IMAD.WIDE R6, R2, 0x2, R6 ;  /* 0x0000000202067825 */ /* 0x000fca00078e0206 */
[----:B------:R-:W3:Y:S04]  /*104e0*/  LDG.E.U16 R27, desc[UR10][R6.64] ;  /* 0x0000000a061b7981 */ /* 0x000ee8000c1e1500 */
[----:B----4-:R0:W-:Y:S04]  /*104f0*/  STL [R1+0x150], R0 ;  /* 0x0001500001007387 */ /* 0x0101e80000100800 */
[----:B0-----:R0:W4:Y:S02]  /*10500*/  LDG.E.U16 R0, desc[UR10][R12.64] ;  /* 0x0000000a0c007981 */ /* 0x001124000c1e1500 */
[----:B0-----:R-:W-:-:S04]  /*10510*/  IMAD.WIDE R12, R2, 0x2, R8 ;  /* 0x00000002020c7825 */ /* 0x001fc800078e0208 */
[----:B------:R-:W-:Y:S01]  /*10520*/  IMAD.WIDE R8, R2, 0x2, R4 ;  /* 0x0000000202087825 */ /* 0x000fe200078e0204 */
[----:B------:R-:W3:Y:S04]  /*10530*/  LDG.E.U16 R22, desc[UR10][R12.64] ;  /* 0x0000000a0c167981 */ /* 0x000ee8000c1e1500 */
[----:B--2---:R-:W-:Y:S04]  /*10540*/  STL [R1+0x158], R3 ;  /* 0x0001580301007387 */ /* 0x004fe80000100800 */
[----:B------:R0:W-:Y:S04]  /*10550*/  STL [R1+0x14c], R23 ;  /* 0x00014c1701007387 */ /* 0x0001e80000100800 */
[----:B0-----:R0:W2:Y:S01]  /*10560*/  LDG.E.U16 R23, desc[UR10][R8.64] ;  /* 0x0000000a08177981 */ /* 0x0010a2000c1e1500 */
[----:B------:R-:W-:-:S04]  /*10570*/  IMAD.SHL.U32 R3, R14, 0x2, RZ ;  /* 0x000000020e037824 */ /* 0x000fc800078e00ff */
[----:B------:R-:W-:-:S04]  /*10580*/  IMAD.WIDE R10, R3, 0x2, R16 ;  /* 0x00000002030a7825 */ /* 0x000fc800078e0210 */
[----:B------:R-:W-:-:S04]  /*10590*/  IMAD.WIDE R4, R3, 0x2, R20 ;  /* 0x0000000203047825 */ /* 0x000fc800078e0214 */
[----:B------:R-:W-:Y:S01]  /*105a0*/  IMAD.WIDE R6, R3, 0x2, R18 ;  /* 0x0000000203067825 */ /* 0x000fe200078e0212 */
[----:B------:R1:W-:Y:S03]  /*105b0*/  STL [R1+0x144], R15 ;  /* 0x0001440f01007387 */ /* 0x0003e60000100800 */
[C---:B------:R-:W-:Y:S01]  /*105c0*/  IMAD.WIDE R10, R2.reuse, 0x2, R10 ;  /* 0x00000002020a7825 */ /* 0x040fe200078e020a */
[----:B------:R0:W-:Y:S03]  /*105d0*/  STL [R1+0x140], R28 ;  /* 0x0001401c01007387 */ /* 0x0001e60000100800 */
[----:B------:R-:W-:Y:S01]  /*105e0*/  IMAD.WIDE R4, R2, 0x2, R4 ;  /* 0x0000000202047825 */ /* 0x000fe200078e0204 */
[----:B------:R0:W-:Y:S03]  /*105f0*/  STL [R1+0x148], R26 ;  /* 0x0001481a01007387 */ /* 0x0001e60000100800 */
[----:B-1----:R-:W-:-:S02]  /*10600*/  IMAD R15, R14, 0x3, RZ ;  /* 0x000000030e0f7824 */ /* 0x002fc400078e02ff */
[----:B0-----:R-:W-:Y:S01]  /*10610*/  IMAD.WIDE R8, R2, 0x2, R6 ;  /* 0x0000000202087825 */ /* 0x001fe200078e0206 */
[----:B------:R0:W2:Y:S03]  /*10620*/  LDG.E.U16 R28, desc[UR10][R10.64] ;  /* 0x0000000a0a1c7981 */ /* 0x0000a6000c1e1500 */
[----:B------:R-:W-:Y:S01]  /*10630*/  IMAD.WIDE R6, R3, 0x2, R24 ;  /* 0x0000000203067825 */ /* 0x000fe200078e0218 */
[----:B------:R1:W2:Y:S03]  /*10640*/  LDG.E.U16 R26, desc[UR10][R4.64] ;  /* 0x0000000a041a7981 */ /* 0x0002a6000c1e1500 */
[----:B0-----:R-:W-:-:S04]  /*10650*/  IMAD.WIDE R10, R15, 0x2, R20 ;  /* 0x000000020f0a7825 */ /* 0x001fc800078e0214 */
[----:B-1----:R-:W-:-:S04]  /*10660*/  IMAD.WIDE R4, R15, 0x2, R16 ;  /* 0x000000020f047825 */ /* 0x002fc800078e0210 */
[----:B------:R-:W-:-:S04]  /*10670*/  IMAD.WIDE R12, R2, 0x2, R6 ;  /* 0x00000002020c7825 */ /* 0x000fc800078e0206 */
[----:B------:R-:W-:-:S04]  /*10680*/  IMAD.WIDE R4, R2, 0x2, R4 ;  /* 0x0000000202047825 */ /* 0x000fc800078e0204 */
[C---:B------:R-:W-:Y:S01]  /*10690*/  IMAD.WIDE R10, R2.reuse, 0x2, R10 ;  /* 0x00000002020a7825 */ /* 0x040fe200078e020a */
[----:B----4-:R0:W-:Y:S04]  /*106a0*/  STL [R1+0x13c], R0 ;  /* 0x00013c0001007387 */ /* 0x0101e80000100800 */
[----:B0-----:R0:W4:Y:S02]  /*106b0*/  LDG.E.U16 R0, desc[UR10][R8.64] ;  /* 0x0000000a08007981 */ /* 0x001124000c1e1500 */
[----:B0-----:R-:W-:Y:S02]  /*106c0*/  IMAD.WIDE R8, R15, 0x2, R18 ;  /* 0x000000020f087825 */ /* 0x001fe400078e0212 */
[----:B---3--:R0:W-:Y:S02]  /*106d0*/  STL [R1+0x134], R29 ;  /* 0x0001341d01007387 */ /* 0x0081e40000100800 */
[----:B------:R-:W-:-:S02]  /*106e0*/  IMAD.WIDE R8, R2, 0x2, R8 ;  /* 0x0000000202087825 */ /* 0x000fc400078e0208 */
[----:B------:R1:W-:Y:S04]  /*106f0*/  STL [R1+0x12c], R27 ;  /* 0x00012c1b01007387 */ /* 0x0003e80000100800 */
[----:B0-----:R-:W3:Y:S04]  /*10700*/  LDG.E.U16 R29, desc[UR10][R12.64] ;  /* 0x0000000a0c1d7981 */ /* 0x001ee8000c1e1500 */
[----:B------:R0:W-:Y:S04]  /*10710*/  STL [R1+0x118], R22 ;  /* 0x0001181601007387 */ /* 0x0001e80000100800 */
[----:B-1----:R1:W3:Y:S04]  /*10720*/  LDG.E.U16 R27, desc[UR10][R4.64] ;  /* 0x0000000a041b7981 */ /* 0x0022e8000c1e1500 */
[----:B0-----:R0:W3:Y:S04]  /*10730*/  LDG.E.U16 R22, desc[UR10][R10.64] ;  /* 0x0000000a0a167981 */ /* 0x0010e8000c1e1500 */
[----:B--2---:R2:W-:Y:S04]  /*10740*/  STL [R1+0xc0], R23 ;  /* 0x0000c01701007387 */ /* 0x0045e80000100800 */
[----:B--2---:R2:W3:Y:S01]  /*10750*/  LDG.E.U16 R23, desc[UR10][R8.64] ;  /* 0x0000000a08177981 */ /* 0x0044e2000c1e1500 */
[----:B------:R-:W-:Y:S01]  /*10760*/  IMAD.WIDE R6, R15, 0x2, R24 ;  /* 0x000000020f067825 */ /* 0x000fe200078e0218 */
[----:B------:R-:W-:-:S03]  /*10770*/  SHF.L.U32 R3, R14, 0x2, RZ ;  /* 0x000000020e037819 */ /* 0x000fc600000006ff */
[----:B------:R-:W-:-:S04]  /*10780*/  IMAD.WIDE R6, R2, 0x2, R6 ;  /* 0x0000000202067825 */ /* 0x000fc800078e0206 */
[C---:B-1----:R-:W-:Y:S01]  /*10790*/  IMAD.WIDE R4, R3.reuse, 0x2, R16 ;  /* 0x0000000203047825 */ /* 0x042fe200078e0210 */
[----:B------:R1:W3:Y:S03]  /*107a0*/  LDG.E.U16 R13, desc[UR10][R6.64] ;  /* 0x0000000a060d7981 */ /* 0x0002e6000c1e1500 */
[----:B0-----:R-:W-:-:S04]  /*107b0*/  IMAD.WIDE R10, R3, 0x2, R20 ;  /* 0x00000002030a7825 */ /* 0x001fc800078e0214 */
[----:B--2---:R-:W-:-:S04]  /*107c0*/  IMAD.WIDE R8, R3, 0x2, R18 ;  /* 0x0000000203087825 */ /* 0x004fc800078e0212 */
[----:B-1----:R-:W-:-:S04]  /*107d0*/  IMAD.WIDE R6, R3, 0x2, R24 ;  /* 0x0000000203067825 */ /* 0x002fc800078e0218 */
[C---:B------:R-:W-:Y:S01]  /*107e0*/  IMAD.WIDE R4, R2.reuse, 0x2, R4 ;  /* 0x0000000202047825 */ /* 0x040fe200078e0204 */
[----:B------:R0:W-:Y:S03]  /*107f0*/  STL [R1+0x128], R28 ;  /* 0x0001281c01007387 */ /* 0x0001e60000100800 */
[----:B------:R-:W-:Y:S01]  /*10800*/  IMAD.WIDE R10, R2, 0x2, R10 ;  /* 0x00000002020a7825 */ /* 0x000fe200078e020a */
[----:B------:R1:W-:Y:S03]  /*10810*/  STL [R1+0x124], R26 ;  /* 0x0001241a01007387 */ /* 0x0003e60000100800 */
[----:B------:R-:W-:Y:S01]  /*10820*/  IMAD R3, R14, 0x5, RZ ;  /* 0x000000050e037824 */ /* 0x000fe200078e02ff */
[----:B------:R2:W3:Y:S01]  /*10830*/  LDG.E.U16 R15, desc[UR10][R10.64] ;  /* 0x0000000a0a0f7981 */ /* 0x0004e2000c1e1500 */
[----:B------:R-:W-:-:S03]  /*10840*/  IMAD.WIDE R6, R2, 0x2, R6 ;  /* 0x0000000202067825 */ /* 0x000fc600078e0206 */
[----:B0-----:R0:W3:Y:S01]  /*10850*/  LDG.E.U16 R28, desc[UR10][R4.64] ;  /* 0x0000000a041c7981 */ /* 0x0010e2000c1e1500 */
[----:B------:R-:W-:-:S04]  /*10860*/  IMAD.WIDE R8, R2, 0x2, R8 ;  /* 0x0000000202087825 */ /* 0x000fc800078e0208 */
[C---:B--2---:R-:W-:Y:S01]  /*10870*/  IMAD.WIDE R10, R3.reuse, 0x2, R20 ;  /* 0x00000002030a7825 */ /* 0x044fe200078e0214 */
[----:B-1----:R1:W2:Y:S03]  /*10880*/  LDG.E.U16 R26, desc[UR10][R8.64] ;  /* 0x0000000a081a7981 */ /* 0x0022a6000c1e1500 */
        /* <DEDUP_REMOVED lines=11> */
[----:B0-----:R0:W3:Y:S04]  /*10940*/  LDG.E.U16 R29, desc[UR10][R4.64] ;  /* 0x0000000a041d7981 */ /* 0x0010e8000c1e1500 */
[----:B------:R0:W-:Y:S04]  /*10950*/  STL [R1+0x110], R22 ;  /* 0x0001101601007387 */ /* 0x0001e80000100800 */
[----:B-1----:R-:W3:Y:S04]  /*10960*/  LDG.E.U16 R27, desc[UR10][R10.64] ;  /* 0x0000000a0a1b7981 */ /* 0x002ee8000c1e1500 */
[----:B0-----:R0:W3:Y:S04]  /*10970*/  LDG.E.U16 R22, desc[UR10][R8.64] ;  /* 0x0000000a08167981 */ /* 0x0010e8000c1e1500 */
[----:B------:R1:W-:Y:S04]  /*10980*/  STL [R1+0x10c], R23 ;  /* 0x00010c1701007387 */ /* 0x0003e80000100800 */
[----:B-1----:R1:W3:Y:S01]  /*10990*/  LDG.E.U16 R23, desc[UR10][R6.64] ;  /* 0x0000000a06177981 */ /* 0x0022e2000c1e1500 */
[----:B------:R-:W-:-:S04]  /*109a0*/  IMAD R12, R14, 0x6, RZ ;  /* 0x000000060e0c7824 */ /* 0x000fc800078e02ff */
[----:B------:R-:W-:-:S04]  /*109b0*/  IMAD.WIDE R4, R12, 0x2, R16 ;  /* 0x000000020c047825 */ /* 0x000fc800078e0210 */
[----:B0-----:R-:W-:-:S04]  /*109c0*/  IMAD.WIDE R8, R12, 0x2, R20 ;  /* 0x000000020c087825 */ /* 0x001fc800078e0214 */
[----:B------:R-:W-:Y:S01]  /*109d0*/  IMAD.WIDE R10, R12, 0x2, R18 ;  /* 0x000000020c0a7825 */ /* 0x000fe200078e0212 */
[----:B------:R0:W-:Y:S03]  /*109e0*/  STL [R1+0xe0], R13 ;  /* 0x0000e00d01007387 */ /* 0x0001e60000100800 */
[----:B------:R-:W-:-:S04]  /*109f0*/  IMAD.WIDE R4, R2, 0x2, R4 ;  /* 0x0000000202047825 */ /* 0x000fc800078e0204 */
[----:B------:R-:W-:-:S04]  /*10a00*/  IMAD.WIDE R8, R2, 0x2, R8 ;  /* 0x0000000202087825 */ /* 0x000fc800078e0208 */
[----:B-1----:R-:W-:-:S04]  /*10a10*/  IMAD.WIDE R6, R12, 0x2, R24 ;  /* 0x000000020c067825 */ /* 0x002fc800078e0218 */
[----:B------:R-:W-:Y:S01]  /*10a20*/  IMAD R3, R14, 0x7, RZ ;  /* 0x000000070e037824 */ /* 0x000fe200078e02ff */
[----:B------:R1:W-:Y:S01]  /*10a30*/  STL [R1+0x108], R28 ;  /* 0x0001081c01007387 */ /* 0x0003e20000100800 */
[----:B0-----:R-:W-:-:S03]  /*10a40*/  IMAD.WIDE R12, R2, 0x2, R10 ;  /* 0x00000002020c7825 */ /* 0x001fc600078e020a */
[----:B------:R0:W-:Y:S01]  /*10a50*/  STL [R1+0x104], R15 ;  /* 0x0001040f01007387 */ /* 0x0001e20000100800 */
[----:B------:R-:W-:-:S03]  /*10a60*/  IMAD.WIDE R10, R3, 0x2, R16 ;  /* 0x00000002030a7825 */ /* 0x000fc600078e0210 */
[----:B-1----:R-:W3:Y:S04]  /*10a70*/  LDG.E.U16 R28, desc[UR10][R4.64] ;  /* 0x0000000a041c7981 */ /* 0x002ee8000c1e1500 */
[----:B0-----:R-:W3:Y:S04]  /*10a80*/  LDG.E.U16 R15, desc[UR10][R8.64] ;  /* 0x0000000a080f7981 */ /* 0x001ee8000c1e1500 */
[----:B--2---:R0:W-:Y:S01]  /*10a90*/  STL [R1+0x100], R26 ;  /* 0x0001001a01007387 */ /* 0x0041e20000100800 */
[----:B------:R-:W-:-:S03]  /*10aa0*/  IMAD.WIDE R10, R2, 0x2, R10 ;  /* 0x00000002020a7825 */ /* 0x000fc600078e020a */
[----:B0-----:R0:W2:Y:S02]  /*10ab0*/  LDG.E.U16 R26, desc[UR10][R12.64] ;  /* 0x0000000a0c1a7981 */ /* 0x0010a4000c1e1500 */
[----:B0-----:R-:W-:Y:S02]  /*10ac0*/  IMAD.WIDE R12, R2, 0x2, R6 ;  /* 0x00000002020c7825 */ /* 0x001fe400078e0206 */
[----:B----4-:R0:W-:Y:S04]  /*10ad0*/  STL [R1+0xfc], R0 ;  /* 0x0000fc0001007387 */ /* 0x0101e80000100800 */
[----:B0-----:R0:W4:Y:S04]  /*10ae0*/  LDG.E.U16 R0, desc[UR10][R12.64] ;  /* 0x0000000a0c007981 */ /* 0x001128000c1e1500 */
[----:B---3--:R1:W-:Y:S04]  /*10af0*/  STL [R1+0xf8], R29 ;  /* 0x0000f81d01007387 */ /* 0x0083e80000100800 */
[----:B------:R-:W-:Y:S04]  /*10b00*/  STL [R1+0xf4], R27 ;  /* 0x0000f41b01007387 */ /* 0x000fe80000100800 */
[----:B-1----:R1:W3:Y:S04]  /*10b10*/  LDG.E.U16 R29, desc[UR10][R10.64] ;  /* 0x0000000a0a1d7981 */ /* 0x0022e8000c1e1500 */
[----:B------:R-:W-:Y:S04]  /*10b20*/  STL [R1+0xec], R23 ;  /* 0x0000ec1701007387 */ /* 0x000fe80000100800 */
[----:B------:R0:W-:Y:S04]  /*10b30*/  STL [R1+0xf0], R22 ;  /* 0x0000f01601007387 */ /* 0x0001e80000100800 */
[----:B0-----:R-:W3:Y:S01]  /*10b40*/  LDL.64 R22, [R1+0xca0] ;  /* 0x000ca00001167983 */ /* 0x001ee20000100a00 */
[----:B------:R-:W-:-:S04]  /*10b50*/  IMAD.WIDE R4, R3, 0x2, R20 ;  /* 0x0000000203047825 */ /* 0x000fc800078e0214 */
[----:B------:R-:W-:-:S04]  /*10b60*/  IMAD.WIDE R6, R3, 0x2, R18 ;  /* 0x0000000203067825 */ /* 0x000fc800078e0212 */
[----:B------:R-:W-:-:S04]  /*10b70*/  IMAD.WIDE R8, R2, 0x2, R4 ;  /* 0x0000000202087825 */ /* 0x000fc800078e0204 */
[----:B------:R-:W-:Y:S01]  /*10b80*/  IMAD.WIDE R4, R3, 0x2, R24 ;  /* 0x0000000203047825 */ /* 0x000fe200078e0218 */
[----:B------:R0:W3:Y:S03]  /*10b90*/  LDG.E.U16 R27, desc[UR10][R8.64] ;  /* 0x0000000a081b7981 */ /* 0x0000e6000c1e1500 */
[----:B------:R-:W-:Y:S02]  /*10ba0*/  IMAD.SHL.U32 R3, R14, 0x8, RZ ;  /* 0x000000080e037824 */ /* 0x000fe400078e00ff */
[----:B------:R-:W-:-:S04]  /*10bb0*/  IMAD.WIDE R12, R2, 0x2, R6 ;  /* 0x00000002020c7825 */ /* 0x000fc800078e0206 */
[----:B-1----:R-:W-:-:S04]  /*10bc0*/  IMAD.WIDE R10, R2, 0x2, R4 ;  /* 0x00000002020a7825 */ /* 0x002fc800078e0204 */
[C---:B------:R-:W-:Y:S01]  /*10bd0*/  IMAD.WIDE R6, R3.reuse, 0x2, R20 ;  /* 0x0000000203067825 */ /* 0x040fe200078e0214 */
[----:B------:R1:W-:Y:S03]  /*10be0*/  STL [R1+0xe8], R28 ;  /* 0x0000e81c01007387 */ /* 0x0003e60000100800 */
[C---:B0-----:R-:W-:Y:S01]  /*10bf0*/  IMAD.WIDE R8, R3.reuse, 0x2, R16 ;  /* 0x0000000203087825 */ /* 0x041fe200078e0210 */
[----:B------:R0:W-:Y:S03]  /*10c00*/  STL [R1+0xe4], R15 ;  /* 0x0000e40f01007387 */ /* 0x0001e60000100800 */
[----:B------:R-:W-:Y:S01]  /*10c10*/  IMAD.WIDE R4, R3, 0x2, R18 ;  /* 0x0000000203047825 */ /* 0x000fe200078e0212 */
[----:B-1----:R1:W3:Y:S03]  /*10c20*/  LDG.E.U16 R28, desc[UR10][R12.64] ;  /* 0x0000000a0c1c7981 */ /* 0x0022e6000c1e1500 */
[----:B------:R-:W-:Y:S01]  /*10c30*/  IMAD R14, R14, 0x9, RZ ;  /* 0x000000090e0e7824 */ /* 0x000fe200078e02ff */
[----:B0-----:R0:W3:Y:S01]  /*10c40*/  LDG.E.U16 R15, desc[UR10][R10.64] ;  /* 0x0000000a0a0f7981 */ /* 0x0010e2000c1e1500 */
[----:B-1----:R-:W-:-:S04]  /*10c50*/  IMAD.WIDE R12, R2, 0x2, R8 ;  /* 0x00000002020c7825 */ /* 0x002fc800078e0208 */
[----:B0-----:R-:W-:-:S04]  /*10c60*/  IMAD.WIDE R10, R2, 0x2, R6 ;  /* 0x00000002020a7825 */ /* 0x001fc800078e0206 */
[----:B------:R-:W-:Y:S02]  /*10c70*/  IMAD.WIDE R6, R3, 0x2, R24 ;  /* 0x0000000203067825 */ /* 0x000fe400078e0218 */
[----:B------:R-:W3:Y:S02]  /*10c80*/  LDL.64 R24, [R1+0xc98] ;  /* 0x000c980001187983 */ /* 0x000ee40000100a00 */
[----:B------:R-:W-:Y:S02]  /*10c90*/  IMAD.WIDE R8, R2, 0x2, R4 ;  /* 0x0000000202087825 */ /* 0x000fe400078e0204 */
[----:B--2---:R0:W-:Y:S02]  /*10ca0*/  STL [R1+0xdc], R26 ;  /* 0x0000dc1a01007387 */ /* 0x0041e40000100800 */
[----:B------:R-:W-:Y:S02]  /*10cb0*/  IMAD.WIDE R4, R14, 0x2, R16 ;  /* 0x000000020e047825 */ /* 0x000fe400078e0210 */
[----:B------:R-:W2:Y:S04]  /*10cc0*/  LDL.64 R16, [R1+0xc90] ;  /* 0x000c900001107983 */ /* 0x000ea80000100a00 */
[----:B------:R-:W2:Y:S04]  /*10cd0*/  LDG.E.U16 R3, desc[UR10][R10.64] ;  /* 0x0000000a0a037981 */ /* 0x000ea8000c1e1500 */
[----:B0-----:R0:W2:Y:S04]  /*10ce0*/  LDG.E.U16 R26, desc[UR10][R12.64] ;  /* 0x0000000a0c1a7981 */ /* 0x0010a8000c1e1500 */
[----:B----4-:R1:W-:Y:S01]  /*10cf0*/  STL [R1+0xd0], R0 ;  /* 0x0000d00001007387 */ /* 0x0103e20000100800 */
[----:B0-----:R-:W-:-:S04]  /*10d00*/  IMAD.WIDE R12, R2, 0x2, R6 ;  /* 0x00000002020c7825 */ /* 0x001fc800078e0206 */
[----:B------:R-:W-:Y:S01]  /*10d10*/  IMAD.WIDE R6, R14, 0x2, R20 ;  /* 0x000000020e067825 */ /* 0x000fe200078e0214 */
[----:B-1----:R0:W4:Y:S04]  /*10d20*/  LDG.E.U16 R0, desc[UR10][R8.64] ;  /* 0x0000000a08007981 */ /* 0x002128000c1e1500 */
[----:B------:R-:W4:Y:S01]  /*10d30*/  LDL.64 R20, [R1+0xc80] ;  /* 0x000c800001147983 */ /* 0x000f220000100a00 */
[----:B---3--:R-:W-:-:S03]  /*10d40*/  IMAD.WIDE R10, R2, 0x2, R22 ;  /* 0x00000002020a7825 */ /* 0x008fc600078e0216 */
[----:B------:R-:W3:Y:S04]  /*10d50*/  LDL.64 R22, [R1+0xc88] ;  /* 0x000c880001167983 */ /* 0x000ee80000100a00 */
[----:B------:R1:W-:Y:S04]  /*10d60*/  STL [R1+0xd8], R29 ;  /* 0x0000d81d01007387 */ /* 0x0003e80000100800 */
[----:B-1----:R-:W3:Y:S01]  /*10d70*/  LDG.E.U16 R29, desc[UR10][R10.64] ;  /* 0x0000000a0a1d7981 */ /* 0x002ee2000c1e1500 */
[----:B0-----:R-:W-:-:S04]  /*10d80*/  IMAD.WIDE R8, R2, 0x2, R4 ;  /* 0x0000000202087825 */ /* 0x001fc800078e0204 */
[----:B------:R-:W-:Y:S01]  /*10d90*/  IMAD.WIDE R4, R14, 0x2, R18 ;  /* 0x000000020e047825 */ /* 0x000fe200078e0212 */
[----:B------:R0:W-:Y:S03]  /*10da0*/  STL [R1+0xd4], R27 ;  /* 0x0000d41b01007387 */ /* 0x0001e60000100800 */
[C---:B------:R-:W-:Y:S01]  /*10db0*/  IMAD.WIDE R4, R2.reuse, 0x2, R4 ;  /* 0x0000000202047825 */ /* 0x040fe200078e0204 */
[----:B0-----:R-:W3:Y:S04]  /*10dc0*/  LDG.E.U16 R27, desc[UR10][R12.64] ;  /* 0x0000000a0c1b7981 */ /* 0x001ee8000c1e1500 */
[----:B------:R0:W-:Y:S04]  /*10dd0*/  STL [R1+0xcc], R28 ;  /* 0x0000cc1c01007387 */ /* 0x0001e80000100800 */
[----:B------:R-:W3:Y:S04]  /*10de0*/  LDL.64 R18, [R1+0xc78] ;  /* 0x000c780001127983 */ /* 0x000ee80000100a00 */
[----:B------:R1:W-:Y:S04]  /*10df0*/  STL [R1+0xc8], R15 ;  /* 0x0000c80f01007387 */ /* 0x0003e80000100800 */
[----:B0-----:R0:W3:Y:S04]  /*10e00*/  LDG.E.U16 R28, desc[UR10][R8.64] ;  /* 0x0000000a081c7981 */ /* 0x0010e8000c1e1500 */
[----:B-1----:R-:W3:Y:S01]  /*10e10*/  LDL.64 R14, [R1+0xc70] ;  /* 0x000c7000010e7983 */ /* 0x002ee20000100a00 */
[----:B0-----:R-:W-:-:S03]  /*10e20*/  IMAD.WIDE R8, R2, 0x2, R24 ;  /* 0x0000000202087825 */ /* 0x001fc600078e0218 */
[----:B------:R4:W3:Y:S01]  /*10e30*/  LDG.E.U16 R24, desc[UR10][R4.64] ;  /* 0x0000000a04187981 */ /* 0x0008e2000c1e1500 */
[----:B--2---:R-:W-:-:S03]  /*10e40*/  IMAD.WIDE R10, R2, 0x2, R16 ;  /* 0x00000002020a7825 */ /* 0x004fc600078e0210 */
[----:B------:R-:W2:Y:S04]  /*10e50*/  LDL.64 R16, [R1+0xc68] ;  /* 0x000c680001107983 */ /* 0x000ea80000100a00 */
[----:B------:R-:W2:Y:S04]  /*10e60*/  LDG.E.U16 R25, desc[UR10][R10.64] ;  /* 0x0000000a0a197981 */ /* 0x000ea8000c1e1500 */
[----:B------:R0:W-:Y:S04]  /*10e70*/  STL [R1+0xbc], R26 ;  /* 0x0000bc1a01007387 */ /* 0x0001e80000100800 */
[----:B------:R1:W-:Y:S04]  /*10e80*/  STL [R1+0xb8], R3 ;  /* 0x0000b80301007387 */ /* 0x0003e80000100800 */
[----:B------:R-:W2:Y:S04]  /*10e90*/  LDL.64 R12, [R1+0xc60] ;  /* 0x000c6000010c7983 */ /* 0x000ea80000100a00 */
[----:B------:R-:W2:Y:S01]  /*10ea0*/  LDL.64 R10, [R1+0xc58] ;  /* 0x000c5800010a7983 */ /* 0x000ea20000100a00 */
[----:B----4-:R-:W-:-:S03]  /*10eb0*/  IMAD.WIDE R4, R2, 0x2, R20 ;  /* 0x0000000202047825 */ /* 0x010fc600078e0214 */
[----:B------:R-:W-:Y:S01]  /*10ec0*/  STL [R1+0xa4], R0 ;  /* 0x0000a40001007387 */ /* 0x000fe20000100800 */
[----:B------:R-:W-:-:S03]  /*10ed0*/  IMAD.WIDE R6, R2, 0x2, R6 ;  /* 0x0000000202067825 */ /* 0x000fc600078e0206 */
[----:B0-----:R-:W4:Y:S04]  /*10ee0*/  LDG.E.U16 R26, desc[UR10][R8.64] ;  /* 0x0000000a081a7981 */ /* 0x001f28000c1e1500 */
[----:B-1----:R0:W4:Y:S04]  /*10ef0*/  LDG.E.U16 R3, desc[UR10][R6.64] ;  /* 0x0000000a06037981 */ /* 0x002128000c1e1500 */
[----:B---3--:R1:W-:Y:S04]  /*10f00*/  STL [R1+0xc4], R29 ;  /* 0x0000c41d01007387 */ /* 0x0083e80000100800 */
[----:B-1----:R1:W3:Y:S01]  /*10f10*/  LDG.E.U16 R29, desc[UR10][R4.64] ;  /* 0x0000000a041d7981 */ /* 0x0022e2000c1e1500 */
[----:B0-----:R-:W-:-:S05]  /*10f20*/  IMAD.WIDE R6, R2, 0x2, R22 ;  /* 0x0000000202067825 */ /* 0x001fca00078e0216 */
[----:B------:R-:W4:Y:S01]  /*10f30*/  LDG.E.U16 R0, desc[UR10][R6.64] ;  /* 0x0000000a06007981 */ /* 0x000f22000c1e1500 */
[----:B-1----:R-:W-:-:S03]  /*10f40*/  IMAD.WIDE R4, R2, 0x2, R18 ;  /* 0x0000000202047825 */ /* 0x002fc600078e0212 */
[----:B---3--:R-:W-:Y:S04]  /*10f50*/  STL [R1+0x2598], R29 ;  /* 0x0025981d01007387 */ /* 0x008fe80000100800 */
[----:B------:R-:W3:Y:S04]  /*10f60*/  LDL.64 R8, [R1+0xc50] ;  /* 0x000c500001087983 */ /* 0x000ee80000100a00 */
[----:B------:R-:W4:Y:S04]  /*10f70*/  LDL.64 R6, [R1+0xc48] ;  /* 0x000c480001067983 */ /* 0x000f280000100a00 */
[----:B------:R0:W-:Y:S04]  /*10f80*/  STL [R1+0x64], R27 ;  /* 0x0000641b01007387 */ /* 0x0001e80000100800 */
[----:B0-----:R0:W3:Y:S02]  /*10f90*/  LDG.E.U16 R27, desc[UR10][R4.64] ;  /* 0x0000000a041b7981 */ /* 0x0010e4000c1e1500 */
[----:B0-----:R-:W-:-:S05]  /*10fa0*/  IMAD.WIDE R4, R2, 0x2, R14 ;  /* 0x0000000202047825 */ /* 0x001fca00078e020e */
[----:B------:R2:W4:Y:S02]  /*10fb0*/  LDG.E.U16 R22, desc[UR10][R4.64] ;  /* 0x0000000a04167981 */ /* 0x000524000c1e1500 */
[----:B--2---:R-:W-:-:S05]  /*10fc0*/  IMAD.WIDE R4, R2, 0x2, R16 ;  /* 0x0000000202047825 */ /* 0x004fca00078e0210 */
[----:B------:R0:W2:Y:S02]  /*10fd0*/  LDG.E.U16 R21, desc[UR10][R4.64] ;  /* 0x0000000a04157981 */ /* 0x0000a4000c1e1500 */
[----:B0-----:R-:W-:-:S05]  /*10fe0*/  IMAD.WIDE R4, R2, 0x2, R12 ;  /* 0x0000000202047825 */ /* 0x001fca00078e020c */
[----:B------:R0:W2:Y:S04]  /*10ff0*/  LDG.E.U16 R20, desc[UR10][R4.64] ;  /* 0x0000000a04147981 */ /* 0x0000a8000c1e1500 */
[----:B---3--:R-:W-:Y:S04]  /*11000*/  STL [R1+0x259c], R27 ;  /* 0x00259c1b01007387 */ /* 0x008fe80000100800 */
[----:B------:R-:W3:Y:S04]  /*11010*/  LDL.64 R14, [R1+0xc40] ;  /* 0x000c4000010e7983 */ /* 0x000ee80000100a00 */
[----:B------:R-:W2:Y:S04]  /*11020*/  LDL.64 R18, [R1+0xc20] ;  /* 0x000c200001127983 */ /* 0x000ea80000100a00 */
[----:B------:R1:W-:Y:S04]  /*11030*/  STL [R1+0xb0], R28 ;  /* 0x0000b01c01007387 */ /* 0x0003e80000100800 */
[----:B------:R-:W2:Y:S01]  /*11040*/  LDL.64 R12, [R1+0xc18] ;  /* 0x000c1800010c7983 */ /* 0x000ea20000100a00 */
[----:B0-----:R-:W-:-:S03]  /*11050*/  IMAD.WIDE R4, R2, 0x2, R10 ;  /* 0x0000000202047825 */ /* 0x001fc600078e020a */
[----:B------:R-:W2:Y:S04]  /*11060*/  LDL.64 R16, [R1+0xc10] ;  /* 0x000c100001107983 */ /* 0x000ea80000100a00 */
[----:B------:R0:W2:Y:S04]  /*11070*/  LDG.E.U16 R29, desc[UR10][R4.64] ;  /* 0x0000000a041d7981 */ /* 0x0000a8000c1e1500 */
[----:B------:R-:W2:Y:S01]  /*11080*/  LDL.64 R10, [R1+0xc08] ;  /* 0x000c0800010a7983 */ /* 0x000ea20000100a00 */
[----:B0-----:R-:W-:-:S03]  /*11090*/  IMAD.WIDE R4, R2, 0x2, R8 ;  /* 0x0000000202047825 */ /* 0x001fc600078e0208 */
[----:B----4-:R-:W-:Y:S04]  /*110a0*/  STL [R1+0xb4], R26 ;  /* 0x0000b41a01007387 */ /* 0x010fe80000100800 */
[----:B-1----:R0:W4:Y:S04]  /*110b0*/  LDG.E.U16 R28, desc[UR10][R4.64] ;  /* 0x0000000a041c7981 */ /* 0x002128000c1e1500 */
[----:B------:R-:W4:Y:S01]  /*110c0*/  LDL.64 R8, [R1+0xc00] ;  /* 0x000c000001087983 */ /* 0x000f220000100a00 */
[----:B0-----:R-:W-:-:S03]  /*110d0*/  IMAD.WIDE R4, R2, 0x2, R6 ;  /* 0x0000000202047825 */ /* 0x001fc600078e0206 */
[----:B------:R-:W-:Y:S04]  /*110e0*/  STL [R1+0x4], R25 ;  /* 0x0000041901007387 */ /* 0x000fe80000100800 */
[----:B------:R0:W-:Y:S04]  /*110f0*/  STL [R1+0xac], R3 ;  /* 0x0000ac0301007387 */ /* 0x0001e80000100800 */
[----:B------:R1:W-:Y:S04]  /*11100*/  STL [R1+0xa8], R24 ;  /* 0x0000a81801007387 */ /* 0x0003e80000100800 */
[----:B------:R-:W4:Y:S04]  /*11110*/  LDL.64 R6, [R1+0xbf8] ;  /* 0x000bf80001067983 */ /* 0x000f280000100a00 */
[----:B0-----:R3:W4:Y:S02]  /*11120*/  LDG.E.U16 R3, desc[UR10][R4.64] ;  /* 0x0000000a04037981 */ /* 0x001724000c1e1500 */
[----:B---3--:R-:W-:-:S02]  /*11130*/  IMAD.WIDE R4, R2, 0x2, R14 ;  /* 0x0000000202047825 */ /* 0x008fc400078e020e */
[----:B------:R-:W3:Y:S04]  /*11140*/  LDL.64 R14, [R1+0xb78] ;  /* 0x000b7800010e7983 */ /* 0x000ee80000100a00 */
[----:B------:R2:W3:Y:S04]  /*11150*/  LDG.E.U16 R27, desc[UR10][R4.64] ;  /* 0x0000000a041b7981 */ /* 0x0004e8000c1e1500 */
[----:B------:R0:W-:Y:S01]  /*11160*/  STL [R1], R0 ;  /* 0x0000000001007387 */ /* 0x0001e20000100800 */
[----:B--2---:R-:W-:-:S05]  /*11170*/  IMAD.WIDE R4, R2, 0x2, R18 ;  /* 0x0000000202047825 */ /* 0x004fca00078e0212 */
[----:B-1----:R1:W2:Y:S02]  /*11180*/  LDG.E.U16 R24, desc[UR10][R4.64] ;  /* 0x0000000a04187981 */ /* 0x0022a4000c1e1500 */
[C---:B-1----:R-:W-:Y:S02]  /*11190*/  IMAD.WIDE R4, R2.reuse, 0x2, R12 ;  /* 0x0000000202047825 */ /* 0x042fe400078e020c */
[----:B------:R-:W2:Y:S04]  /*111a0*/  LDL.64 R12, [R1+0xb70] ;  /* 0x000b7000010c7983 */ /* 0x000ea80000100a00 */
[----:B------:R1:W2:Y:S02]  /*111b0*/  LDG.E.U16 R19, desc[UR10][R4.64] ;  /* 0x0000000a04137981 */ /* 0x0002a4000c1e1500 */
[----:B-1----:R-:W-:-:S05]  /*111c0*/  IMAD.WIDE R4, R2, 0x2, R16 ;  /* 0x0000000202047825 */ /* 0x002fca00078e0210 */
[----:B------:R1:W2:Y:S02]  /*111d0*/  LDG.E.U16 R17, desc[UR10][R4.64] ;  /* 0x0000000a04117981 */ /* 0x0002a4000c1e1500 */
[C---:B-1----:R-:W-:Y:S02]  /*111e0*/  IMAD.WIDE R4, R2.reuse, 0x2, R10 ;  /* 0x0000000202047825 */ /* 0x042fe400078e020a */
[----:B------:R-:W2:Y:S04]  /*111f0*/  LDL.64 R10, [R1+0xb68] ;  /* 0x000b6800010a7983 */ /* 0x000ea80000100a00 */
[----:B0-----:R4:W2:Y:S02]  /*11200*/  LDG.E.U16 R0, desc[UR10][R4.64] ;  /* 0x0000000a04007981 */ /* 0x0018a4000c1e1500 */
[----:B----4-:R-:W-:-:S05]  /*11210*/  IMAD.WIDE R4, R2, 0x2, R8 ;  /* 0x0000000202047825 */ /* 0x010fca00078e0208 */
[----:B------:R0:W4:Y:S02]  /*11220*/  LDG.E.U16 R26, desc[UR10][R4.64] ;  /* 0x0000000a041a7981 */ /* 0x000124000c1e1500 */
[----:B0-----:R-:W-:-:S05]  /*11230*/  IMAD.WIDE R4, R2, 0x2, R6 ;  /* 0x0000000202047825 */ /* 0x001fca00078e0206 */
[----:B------:R3:W4:Y:S02]  /*11240*/  LDG.E.U16 R25, desc[UR10][R4.64] ;  /* 0x0000000a04197981 */ /* 0x000724000c1e1500 */
[----:B---3--:R-:W-:-:S05]  /*11250*/  IMAD.WIDE R4, R2, 0x2, R14 ;  /* 0x0000000202047825 */ /* 0x008fca00078e020e */
[----:B------:R2:W3:Y:S02]  /*11260*/  LDG.E.U16 R18, desc[UR10][R4.64] ;  /* 0x0000000a04127981 */ /* 0x0004e4000c1e1500 */
[----:B--2---:R-:W-:-:S05]  /*11270*/  IMAD.WIDE R4, R2, 0x2, R12 ;  /* 0x0000000202047825 */ /* 0x004fca00078e020c */
[----:B------:R0:W2:Y:S04]  /*11280*/  LDG.E.U16 R16, desc[UR10][R4.64] ;  /* 0x0000000a04107981 */ /* 0x0000a8000c1e1500 */
[----:B------:R1:W-:Y:S04]  /*11290*/  STL [R1+0xa0], R22 ;  /* 0x0000a01601007387 */ /* 0x0003e80000100800 */
[----:B------:R-:W4:Y:S04]  /*112a0*/  LDL.64 R8, [R1+0xb60] ;  /* 0x000b600001087983 */ /* 0x000f280000100a00 */
[----:B------:R-:W-:Y:S04]  /*112b0*/  STL [R1+0x9c], R21 ;  /* 0x00009c1501007387 */ /* 0x000fe80000100800 */
[----:B------:R-:W4:Y:S04]  /*112c0*/  LDL.64 R6, [R1+0xbf0] ;  /* 0x000bf00001067983 */ /* 0x000f280000100a00 */
[----:B------:R0:W-:Y:S04]  /*112d0*/  STL [R1+0x94], R20 ;  /* 0x0000941401007387 */ /* 0x0001e80000100800 */
[----:B-1----:R-:W4:Y:S04]  /*112e0*/  LDL.64 R22, [R1+0xbe8] ;  /* 0x000be80001167983 */ /* 0x002f280000100a00 */
[----:B0-----:R-:W4:Y:S04]  /*112f0*/  LDL.64 R20, [R1+0xb58] ;  /* 0x000b580001147983 */ /* 0x001f280000100a00 */
[----:B------:R-:W-:Y:S01]  /*11300*/  STL [R1+0x8c], R29 ;  /* 0x00008c1d01007387 */ /* 0x000fe20000100800 */
[----:B------:R-:W-:-:S03]  /*11310*/  IMAD.WIDE R4, R2, 0x2, R10 ;  /* 0x0000000202047825 */ /* 0x000fc600078e020a */
[----:B---3--:R-:W-:Y:S04]  /*11320*/  STL [R1+0x25a0], R18 ;  /* 0x0025a01201007387 */ /* 0x008fe80000100800 */
[----:B------:R-:W3:Y:S04]  /*11330*/  LDL.64 R14, [R1+0xb50] ;  /* 0x000b5000010e7983 */ /* 0x000ee80000100a00 */
[----:B------:R-:W-:Y:S04]  /*11340*/  STL [R1+0x98], R28 ;  /* 0x0000981c01007387 */ /* 0x000fe80000100800 */
[----:B--2---:R-:W-:Y:S04]  /*11350*/  STL [R1+0x25a4], R16 ;  /* 0x0025a41001007387 */ /* 0x004fe80000100800 */
[----:B------:R0:W-:Y:S04]  /*11360*/  STL [R1+0x90], R3 ;  /* 0x0000900301007387 */ /* 0x0001e80000100800 */
[----:B------:R-:W2:Y:S04]  /*11370*/  LDL.64 R12, [R1+0xb48] ;  /* 0x000b4800010c7983 */ /* 0x000ea80000100a00 */
[----:B------:R-:W-:Y:S04]  /*11380*/  STL [R1+0x88], R27 ;  /* 0x0000881b01007387 */ /* 0x000fe80000100800 */
[----:B------:R-:W2:Y:S01]  /*11390*/  LDL.64 R10, [R1+0xb40] ;  /* 0x000b4000010a7983 */ /* 0x000ea20000100a00 */
[----:B----4-:R-:W-:-:S03]  /*113a0*/  IMAD.WIDE R6, R2, 0x2, R6 ;  /* 0x0000000202067825 */ /* 0x010fc600078e0206 */
[----:B------:R1:W-:Y:S04]  /*113b0*/  STL [R1+0x84], R24 ;  /* 0x0000841801007387 */ /* 0x0003e80000100800 */
[----:B0-----:R-:W4:Y:S04]  /*113c0*/  LDG.E.U16 R3, desc[UR10][R4.64] ;  /* 0x0000000a04037981 */ /* 0x001f28000c1e1500 */
[----:B-1----:R0:W4:Y:S02]  /*113d0*/  LDG.E.U16 R24, desc[UR10][R6.64] ;  /* 0x0000000a06187981 */ /* 0x002124000c1e1500 */
[----:B0-----:R-:W-:-:S05]  /*113e0*/  IMAD.WIDE R6, R2, 0x2, R22 ;  /* 0x0000000202067825 */ /* 0x001fca00078e0216 */
[----:B------:R0:W4:Y:S01]  /*113f0*/  LDG.E.U16 R23, desc[UR10][R6.64] ;  /* 0x0000000a06177981 */ /* 0x000122000c1e1500 */
[----:B------:R-:W-:-:S03]  /*11400*/  IMAD.WIDE R4, R2, 0x2, R8 ;  /* 0x0000000202047825 */ /* 0x000fc600078e0208 */
[----:B------:R-:W4:Y:S01]  /*11410*/  LDL.64 R8, [R1+0xbe0] ;  /* 0x000be00001087983 */ /* 0x000f220000100a00 */
[----:B0-----:R-:W-:-:S03]  /*11420*/  IMAD.WIDE R6, R2, 0x2, R20 ;  /* 0x0000000202067825 */ /* 0x001fc600078e0214 */
[----:B------:R0:W-:Y:S04]  /*11430*/  STL [R1+0x80], R19 ;  /* 0x0000801301007387 */ /* 0x0001e80000100800 */
[----:B------:R3:W4:Y:S04]  /*11440*/  LDG.E.U16 R20, desc[UR10][R6.64] ;  /* 0x0000000a06147981 */ /* 0x000728000c1e1500 */
[----:B------:R-:W4:Y:S04]  /*11450*/  LDG.E.U16 R4, desc[UR10][R4.64] ;  /* 0x0000000a04047981 */ /* 0x000f28000c1e1500 */
[----:B0-----:R-:W4:Y:S04]  /*11460*/  LDL.64 R18, [R1+0xbd8] ;  /* 0x000bd80001127983 */ /* 0x001f280000100a00 */
[----:B------:R0:W-:Y:S04]  /*11470*/  STL [R1+0x7c], R17 ;  /* 0x00007c1101007387 */ /* 0x0001e80000100800 */
[----:B0-----:R-:W4:Y:S04]  /*11480*/  LDL.64 R16, [R1+0xbd0] ;  /* 0x000bd00001107983 */ /* 0x001f280000100a00 */
[----:B------:R0:W-:Y:S01]  /*11490*/  STL [R1+0x78], R0 ;  /* 0x0000780001007387 */ /* 0x0001e20000100800 */
[----:B---3--:R-:W-:-:S03]  /*114a0*/  IMAD.WIDE R6, R2, 0x2, R14 ;  /* 0x0000000202067825 */ /* 0x008fc600078e020e */
[----:B------:R-:W3:Y:S04]  /*114b0*/  LDL.64 R14, [R1+0xbc8] ;  /* 0x000bc800010e7983 */ /* 0x000ee80000100a00 */
[----:B0-----:R2:W3:Y:S02]  /*114c0*/  LDG.E.U16 R0, desc[UR10][R6.64] ;  /* 0x0000000a06007981 */ /* 0x0014e4000c1e1500 */
[----:B--2---:R-:W-:-:S05]  /*114d0*/  IMAD.WIDE R6, R2, 0x2, R12 ;  /* 0x0000000202067825 */ /* 0x004fca00078e020c */
[----:B------:R0:W2:Y:S02]  /*114e0*/  LDG.E.U16 R5, desc[UR10][R6.64] ;  /* 0x0000000a06057981 */ /* 0x0000a4000c1e1500 */
[----:B0-----:R-:W-:-:S06]  /*114f0*/  IMAD.WIDE R6, R2, 0x2, R10 ;  /* 0x0000000202067825 */ /* 0x001fcc00078e020a */
[----:B------:R-:W4:Y:S04]  /*11500*/  LDG.E.U16 R6, desc[UR10][R6.64] ;  /* 0x0000000a06067981 */ /* 0x000f28000c1e1500 */
[----:B------:R-:W-:Y:S04]  /*11510*/  STL [R1+0x74], R26 ;  /* 0x0000741a01007387 */ /* 0x000fe80000100800 */
[----:B------:R-:W3:Y:S04]  /*11520*/  LDL.64 R12, [R1+0xbc0] ;  /* 0x000bc000010c7983 */ /* 0x000ee80000100a00 */
[----:B------:R-:W-:Y:S04]  /*11530*/  STL [R1+0x70], R25 ;  /* 0x0000701901007387 */ /* 0x000fe80000100800 */
[----:B--2---:R-:W-:Y:S04]  /*11540*/  STL [R1+0x2584], R5 ;  /* 0x0025840501007387 */ /* 0x004fe80000100800 */
[----:B------:R-:W2:Y:S04]  /*11550*/  LDL.64 R10, [R1+0xb38] ;  /* 0x000b3800010a7983 */ /* 0x000ea80000100a00 */
[----:B----4-:R0:W-:Y:S04]  /*11560*/  STL [R1+0x2588], R6 ;  /* 0x0025880601007387 */ /* 0x0101e80000100800 */
[----:B0-----:R-:W4:Y:S01]  /*11570*/  LDL.64 R6, [R1+0xb30] ;  /* 0x000b300001067983 */ /* 0x001f220000100a00 */
[----:B------:R-:W-:-:S05]  /*11580*/  IMAD.WIDE R8, R2, 0x2, R8 ;  /* 0x0000000202087825 */ /* 0x000fca00078e0208 */
[----:B------:R0:W4:Y:S02]  /*11590*/  LDG.E.U16 R29, desc[UR10][R8.64] ;  /* 0x0000000a081d7981 */ /* 0x000124000c1e1500 */
[C---:B0-----:R-:W-:Y:S02]  /*115a0*/  IMAD.WIDE R8, R2.reuse, 0x2, R18 ;  /* 0x0000000202087825 */ /* 0x041fe400078e0212 */
[----:B------:R-:W4:Y:S04]  /*115b0*/  LDL.64 R18, [R1+0xb28] ;  /* 0x000b280001127983 */ /* 0x000f280000100a00 */
[----:B------:R0:W4:Y:S02]  /*115c0*/  LDG.E.U16 R22, desc[UR10][R8.64] ;  /* 0x0000000a08167981 */ /* 0x000124000c1e1500 */
[----:B0-----:R-:W-:-:S02]  /*115d0*/  IMAD.WIDE R8, R2, 0x2, R16 ;  /* 0x0000000202087825 */ /* 0x001fc400078e0210 */
[----:B------:R-:W4:Y:S04]  /*115e0*/  LDL.64 R16, [R1+0xb20] ;  /* 0x000b200001107983 */ /* 0x000f280000100a00 */
[----:B------:R3:W4:Y:S02]  /*115f0*/  LDG.E.U16 R28, desc[UR10][R8.64] ;  /* 0x0000000a081c7981 */ /* 0x000724000c1e1500 */
[C---:B---3--:R-:W-:Y:S02]  /*11600*/  IMAD.WIDE R8, R2.reuse, 0x2, R14 ;  /* 0x0000000202087825 */ /* 0x048fe400078e020e */
[----:B------:R-:W3:Y:S04]  /*11610*/  LDL.64 R14, [R1+0xbb8] ;  /* 0x000bb800010e7983 */ /* 0x000ee80000100a00 */
[----:B------:R0:W3:Y:S04]  /*11620*/  LDG.E.U16 R27, desc[UR10][R8.64] ;  /* 0x0000000a081b7981 */ /* 0x0000e8000c1e1500 */
[----:B------:R-:W-:Y:S01]  /*11630*/  STL [R1+0x6c], R24 ;  /* 0x00006c1801007387 */ /* 0x000fe20000100800 */
[----:B0-----:R-:W-:-:S03]  /*11640*/  IMAD.WIDE R8, R2, 0x2, R12 ;  /* 0x0000000202087825 */ /* 0x001fc600078e020c */
[----:B------:R-:W3:Y:S04]  /*11650*/  LDL.64 R12, [R1+0xbb0] ;  /* 0x000bb000010c7983 */ /* 0x000ee80000100a00 */
[----:B------:R2:W3:Y:S04]  /*11660*/  LDG.E.U16 R26, desc[UR10][R8.64] ;  /* 0x0000000a081a7981 */ /* 0x0004e8000c1e1500 */
[----:B------:R0:W-:Y:S01]  /*11670*/  STL [R1+0x68], R23 ;  /* 0x0000681701007387 */ /* 0x0001e20000100800 */
[----:B--2---:R-:W-:-:S03]  /*11680*/  IMAD.WIDE R8, R2, 0x2, R10 ;  /* 0x0000000202087825 */ /* 0x004fc600078e020a */
[----:B------:R-:W2:Y:S04]  /*11690*/  LDL.64 R10, [R1+0xb18] ;  /* 0x000b1800010a7983 */ /* 0x000ea80000100a00 */
[----:B------:R4:W2:Y:S04]  /*116a0*/  LDG.E.U16 R25, desc[UR10][R8.64] ;  /* 0x0000000a08197981 */ /* 0x0008a8000c1e1500 */
[----:B------:R1:W-:Y:S01]  /*116b0*/  STL [R1+0x50], R20 ;  /* 0x0000501401007387 */ /* 0x0003e20000100800 */
[----:B----4-:R-:W-:-:S03]  /*116c0*/  IMAD.WIDE R8, R2, 0x2, R6 ;  /* 0x0000000202087825 */ /* 0x010fc600078e0206 */
[----:B------:R-:W4:Y:S04]  /*116d0*/  LDL.64 R6, [R1+0xb10] ;  /* 0x000b100001067983 */ /* 0x000f280000100a00 */
[----:B0-----:R0:W4:Y:S04]  /*116e0*/  LDG.E.U16 R23, desc[UR10][R8.64] ;  /* 0x0000000a08177981 */ /* 0x001128000c1e1500 */
[----:B------:R0:W-:Y:S04]  /*116f0*/  STL [R1+0x48], R0 ;  /* 0x0000480001007387 */ /* 0x0001e80000100800 */
[----:B-1----:R-:W4:Y:S01]  /*11700*/  LDL.64 R20, [R1+0xb08] ;  /* 0x000b080001147983 */ /* 0x002f220000100a00 */
[----:B0-----:R-:W-:-:S03]  /*11710*/  IMAD.WIDE R8, R2, 0x2, R18 ;  /* 0x0000000202087825 */ /* 0x001fc600078e0212 */
[----:B------:R-:W4:Y:S04]  /*11720*/  LDL.64 R18, [R1+0xaf8] ;  /* 0x000af80001127983 */ /* 0x000f280000100a00 */
[----:B------:R0:W4:Y:S02]  /*11730*/  LDG.E.U16 R5, desc[UR10][R8.64] ;  /* 0x0000000a08057981 */ /* 0x000124000c1e1500 */
[C---:B0-----:R-:W-:Y:S02]  /*11740*/  IMAD.WIDE R8, R2.reuse, 0x2, R16 ;  /* 0x0000000202087825 */ /* 0x041fe400078e0210 */
[----:B------:R-:W4:Y:S04]  /*11750*/  LDL.64 R16, [R1+0xb00] ;  /* 0x000b000001107983 */ /* 0x000f280000100a00 */
[----:B------:R3:W4:Y:S02]  /*11760*/  LDG.E.U16 R0, desc[UR10][R8.64] ;  /* 0x0000000a08007981 */ /* 0x000724000c1e1500 */
[----:B---3--:R-:W-:-:S02]  /*11770*/  IMAD.WIDE R8, R2, 0x2, R14 ;  /* 0x0000000202087825 */ /* 0x008fc400078e020e */
[----:B------:R-:W3:Y:S04]  /*11780*/  LDL.64 R14, [R1+0xba8] ;  /* 0x000ba800010e7983 */ /* 0x000ee80000100a00 */
[----:B------:R0:W3:Y:S04]  /*11790*/  LDG.E.U16 R24, desc[UR10][R8.64] ;  /* 0x0000000a08187981 */ /* 0x0000e8000c1e1500 */
[----:B------:R1:W-:Y:S01]  /*117a0*/  STL [R1+0x5c], R29 ;  /* 0x00005c1d01007387 */ /* 0x0003e20000100800 */
[----:B0-----:R-:W-:-:S03]  /*117b0*/  IMAD.WIDE R8, R2, 0x2, R12 ;  /* 0x0000000202087825 */ /* 0x001fc600078e020c */
[----:B------:R-:W3:Y:S04]  /*117c0*/  LDL.64 R12, [R1+0xaf0] ;  /* 0x000af000010c7983 */ /* 0x000ee80000100a00 */
[----:B-1----:R2:W3:Y:S02]  /*117d0*/  LDG.E.U16 R29, desc[UR10][R8.64] ;  /* 0x0000000a081d7981 */ /* 0x0024e4000c1e1500 */
[C---:B--2---:R-:W-:Y:S02]  /*117e0*/  IMAD.WIDE R8, R2.reuse, 0x2, R10 ;  /* 0x0000000202087825 */ /* 0x044fe400078e020a */
[----:B------:R-:W2:Y:S04]  /*117f0*/  LDL.64 R10, [R1+0xae8] ;  /* 0x000ae800010a7983 */ /* 0x000ea80000100a00 */
[----:B------:R0:W-:Y:S04]  /*11800*/  STL [R1+0x58], R22 ;  /* 0x0000581601007387 */ /* 0x0001e80000100800 */
[----:B0-----:R4:W2:Y:S02]  /*11810*/  LDG.E.U16 R22, desc[UR10][R8.64] ;  /* 0x0000000a08167981 */ /* 0x0018a4000c1e1500 */
[----:B----4-:R-:W-:-:S02]  /*11820*/  IMAD.WIDE R8, R2, 0x2, R6 ;  /* 0x0000000202087825 */ /* 0x010fc400078e0206 */
[----:B------:R-:W4:Y:S04]  /*11830*/  LDL.64 R6, [R1+0xae0] ;  /* 0x000ae00001067983 */ /* 0x000f280000100a00 */
[----:B------:R0:W-:Y:S04]  /*11840*/  STL [R1+0x54], R28 ;  /* 0x0000541c01007387 */ /* 0x0001e80000100800 */
[----:B------:R1:W-:Y:S04]  /*11850*/  STL [R1+0x4c], R27 ;  /* 0x00004c1b01007387 */ /* 0x0003e80000100800 */
[----:B0-----:R0:W4:Y:S02]  /*11860*/  LDG.E.U16 R28, desc[UR10][R8.64] ;  /* 0x0000000a081c7981 */ /* 0x001124000c1e1500 */
[----:B0-----:R-:W-:-:S05]  /*11870*/  IMAD.WIDE R8, R2, 0x2, R20 ;  /* 0x0000000202087825 */ /* 0x001fca00078e0214 */
[----:B-1----:R0:W4:Y:S02]  /*11880*/  LDG.E.U16 R27, desc[UR10][R8.64] ;  /* 0x0000000a081b7981 */ /* 0x002124000c1e1500 */
[C---:B0-----:R-:W-:Y:S02]  /*11890*/  IMAD.WIDE R8, R2.reuse, 0x2, R16 ;  /* 0x0000000202087825 */ /* 0x041fe400078e0210 */
[----:B------:R-:W4:Y:S04]  /*118a0*/  LDL.64 R16, [R1+0xba0] ;  /* 0x000ba00001107983 */ /* 0x000f280000100a00 */
[----:B------:R0:W-:Y:S04]  /*118b0*/  STL [R1+0x44], R26 ;  /* 0x0000441a01007387 */ /* 0x0001e80000100800 */
[----:B0-----:R3:W4:Y:S02]  /*118c0*/  LDG.E.U16 R26, desc[UR10][R8.64] ;  /* 0x0000000a081a7981 */ /* 0x001724000c1e1500 */
[----:B---3--:R-:W-:-:S02]  /*118d0*/  IMAD.WIDE R8, R2, 0x2, R14 ;  /* 0x0000000202087825 */ /* 0x008fc400078e020e */
[----:B------:R-:W3:Y:S04]  /*118e0*/  LDL.64 R14, [R1+0xb98] ;  /* 0x000b9800010e7983 */ /* 0x000ee80000100a00 */
[----:B------:R0:W-:Y:S04]  /*118f0*/  STL [R1+0x40], R25 ;  /* 0x0000401901007387 */ /* 0x0001e80000100800 */
[----:B------:R1:W-:Y:S04]  /*11900*/  STL [R1+0x3c], R23 ;  /* 0x00003c1701007387 */ /* 0x0003e80000100800 */
[----:B0-----:R0:W3:Y:S02]  /*11910*/  LDG.E.U16 R25, desc[UR10][R8.64] ;  /* 0x0000000a08197981 */ /* 0x0010e4000c1e1500 */
[----:B0-----:R-:W-:-:S05]  /*11920*/  IMAD.WIDE R8, R2, 0x2, R18 ;  /* 0x0000000202087825 */ /* 0x001fca00078e0212 */
[----:B-1----:R0:W3:Y:S04]  /*11930*/  LDG.E.U16 R23, desc[UR10][R8.64] ;  /* 0x0000000a08177981 */ /* 0x0020e8000c1e1500 */
[----:B------:R1:W-:Y:S04]  /*11940*/  STL [R1+0x38], R5 ;  /* 0x0000380501007387 */ /* 0x0003e80000100800 */
[----:B------:R-:W3:Y:S01]  /*11950*/  LDL.64 R20, [R1+0xad8] ;  /* 0x000ad80001147983 */ /* 0x000ee20000100a00 */
[----:B0-----:R-:W-:-:S05]  /*11960*/  IMAD.WIDE R8, R2, 0x2, R12 ;  /* 0x0000000202087825 */ /* 0x001fca00078e020c */
[----:B-1----:R2:W3:Y:S04]  /*11970*/  LDG.E.U16 R5, desc[UR10][R8.64] ;  /* 0x0000000a08057981 */ /* 0x0024e8000c1e1500 */
[----:B------:R0:W-:Y:S04]  /*11980*/  STL [R1+0x30], R0 ;  /* 0x0000300001007387 */ /* 0x0001e80000100800 */
[----:B------:R-:W3:Y:S01]  /*11990*/  LDL.64 R12, [R1+0xac0] ;  /* 0x000ac000010c7983 */ /* 0x000ee20000100a00 */
[----:B--2---:R-:W-:-:S03]  /*119a0*/  IMAD.WIDE R8, R2, 0x2, R10 ;  /* 0x0000000202087825 */ /* 0x004fc600078e020a */
[----:B------:R-:W2:Y:S04]  /*119b0*/  LDL.64 R10, [R1+0xad0] ;  /* 0x000ad000010a7983 */ /* 0x000ea80000100a00 */
[----:B0-----:R4:W2:Y:S02]  /*119c0*/  LDG.E.U16 R0, desc[UR10][R8.64] ;  /* 0x0000000a08007981 */ /* 0x0018a4000c1e1500 */
[----:B----4-:R-:W-:-:S05]  /*119d0*/  IMAD.WIDE R8, R2, 0x2, R6 ;  /* 0x0000000202087825 */ /* 0x010fca00078e0206 */
[----:B------:R0:W4:Y:S02]  /*119e0*/  LDG.E.U16 R7, desc[UR10][R8.64] ;  /* 0x0000000a08077981 */ /* 0x000124000c1e1500 */
[C---:B0-----:R-:W-:Y:S02]  /*119f0*/  IMAD.WIDE R8, R2.reuse, 0x2, R16 ;  /* 0x0000000202087825 */ /* 0x041fe400078e0210 */
[----:B----4-:R0:W-:Y:S04]  /*11a00*/  STL [R1+0x2564], R7 ;  /* 0x0025640701007387 */ /* 0x0101e80000100800 */
[----:B------:R1:W-:Y:S04]  /*11a10*/  STL [R1+0x34], R24 ;  /* 0x0000341801007387 */ /* 0x0003e80000100800 */
[----:B0-----:R-:W4:Y:S04]  /*11a20*/  LDL.64 R6, [R1+0xab0] ;  /* 0x000ab00001067983 */ /* 0x001f280000100a00 */
[----:B-1----:R3:W4:Y:S04]  /*11a30*/  LDG.E.U16 R24, desc[UR10][R8.64] ;  /* 0x0000000a08187981 */ /* 0x002728000c1e1500 */
[----:B------:R-:W-:Y:S01]  /*11a40*/  STL [R1+0x2c], R29 ;  /* 0x00002c1d01007387 */ /* 0x000fe20000100800 */
[----:B---3--:R-:W-:-:S04]  /*11a50*/  IMAD.WIDE R8, R2, 0x2, R14 ;  /* 0x0000000202087825 */ /* 0x008fc800078e020e */
[C---:B--2---:R-:W-:Y:S01]  /*11a60*/  IMAD.WIDE R10, R2.reuse, 0x2, R10 ;  /* 0x00000002020a7825 */ /* 0x044fe200078e020a */
[----:B----4-:R-:W-:Y:S04]  /*11a70*/  STL [R1+0x252c], R24 ;  /* 0x00252c1801007387 */ /* 0x010fe80000100800 */
[----:B------:R-:W2:Y:S04]  /*11a80*/  LDL.64 R18, [R1+0xb90] ;  /* 0x000b900001127983 */ /* 0x000ea80000100a00 */
[----:B------:R-:W3:Y:S04]  /*11a90*/  LDL.64 R16, [R1+0xaa0] ;  /* 0x000aa00001107983 */ /* 0x000ee80000100a00 */
[----:B------:R0:W-:Y:S04]  /*11aa0*/  STL [R1+0x28], R22 ;  /* 0x0000281601007387 */ /* 0x0001e80000100800 */
[----:B------:R-:W4:Y:S04]  /*11ab0*/  LDL.64 R14, [R1+0xa98] ;  /* 0x000a9800010e7983 */ /* 0x000f280000100a00 */
[----:B0-----:R0:W2:Y:S02]  /*11ac0*/  LDG.E.U16 R22, desc[UR10][R8.64] ;  /* 0x0000000a08167981 */ /* 0x0010a4000c1e1500 */
[----:B0-----:R-:W-:-:S06]  /*11ad0*/  IMAD.WIDE R8, R2, 0x2, R20 ;  /* 0x0000000202087825 */ /* 0x001fcc00078e0214 */
[----:B------:R-:W3:Y:S04]  /*11ae0*/  LDG.E.U16 R8, desc[UR10][R8.64] ;  /* 0x0000000a08087981 */ /* 0x000ee8000c1e1500 */
[----:B------:R-:W4:Y:S04]  /*11af0*/  LDG.E.U16 R9, desc[UR10][R10.64] ;  /* 0x0000000a0a097981 */ /* 0x000f28000c1e1500 */
[----:B--2---:R-:W-:Y:S04]  /*11b00*/  STL [R1+0x2510], R22 ;  /* 0x0025101601007387 */ /* 0x004fe80000100800 */
[----:B------:R-:W-:Y:S04]  /*11b10*/  STL [R1+0x24], R28 ;  /* 0x0000241c01007387 */ /* 0x000fe80000100800 */
[----:B------:R-:W-:Y:S04]  /*11b20*/  STL [R1+0x20], R27 ;  /* 0x0000201b01007387 */ /* 0x000fe80000100800 */
[----:B---3--:R-:W-:Y:S04]  /*11b30*/  STL [R1+0x254c], R8 ;  /* 0x00254c0801007387 */ /* 0x008fe80000100800 */
[----:B------:R-:W-:Y:S04]  /*11b40*/  STL [R1+0x1c], R26 ;  /* 0x00001c1a01007387 */ /* 0x000fe80000100800 */
[----:B----4-:R0:W-:Y:S04]  /*11b50*/  STL [R1+0x2550], R9 ;  /* 0x0025500901007387 */ /* 0x0101e80000100800 */
[----:B0-----:R-:W2:Y:S01]  /*11b60*/  LDL.64 R8, [R1+0xa90] ;  /* 0x000a900001087983 */ /* 0x001ea20000100a00 */
[----:B------:R-:W-:-:S04]  /*11b70*/  IMAD.WIDE R10, R2, 0x2, R12 ;  /* 0x00000002020a7825 */ /* 0x000fc800078e020c */
[C---:B------:R-:W-:Y:S02]  /*11b80*/  IMAD.WIDE R12, R2.reuse, 0x2, R6 ;  /* 0x00000002020c7825 */ /* 0x040fe400078e0206 */
[----:B------:R-:W3:Y:S04]  /*11b90*/  LDG.E.U16 R10, desc[UR10][R10.64] ;  /* 0x0000000a0a0a7981 */ /* 0x000ee8000c1e1500 */
[----:B------:R0:W4:Y:S02]  /*11ba0*/  LDG.E.U16 R11, desc[UR10][R12.64] ;  /* 0x0000000a0c0b7981 */ /* 0x000124000c1e1500 */
[----:B0-----:R-:W-:-:S05]  /*11bb0*/  IMAD.WIDE R12, R2, 0x2, R18 ;  /* 0x00000002020c7825 */ /* 0x001fca00078e0212 */
[----:B------:R0:W4:Y:S02]  /*11bc0*/  LDG.E.U16 R20, desc[UR10][R12.64] ;  /* 0x0000000a0c147981 */ /* 0x000124000c1e1500 */
[----:B0-----:R-:W-:-:S06]  /*11bd0*/  IMAD.WIDE R12, R2, 0x2, R16 ;  /* 0x00000002020c7825 */ /* 0x001fcc00078e0210 */
[----:B------:R-:W4:Y:S01]  /*11be0*/  LDG.E.U16 R12, desc[UR10][R12.64] ;  /* 0x0000000a0c0c7981 */ /* 0x000f22000c1e1500 */
[----:B------:R-:W-:-:S05]  /*11bf0*/  IMAD.WIDE R14, R2, 0x2, R14 ;  /* 0x00000002020e7825 */ /* 0x000fca00078e020e */
[----:B------:R2:W4:Y:S02]  /*11c00*/  LDG.E.U16 R13, desc[UR10][R14.64] ;  /* 0x0000000a0e0d7981 */ /* 0x000524000c1e1500 */
[----:B--2---:R-:W-:-:S05]  /*11c10*/  IMAD.WIDE R14, R2, 0x2, R8 ;  /* 0x00000002020e7825 */ /* 0x004fca00078e0208 */
[----:B------:R-:W2:Y:S04]  /*11c20*/  LDG.E.U16 R17, desc[UR10][R14.64] ;  /* 0x0000000a0e117981 */ /* 0x000ea8000c1e1500 */
[----:B------:R-:W-:Y:S04]  /*11c30*/  STL [R1+0x18], R25 ;  /* 0x0000181901007387 */ /* 0x000fe80000100800 */
[----:B---3--:R-:W-:Y:S04]  /*11c40*/  STL [R1+0x2554], R10 ;  /* 0x0025540a01007387 */ /* 0x008fe80000100800 */
[----:B------:R-:W-:Y:S04]  /*11c50*/  STL [R1+0x14], R23 ;  /* 0x0000141701007387 */ /* 0x000fe80000100800 */
[----:B------:R-:W3:Y:S04]  /*11c60*/  LDL.64 R6, [R1+0xa88] ;  /* 0x000a880001067983 */ /* 0x000ee80000100a00 */
[----:B------:R-:W-:Y:S04]  /*11c70*/  STL [R1+0x10], R5 ;  /* 0x0000100501007387 */ /* 0x000fe80000100800 */
[----:B----4-:R-:W-:Y:S04]  /*11c80*/  STL [R1+0x2558], R11 ;  /* 0x0025580b01007387 */ /* 0x010fe80000100800 */
[----:B------:R-:W-:Y:S04]  /*11c90*/  STL [R1+0xc], R0 ;  /* 0x00000c0001007387 */ /* 0x000fe80000100800 */
[----:B------:R0:W-:Y:S04]  /*11ca0*/  STL [R1+0x2514], R20 ;  /* 0x0025141401007387 */ /* 0x0001e80000100800 */
[----:B0-----:R-:W4:Y:S04]  /*11cb0*/  LDL.64 R20, [R1+0xb88] ;  /* 0x000b880001147983 */ /* 0x001f280000100a00 */
[----:B------:R-:W-:Y:S04]  /*11cc0*/  STL [R1+0x2530], R12 ;  /* 0x0025300c01007387 */ /* 0x000fe80000100800 */
[----:B------:R-:W4:Y:S04]  /*11cd0*/  LDL.64 R22, [R1+0xb80] ;  /* 0x000b800001167983 */ /* 0x000f280000100a00 */
[----:B------:R-:W4:Y:S04]  /*11ce0*/  LDL.64 R24, [R1+0xa80] ;  /* 0x000a800001187983 */ /* 0x000f280000100a00 */
[----:B------:R-:W-:Y:S04]  /*11cf0*/  STL [R1+0x2534], R13 ;  /* 0x0025340d01007387 */ /* 0x000fe80000100800 */
[----:B------:R-:W4:Y:S04]  /*11d00*/  LDL.64 R10, [R1+0xa78] ;  /* 0x000a7800010a7983 */ /* 0x000f280000100a00 */
[----:B--2---:R-:W-:Y:S04]  /*11d10*/  STL [R1+0x2538], R17 ;  /* 0x0025381101007387 */ /* 0x004fe80000100800 */
[----:B------:R-:W2:Y:S01]  /*11d20*/  LDL.64 R8, [R1+0xa70] ;  /* 0x000a700001087983 */ /* 0x000ea20000100a00 */
[----:B---3--:R-:W-:-:S03]  /*11d30*/  IMAD.WIDE R14, R2, 0x2, R6 ;  /* 0x00000002020e7825 */ /* 0x008fc600078e0206 */
[----:B------:R-:W3:Y:S04]  /*11d40*/  LDL.64 R6, [R1+0xa68] ;  /* 0x000a680001067983 */ /* 0x000ee80000100a00 */
[----:B------:R4:W3:Y:S02]  /*11d50*/  LDG.E.U16 R19, desc[UR10][R14.64] ;  /* 0x0000000a0e137981 */ /* 0x0008e4000c1e1500 */
[----:B----4-:R-:W-:-:S05]  /*11d60*/  IMAD.WIDE R14, R2, 0x2, R20 ;  /* 0x00000002020e7825 */ /* 0x010fca00078e0214 */
[----:B------:R0:W4:Y:S02]  /*11d70*/  LDG.E.U16 R21, desc[UR10][R14.64] ;  /* 0x0000000a0e157981 */ /* 0x000124000c1e1500 */
[----:B0-----:R-:W-:-:S05]  /*11d80*/  IMAD.WIDE R14, R2, 0x2, R22 ;  /* 0x00000002020e7825 */ /* 0x001fca00078e0216 */
[----:B------:R0:W4:Y:S02]  /*11d90*/  LDG.E.U16 R23, desc[UR10][R14.64] ;  /* 0x0000000a0e177981 */ /* 0x000124000c1e1500 */
[----:B0-----:R-:W-:-:S05]  /*11da0*/  IMAD.WIDE R14, R2, 0x2, R24 ;  /* 0x00000002020e7825 */ /* 0x001fca00078e0218 */
[----:B------:R0:W4:Y:S02]  /*11db0*/  LDG.E.U16 R25, desc[UR10][R14.64] ;  /* 0x0000000a0e197981 */ /* 0x000124000c1e1500 */
[----:B0-----:R-:W-:-:S05]  /*11dc0*/  IMAD.WIDE R14, R2, 0x2, R10 ;  /* 0x00000002020e7825 */ /* 0x001fca00078e020a */
[----:B------:R2:W4:Y:S02]  /*11dd0*/  LDG.E.U16 R26, desc[UR10][R14.64] ;  /* 0x0000000a0e1a7981 */ /* 0x000524000c1e1500 */
[----:B--2---:R-:W-:-:S05]  /*11de0*/  IMAD.WIDE R14, R2, 0x2, R8 ;  /* 0x00000002020e7825 */ /* 0x004fca00078e0208 */
[----:B------:R0:W2:Y:S04]  /*11df0*/  LDG.E.U16 R28, desc[UR10][R14.64] ;  /* 0x0000000a0e1c7981 */ /* 0x0000a8000c1e1500 */
[----:B---3--:R-:W-:Y:S01]  /*11e00*/  STL [R1+0x253c], R19 ;  /* 0x00253c1301007387 */ /* 0x008fe20000100800 */
[----:B0-----:R-:W-:-:S06]  /*11e10*/  IMAD.WIDE R14, R2, 0x2, R6 ;  /* 0x00000002020e7825 */ /* 0x001fcc00078e0206 */
[----:B------:R0:W3:Y:S04]  /*11e20*/  LDG.E.U16 R14, desc[UR10][R14.64] ;  /* 0x0000000a0e0e7981 */ /* 0x0000e8000c1e1500 */
[----:B----4-:R-:W-:Y:S04]  /*11e30*/  STL [R1+0x2518], R21 ;  /* 0x0025181501007387 */ /* 0x010fe80000100800 */
[----:B------:R-:W-:Y:S04]  /*11e40*/  STL [R1+0x251c], R23 ;  /* 0x00251c1701007387 */ /* 0x000fe80000100800 */
[----:B------:R-:W-:Y:S04]  /*11e50*/  STL [R1+0x2520], R25 ;  /* 0x0025201901007387 */ /* 0x000fe80000100800 */
[----:B------:R-:W-:Y:S01]  /*11e60*/  STL [R1+0x2524], R26 ;  /* 0x0025241a01007387 */ /* 0x000fe20000100800 */
[----:B------:R-:W1:Y:S01]  /*11e70*/  S2R R0, SR_TID.X ;  /* 0x0000000000007919 */ /* 0x000e620000002100 */
[----:B------:R-:W-:Y:S06]  /*11e80*/  BAR.SYNC.DEFER_BLOCKING 0x0 ;  /* 0x0000000000007b1d */ /* 0x000fec0000010000 */
[----:B--2---:R2:W-:Y:S04]  /*11e90*/  STL [R1+0x2528], R28 ;  /* 0x0025281c01007387 */ /* 0x0045e80000100800 */
[----:B------:R-:W4:Y:S04]  /*11ea0*/  LDL.LU R16, [R1+0x5b4] ;  /* 0x0005b40001107983 */ /* 0x000f280000300800 */
[----:B------:R-:W4:Y:S04]  /*11eb0*/  LDL.LU R18, [R1+0x5b0] ;  /* 0x0005b00001127983 */ /* 0x000f280000300800 */
[----:B------:R-:W4:Y:S04]  /*11ec0*/  LDL.LU R27, [R1+0x5a8] ;  /* 0x0005a800011b7983 */ /* 0x000f280000300800 */
[----:B------:R-:W4:Y:S04]  /*11ed0*/  LDL.LU R29, [R1+0x5a0] ;  /* 0x0005a000011d7983 */ /* 0x000f280000300800 */
[----:B--2---:R-:W2:Y:S04]  /*11ee0*/  LDL.LU R28, [R1+0x64] ;  /* 0x00006400011c7983 */ /* 0x004ea80000300800 */
        /* <DEDUP_REMOVED lines=16> */
[----:B------:R-:W2:Y:S01]  /*11ff0*/  LDL.LU R6, [R1+0x4] ;  /* 0x0000040001067983 */ /* 0x000ea20000300800 */
[----:B-1----:R-:W-:-:S03]  /*12000*/  LOP3.LUT R0, R0, 0x7f, RZ, 0xc0, !PT ;  /* 0x0000007f00007812 */ /* 0x002fc600078ec0ff */
[----:B------:R-:W2:Y:S01]  /*12010*/  LDL.LU R5, [R1] ;  /* 0x0000000001057983 */ /* 0x000ea20000300800 */
[----:B0-----:R-:W-:-:S03]  /*12020*/  SHF.L.U32 R15, R0, 0x1, RZ ;  /* 0x00000001000f7819 */ /* 0x001fc600000006ff */
[----:B------:R0:W-:Y:S04]  /*12030*/  STL [R1+0x16a8], R2 ;  /* 0x0016a80201007387 */ /* 0x0001e80000100800 */
[----:B0-----:R-:W2:Y:S04]  /*12040*/  LDL.LU R2, [R1+0xa4] ;  /* 0x0000a40001027983 */ /* 0x001ea80000300800 */
[----:B---3--:R0:W-:Y:S04]  /*12050*/  STL [R1+0x2540], R14 ;  /* 0x0025400e01007387 */ /* 0x0081e80000100800 */
[----:B0-----:R-:W3:Y:S04]  /*12060*/  LDL.LU R14, [R1+0xb8] ;  /* 0x0000b800010e7983 */ /* 0x001ee80000300800 */
[----:B------:R0:W-:Y:S04]  /*12070*/  STL [R1+0x1ef0], R0 ;  /* 0x001ef00001007387 */ /* 0x0001e80000100800 */
[----:B0-----:R-:W3:Y:S04]  /*12080*/  LDL.LU R0, [R1+0xbc] ;  /* 0x0000bc0001007983 */ /* 0x001ee80000300800 */
[----:B----4-:R0:W-:Y:S04]  /*12090*/  STS.U16 [R15+UR6], R16 ;  /* 0x000000100f007988 */ /* 0x0101e80008000406 */
[----:B------:R1:W-:Y:S04]  /*120a0*/  STS.U16 [R15+UR6+0x100], R18 ;  /* 0x000100120f007988 */ /* 0x0003e80008000406 */
[----:B------:R4:W-:Y:S04]  /*120b0*/  STS.U16 [R15+UR6+0x200], R27 ;  /* 0x0002001b0f007988 */ /* 0x0009e80008000406 */
[----:B0-----:R-:W3:Y:S04]  /*120c0*/  LDL.LU R16, [R1+0x25a4] ;  /* 0x0025a40001107983 */ /* 0x001ee80000300800 */
[----:B-1----:R-:W3:Y:S04]  /*120d0*/  LDL.LU R18, [R1+0x25a0] ;  /* 0x0025a00001127983 */ /* 0x002ee80000300800 */
[----:B----4-:R-:W4:Y:S04]  /*120e0*/  LDL.LU R27, [R1+0x259c] ;  /* 0x00259c00011b7983 */ /* 0x010f280000300800 */
[----:B------:R0:W-:Y:S04]  /*120f0*/  STS.U16 [R15+UR6+0x300], R29 ;  /* 0x0003001d0f007988 */ /* 0x0001e80008000406 */
[----:B0-----:R-:W4:Y:S04]  /*12100*/  LDL.LU R29, [R1+0x2598] ;  /* 0x00259800011d7983 */ /* 0x001f280000300800 */
[----:B--2---:R0:W-:Y:S04]  /*12110*/  STS.U16 [R15+UR6+0xc000], R6 ;  /* 0x00c000060f007988 */ /* 0x0041e80008000406 */
[----:B0-----:R-:W2:Y:S04]  /*12120*/  LDL.LU R6, [R1+0xc0] ;  /* 0x0000c00001067983 */ /* 0x001ea80000300800 */
[----:B--2---:R0:W-:Y:S04]  /*12130*/  STL [R1+0x258c], R6 ;  /* 0x00258c0601007387 */ /* 0x0041e80000100800 */
[----:B0-----:R-:W2:Y:S04]  /*12140*/  LDL.LU R6, [R1+0x118] ;  /* 0x0001180001067983 */ /* 0x001ea80000300800 */
[----:B--2---:R0:W-:Y:S04]  /*12150*/  STL [R1+0x2590], R6 ;  /* 0x0025900601007387 */ /* 0x0041e80000100800 */
[----:B0-----:R-:W2:Y:S04]  /*12160*/  LDL.LU R6, [R1+0x12c] ;  /* 0x00012c0001067983 */ /* 0x001ea80000300800 */
[----:B------:R-:W-:Y:S04]  /*12170*/  STS.U16 [R15+UR6+0xc100], R5 ;  /* 0x00c100050f007988 */ /* 0x000fe80008000406 */
[----:B---3--:R-:W-:Y:S04]  /*12180*/  STS.U16 [R15+UR6+0x2000], R0 ;  /* 0x002000000f007988 */ /* 0x008fe80008000406 */
[----:B------:R-:W-:Y:S04]  /*12190*/  STS.U16 [R15+UR6+0x2100], R14 ;  /* 0x0021000e0f007988 */ /* 0x000fe80008000406 */
[----:B------:R-:W-:Y:S04]  /*121a0*/  STS.U16 [R15+UR6+0x2200], R2 ;  /* 0x002200020f007988 */ /* 0x000fe80008000406 */
[----:B------:R-:W-:Y:S04]  /*121b0*/  STS.U16 [R15+UR6+0x2300], R28 ;  /* 0x0023001c0f007988 */ /* 0x000fe80008000406 */
[----:B--2---:R0:W-:Y:S04]  /*121c0*/  STL [R1+0x2594], R6 ;  /* 0x0025940601007387 */ /* 0x0041e80000100800 */
[----:B0-----:R-:W2:Y:S04]  /*121d0*/  LDL.LU R6, [R1+0x134] ;  /* 0x0001340001067983 */ /* 0x001ea80000300800 */
        /* <DEDUP_REMOVED lines=38> */
[----:B----4-:R1:W-:Y:S01]  /*12440*/  STS.U16 [R15+UR6+0xc200], R29 ;  /* 0x00c2001d0f007988 */ /* 0x0103e20008000406 */
[----:B0-----:R-:W-:-:S03]  /*12450*/  LOP3.LUT R3, R15, 0x10, RZ, 0x3c, !PT ;  /* 0x000000100f037812 */ /* 0x001fc600078e3cff */
[----:B------:R0:W-:Y:S04]  /*12460*/  STS.U16 [R15+UR6+0xc300], R27 ;  /* 0x00c3001b0f007988 */ /* 0x0001e80008000406 */
[----:B------:R4:W-:Y:S04]  /*12470*/  STS.U16 [R15+UR6+0xe000], R18 ;  /* 0x00e000120f007988 */ /* 0x0009e80008000406 */
[----:B-1----:R-:W3:Y:S04]  /*12480*/  LDL.LU R29, [R1+0x52c] ;  /* 0x00052c00011d7983 */ /* 0x002ee80000300800 */
[----:B0-----:R-:W3:Y:S04]  /*12490*/  LDL.LU R27, [R1+0x530] ;  /* 0x00053000011b7983 */ /* 0x001ee80000300800 */
[----:B----4-:R-:W4:Y:S04]  /*124a0*/  LDL.LU R18, [R1+0x59c] ;  /* 0x00059c0001127983 */ /* 0x010f280000300800 */
[----:B------:R0:W-:Y:S04]  /*124b0*/  STS.U16 [R15+UR6+0xe100], R16 ;  /* 0x00e100100f007988 */ /* 0x0001e80008000406 */
[----:B------:R1:W-:Y:S04]  /*124c0*/  STS.U16 [R15+UR6+0xe300], R4 ;  /* 0x00e300040f007988 */ /* 0x0003e80008000406 */
[----:B0-----:R-:W4:Y:S04]  /*124d0*/  LDL.LU R16, [R1+0xa8] ;  /* 0x0000a80001107983 */ /* 0x001f280000300800 */
[----:B-1----:R-:W4:Y:S04]  /*124e0*/  LDL.LU R4, [R1+0xac] ;  /* 0x0000ac0001047983 */ /* 0x002f280000300800 */
[----:B--2---:R0:W-:Y:S04]  /*124f0*/  STS.U16 [R3+UR6+0x400], R6 ;  /* 0x0004000603007988 */ /* 0x0041e80008000406 */
[----:B0-----:R-:W2:Y:S04]  /*12500*/  LDL.LU R6, [R1+0x2594] ;  /* 0x0025940001067983 */ /* 0x001ea80000300800 */
[----:B--2---:R0:W-:Y:S04]  /*12510*/  STS.U16 [R3+UR6+0x500], R6 ;  /* 0x0005000603007988 */ /* 0x0041e80008000406 */
[----:B0-----:R-:W2:Y:S04]  /*12520*/  LDL.LU R6, [R1+0x2590] ;  /* 0x0025900001067983 */ /* 0x001ea80000300800 */
[----:B--2---:R0:W-:Y:S04]  /*12530*/  STS.U16 [R3+UR6+0x600], R6 ;  /* 0x0006000603007988 */ /* 0x0041e80008000406 */
[----:B0-----:R-:W2:Y:S04]  /*12540*/  LDL.LU R6, [R1+0x258c] ;  /* 0x00258c0001067983 */ /* 0x001ea80000300800 */
[----:B---3--:R-:W-:Y:S04]  /*12550*/  STS.U16 [R3+UR6+0x2400], R5 ;  /* 0x0024000503007988 */ /* 0x008fe80008000406 */
[----:B------:R-:W-:Y:S04]  /*12560*/  STS.U16 [R3+UR6+0xe400], R24 ;  /* 0x00e4001803007988 */ /* 0x000fe80008000406 */
[----:B--2---:R0:W-:Y:S04]  /*12570*/  STS.U16 [R3+UR6+0x700], R6 ;  /* 0x0007000603007988 */ /* 0x0041e80008000406 */
[----:B0-----:R-:W2:Y:S04]  /*12580*/  LDL.LU R6, [R1+0x2588] ;  /* 0x0025880001067983 */ /* 0x001ea80000300800 */
[----:B------:R-:W3:Y:S04]  /*12590*/  LDL.LU R5, [R1+0x2584] ;  /* 0x0025840001057983 */ /* 0x000ee80000300800 */
[----:B------:R-:W2:Y:S04]  /*125a0*/  LDL.LU R24, [R1+0x11c] ;  /* 0x00011c0001187983 */ /* 0x000ea80000300800 */
[----:B------:R0:W-:Y:S02]  /*125b0*/  STS.U16 [R3+UR6+0x4600], R0 ;  /* 0x0046000003007988 */ /* 0x0001e40008000406 */
[----:B0-----:R-:W0:Y:S02]  /*125c0*/  S2R R0, SR_TID.X ;  /* 0x0000000000007919 */ /* 0x001e240000002100 */
[----:B----4-:R-:W-:Y:S04]  /*125d0*/  STS.U16 [R3+UR6+0x2600], R16 ;  /* 0x0026001003007988 */ /* 0x010fe80008000406 */
[----:B------:R-:W-:Y:S04]  /*125e0*/  STS.U16 [R3+UR6+0x2500], R4 ;  /* 0x0025000403007988 */ /* 0x000fe80008000406 */
[----:B------:R-:W-:Y:S04]  /*125f0*/  STS.U16 [R3+UR6+0x2700], R18 ;  /* 0x0027001203007988 */ /* 0x000fe80008000406 */
[----:B------:R-:W-:Y:S04]  /*12600*/  STS.U16 [R3+UR6+0x4400], R27 ;  /* 0x0044001b03007988 */ /* 0x000fe80008000406 */
[----:B------:R-:W-:Y:S04]  /*12610*/  STS.U16 [R3+UR6+0x4500], R29 ;  /* 0x0045001d03007988 */ /* 0x000fe80008000406 */
[----:B--2---:R1:W-:Y:S04]  /*12620*/  STL [R1+0x2580], R24 ;  /* 0x0025801801007387 */ /* 0x0043e80000100800 */
[----:B-1----:R-:W2:Y:S01]  /*12630*/  LDL.LU R24, [R1+0x128] ;  /* 0x0001280001187983 */ /* 0x002ea20000300800 */
[C---:B0-----:R-:W-:Y:S01]  /*12640*/  IMAD.SHL.U32 R16, R0.reuse, 0x8, RZ ;  /* 0x0000000800107824 */ /* 0x041fe200078e00ff */
[----:B------:R-:W-:-:S02]  /*12650*/  LOP3.LUT R4, R0, 0x7, RZ, 0xc0, !PT ;  /* 0x0000000700047812 */ /* 0x000fc400078ec0ff */
        /* <DEDUP_REMOVED lines=18> */
[----:B---3--:R-:W-:Y:S04]  /*12780*/  STS.U16 [R3+UR6+0xe600], R5 ;  /* 0x00e6000503007988 */ /* 0x008fe80008000406 */
[----:B------:R1:W-:Y:S01]  /*12790*/  STS.U16 [R3+UR6+0xe700], R6 ;  /* 0x00e7000603007988 */ /* 0x0003e20008000406 */
[----:B0-----:R-:W-:Y:S01]  /*127a0*/  LOP3.LUT R7, R0, 0x60, RZ, 0xc0, !PT ;  /* 0x0000006000077812 */ /* 0x001fe200078ec0ff */
[----:B------:R-:W-:Y:S01]  /*127b0*/  IMAD.SHL.U32 R2, R4, 0x10, RZ ;  /* 0x0000001004027824 */ /* 0x000fe200078e00ff */
[----:B-1----:R-:W-:-:S04]  /*127c0*/  LOP3.LUT R3, R16, 0x30, RZ, 0xc0, !PT ;  /* 0x0000003010037812 */ /* 0x002fc800078ec0ff */
[C---:B------:R-:W-:Y:S01]  /*127d0*/  LEA R3, R4.reuse, R3, 0x6 ;  /* 0x0000000304037211 */ /* 0x040fe200078e30ff */
[----:B------:R-:W-:Y:S01]  /*127e0*/  IMAD R4, R4, 0x4, R7 ;  /* 0x0000000404047824 */ /* 0x000fe200078e0207 */
[----:B------:R-:W-:Y:S01]  /*127f0*/  SHF.L.U32 R6, R0, 0x1, RZ ;  /* 0x0000000100067819 */ /* 0x000fe200000006ff */
[----:B------:R-:W3:Y:S04]  /*12800*/  LDL.LU R7, [R1+0x594] ;  /* 0x0005940001077983 */ /* 0x000ee80000300800 */
[----:B------:R-:W4:Y:S01]  /*12810*/  LDL.LU R16, [R1+0x528] ;  /* 0x0005280001107983 */ /* 0x000f220000300800 */
[----:B------:R-:W-:-:S03]  /*12820*/  LOP3.LUT R5, R2, 0x30, R6, 0x78, !PT ;  /* 0x0000003002057812 */ /* 0x000fc600078e7806 */
        /* <DEDUP_REMOVED lines=13> */
[----:B------:R-:W4:Y:S01]  /*12900*/  LDL.LU R12, [R1+0x190] ;  /* 0x00019000010c7983 */ /* 0x000f220000300800 */
[----:B------:R-:W-:-:S03]  /*12910*/  LOP3.LUT R3, R3, 0x10, R6, 0x78, !PT ;  /* 0x0000001003037812 */ /* 0x000fc600078e7806 */
[----:B------:R-:W4:Y:S04]  /*12920*/  LDL.LU R20, [R1+0x18c] ;  /* 0x00018c0001147983 */ /* 0x000f280000300800 */
[----:B------:R-:W4:Y:S04]  /*12930*/  LDL.LU R11, [R1+0x98] ;  /* 0x00009800010b7983 */ /* 0x000f280000300800 */
[----:B------:R-:W4:Y:S01]  /*12940*/  LDL.LU R10, [R1+0x90] ;  /* 0x00009000010a7983 */ /* 0x000f220000300800 */
[----:B------:R-:W-:-:S03]  /*12950*/  LEA R29, R4, R5, 0x8 ;  /* 0x00000005041d7211 */ /* 0x000fc600078e40ff */
[----:B------:R-:W4:Y:S01]  /*12960*/  LDL.LU R9, [R1+0x88] ;  /* 0x0000880001097983 */ /* 0x000f220000300800 */
[----:B------:R-:W-:-:S03]  /*12970*/  LOP3.LUT R5, R15, 0x20, RZ, 0x3c, !PT ;  /* 0x000000200f057812 */ /* 0x000fc600078e3cff */
[----:B------:R-:W4:Y:S04]  /*12980*/  LDL.LU R8, [R1+0x84] ;  /* 0x0000840001087983 */ /* 0x000f280000300800 */
[----:B------:R0:W-:Y:S04]  /*12990*/  STL [R1+0x2544], R0 ;  /* 0x0025440001007387 */ /* 0x0001e80000100800 */
[----:B0-----:R-:W4:Y:S04]  /*129a0*/  LDL.LU R0, [R1+0x598] ;  /* 0x0005980001007983 */ /* 0x001f280000300800 */
[----:B------:R-:W4:Y:S04]  /*129b0*/  LDL.LU R6, [R1+0x5a4] ;  /* 0x0005a40001067983 */ /* 0x000f280000300800 */
[----:B------:R0:W-:Y:S04]  /*129c0*/  STL [R1+0x2548], R3 ;  /* 0x0025480301007387 */ /* 0x0001e80000100800 */
[----:B0-----:R-:W4:Y:S04]  /*129d0*/  LDL.LU R3, [R1+0x5ac] ;  /* 0x0005ac0001037983 */ /* 0x001f280000300800 */
[----:B------:R-:W4:Y:S04]  /*129e0*/  LDL.LU R4, [R1+0x120] ;  /* 0x0001200001047983 */ /* 0x000f280000300800 */
[----:B------:R0:W-:Y:S04]  /*129f0*/  STL [R1+0x255c], R29 ;  /* 0x00255c1d01007387 */ /* 0x0001e80000100800 */
[----:B0-----:R-:W4:Y:S04]  /*12a00*/  LDL.LU R29, [R1+0x124] ;  /* 0x00012400011d7983 */ /* 0x001f280000300800 */
[----:B--2---:R0:W-:Y:S04]  /*12a10*/  STS.U16 [R5+UR6+0x800], R24 ;  /* 0x0008001805007988 */ /* 0x0041e80008000406 */
[----:B0-----:R-:W2:Y:S04]  /*12a20*/  LDL.LU R24, [R1+0x2580] ;  /* 0x0025800001187983 */ /* 0x001ea80000300800 */
[----:B---3--:R-:W-:Y:S04]  /*12a30*/  STS.U16 [R5+UR6+0x2b00], R7 ;  /* 0x002b000705007988 */ /* 0x008fe80008000406 */
[----:B----4-:R-:W-:Y:S04]  /*12a40*/  STS.U16 [R5+UR6+0x4900], R22 ;  /* 0x0049001605007988 */ /* 0x010fe80008000406 */
[----:B------:R0:W-:Y:S02]  /*12a50*/  STS.U16 [R5+UR6+0xa00], R4 ;  /* 0x000a000405007988 */ /* 0x0001e40008000406 */
[----:B0-----:R-:W-:-:S02]  /*12a60*/  LOP3.LUT R4, R15, 0x30, RZ, 0x3c, !PT ;  /* 0x000000300f047812 */ /* 0x001fc400078e3cff */
[----:B--2---:R0:W-:Y:S04]  /*12a70*/  STS.U16 [R5+UR6+0xb00], R24 ;  /* 0x000b001805007988 */ /* 0x0041e80008000406 */
[----:B0-----:R-:W2:Y:S04]  /*12a80*/  LDL.LU R24, [R1+0x40] ;  /* 0x0000400001187983 */ /* 0x001ea80000300800 */
[----:B------:R-:W3:Y:S04]  /*12a90*/  LDL.LU R7, [R1+0x3c] ;  /* 0x00003c0001077983 */ /* 0x000ee80000300800 */
[----:B------:R-:W4:Y:S04]  /*12aa0*/  LDL.LU R22, [R1+0x38] ;  /* 0x0000380001167983 */ /* 0x000f280000300800 */
[----:B------:R0:W-:Y:S04]  /*12ab0*/  STL [R1+0x257c], R4 ;  /* 0x00257c0401007387 */ /* 0x0001e80000100800 */
[----:B0-----:R-:W4:Y:S04]  /*12ac0*/  LDL.LU R4, [R1+0x30] ;  /* 0x0000300001047983 */ /* 0x001f280000300800 */
[----:B------:R0:W-:Y:S04]  /*12ad0*/  STL [R1+0x2578], R15 ;  /* 0x0025780f01007387 */ /* 0x0001e80000100800 */
[----:B------:R1:W-:Y:S04]  /*12ae0*/  STS.U16 [R5+UR6+0x900], R29 ;  /* 0x0009001d05007988 */ /* 0x0003e80008000406 */
[----:B------:R1:W-:Y:S04]  /*12af0*/  STS.U16 [R5+UR6+0x2800], R3 ;  /* 0x0028000305007988 */ /* 0x0003e80008000406 */
[----:B0-----:R-:W4:Y:S04]  /*12b00*/  LDL.LU R15, [R1+0x114] ;  /* 0x00011400010f7983 */ /* 0x001f280000300800 */
[----:B-1----:R-:W4:Y:S04]  /*12b10*/  LDL.LU R29, [R1+0x10c] ;  /* 0x00010c00011d7983 */ /* 0x002f280000300800 */
[----:B------:R-:W4:Y:S04]  /*12b20*/  LDL.LU R3, [R1+0xe0] ;  /* 0x0000e00001037983 */ /* 0x000f280000300800 */
        /* <DEDUP_REMOVED lines=22> */
[----:B---3--:R1:W-:Y:S04]  /*12c90*/  STS.U16 [R5+UR6+0xe900], R7 ;  /* 0x00e9000705007988 */ /* 0x0083e80008000406 */
[----:B0-----:R-:W2:Y:S04]  /*12ca0*/  LDL.LU R24, [R1+0x590] ;  /* 0x0005900001187983 */ /* 0x001ea80000300800 */
[----:B------:R-:W3:Y:S04]  /*12cb0*/  LDL.LU R6, [R1+0x58c] ;  /* 0x00058c0001067983 */ /* 0x000ee80000300800 */
[----:B-1----:R-:W3:Y:S04]  /*12cc0*/  LDL.LU R7, [R1+0x588] ;  /* 0x0005880001077983 */ /* 0x002ee80000300800 */
        /* <DEDUP_REMOVED lines=20> */
[----:B------:R-:W4:Y:S04]  /*12e10*/  LDL.LU R8, [R1+0x78] ;  /* 0x0000780001087983 */ /* 0x000f280000300800 */
[----:B------:R1:W-:Y:S04]  /*12e20*/  STS.U16 [R5+UR6+0xeb00], R4 ;  /* 0x00eb000405007988 */ /* 0x0003e80008000406 */
[----:B0-----:R-:W4:Y:S04]  /*12e30*/  LDL.LU R22, [R1+0x74] ;  /* 0x0000740001167983 */ /* 0x001f280000300800 */
[----:B-1----:R-:W2:Y:S04]  /*12e40*/  LDL.LU R4, [R1+0x257c] ;  /* 0x00257c0001047983 */ /* 0x002ea80000300800 */
[----:B------:R-:W3:Y:S04]  /*12e50*/  LDL.LU R5, [R1+0x110] ;  /* 0x0001100001057983 */ /* 0x000ee80000300800 */
[----:B--2---:R0:W-:Y:S04]  /*12e60*/  STS.U16 [R4+UR6+0xc00], R15 ;  /* 0x000c000f04007988 */ /* 0x0041e80008000406 */
[----:B0-----:R-:W2:Y:S04]  /*12e70*/  LDL.LU R15, [R1+0x2578] ;  /* 0x00257800010f7983 */ /* 0x001ea80000300800 */
[----:B---3--:R-:W-:Y:S04]  /*12e80*/  STS.U16 [R4+UR6+0xd00], R5 ;  /* 0x000d000504007988 */ /* 0x008fe80008000406 */
[----:B------:R0:W-:Y:S04]  /*12e90*/  STS.U16 [R4+UR6+0x2c00], R24 ;  /* 0x002c001804007988 */ /* 0x0001e80008000406 */
[----:B------:R1:W-:Y:S04]  /*12ea0*/  STS.U16 [R4+UR6+0x2e00], R7 ;  /* 0x002e000704007988 */ /* 0x0003e80008000406 */
[----:B0-----:R-:W3:Y:S04]  /*12eb0*/  LDL.LU R24, [R1+0x28] ;  /* 0x0000280001187983 */ /* 0x001ee80000300800 */
[----:B-1----:R-:W4:Y:S01]  /*12ec0*/  LDL.LU R7, [R1+0x24] ;  /* 0x0000240001077983 */ /* 0x002f220000300800 */
[----:B--2---:R-:W-:-:S05]  /*12ed0*/  LOP3.LUT R5, R15, 0x40, RZ, 0x3c, !PT ;  /* 0x000000400f057812 */ /* 0x004fca00078e3cff */
[----:B------:R0:W-:Y:S04]  /*12ee0*/  STL [R1+0x2570], R5 ;  /* 0x0025700501007387 */ /* 0x0001e80000100800 */
[----:B0-----:R-:W2:Y:S04]  /*12ef0*/  LDL.LU R5, [R1+0x1c] ;  /* 0x00001c0001057983 */ /* 0x001ea80000300800 */
[----:B---3--:R-:W-:Y:S04]  /*12f00*/  STS.U16 [R4+UR6+0xec00], R24 ;  /* 0x00ec001804007988 */ /* 0x008fe80008000406 */
[----:B------:R-:W-:Y:S04]  /*12f10*/  STS.U16 [R4+UR6+0xe00], R29 ;  /* 0x000e001d04007988 */ /* 0x000fe80008000406 */
[----:B------:R-:W-:Y:S04]  /*12f20*/  STS.U16 [R4+UR6+0xf00], R3 ;  /* 0x000f000304007988 */ /* 0x000fe80008000406 */
[----:B------:R-:W-:Y:S04]  /*12f30*/  STS.U16 [R4+UR6+0x2d00], R6 ;  /* 0x002d000604007988 */ /* 0x000fe80008000406 */
[----:B------:R-:W-:Y:S04]  /*12f40*/  STS.U16 [R4+UR6+0x2f00], R0 ;  /* 0x002f000004007988 */ /* 0x000fe80008000406 */
[----:B--2---:R0:W-:Y:S04]  /*12f50*/  STL [R1+0x2574], R5 ;  /* 0x0025740501007387 */ /* 0x0041e80000100800 */
[----:B0-----:R-:W2:Y:S04]  /*12f60*/  LDL.LU R5, [R1+0x20] ;  /* 0x0000200001057983 */ /* 0x001ea80000300800 */
[----:B------:R0:W-:Y:S04]  /*12f70*/  STL [R1+0x256c], R15 ;  /* 0x00256c0f01007387 */ /* 0x0001e80000100800 */
[----:B------:R1:W-:Y:S04]  /*12f80*/  STS.U16 [R4+UR6+0x4c00], R16 ;  /* 0x004c001004007988 */ /* 0x0003e80008000406 */
[----:B0-----:R-:W3:Y:S04]  /*12f90*/  LDL.LU R15, [R1+0x108] ;  /* 0x00010800010f7983 */ /* 0x001ee80000300800 */
[----:B------:R-:W3:Y:S04]  /*12fa0*/  LDL.LU R24, [R1+0x100] ;  /* 0x0001000001187983 */ /* 0x000ee80000300800 */
[----:B------:R-:W3:Y:S04]  /*12fb0*/  LDL.LU R29, [R1+0xfc] ;  /* 0x0000fc00011d7983 */ /* 0x000ee80000300800 */
[----:B------:R-:W3:Y:S04]  /*12fc0*/  LDL.LU R3, [R1+0x580] ;  /* 0x0005800001037983 */ /* 0x000ee80000300800 */
[----:B------:R-:W3:Y:S04]  /*12fd0*/  LDL.LU R6, [R1+0x57c] ;  /* 0x00057c0001067983 */ /* 0x000ee80000300800 */
[----:B------:R-:W3:Y:S04]  /*12fe0*/  LDL.LU R0, [R1+0x578] ;  /* 0x0005780001007983 */ /* 0x000ee80000300800 */
        /* <DEDUP_REMOVED lines=34> */
[----:B----4-:R1:W-:Y:S04]  /*13210*/  STS.U16 [R4+UR6+0xce00], R8 ;  /* 0x00ce000804007988 */ /* 0x0103e80008000406 */
[----:B0-----:R-:W4:Y:S04]  /*13220*/  LDL.LU R9, [R1+0x70] ;  /* 0x0000700001097983 */ /* 0x001f280000300800 */
[----:B------:R0:W-:Y:S04]  /*13230*/  STS.U16 [R4+UR6+0xcf00], R22 ;  /* 0x00cf001604007988 */ /* 0x0001e80008000406 */
[----:B-1----:R-:W4:Y:S04]  /*13240*/  LDL.LU R8, [R1+0x6c] ;  /* 0x00006c0001087983 */ /* 0x002f280000300800 */
[----:B------:R1:W-:Y:S04]  /*13250*/  STS.U16 [R4+UR6+0xed00], R7 ;  /* 0x00ed000704007988 */ /* 0x0003e80008000406 */
[----:B0-----:R-:W4:Y:S04]  /*13260*/  LDL.LU R22, [R1+0x68] ;  /* 0x0000680001167983 */ /* 0x001f280000300800 */
[----:B-1----:R-:W4:Y:S04]  /*13270*/  LDL.LU R7, [R1+0x5c] ;  /* 0x00005c0001077983 */ /* 0x002f280000300800 */
[----:B--2---:R0:W-:Y:S04]  /*13280*/  STS.U16 [R4+UR6+0xee00], R5 ;  /* 0x00ee000504007988 */ /* 0x0041e80008000406 */
[----:B0-----:R-:W2:Y:S04]  /*13290*/  LDL.LU R5, [R1+0x2574] ;  /* 0x0025740001057983 */ /* 0x001ea80000300800 */
[----:B--2---:R0:W-:Y:S04]  /*132a0*/  STS.U16 [R4+UR6+0xef00], R5 ;  /* 0x00ef000504007988 */ /* 0x0041e80008000406 */
[----:B0-----:R-:W3:Y:S04]  /*132b0*/  LDL.LU R5, [R1+0x2570] ;  /* 0x0025700001057983 */ /* 0x001ee80000300800 */
[----:B------:R-:W2:Y:S04]  /*132c0*/  LDL.LU R4, [R1+0x104] ;  /* 0x0001040001047983 */ /* 0x000ea80000300800 */
[----:B---3--:R0:W-:Y:S04]  /*132d0*/  STS.U16 [R5+UR6+0x1000], R15 ;  /* 0x0010000f05007988 */ /* 0x0081e80008000406 */
[----:B------:R1:W-:Y:S04]  /*132e0*/  STS.U16 [R5+UR6+0x1200], R24 ;  /* 0x0012001805007988 */ /* 0x0003e80008000406 */
[----:B----4-:R3:W-:Y:S04]  /*132f0*/  STS.U16 [R5+UR6+0xd300], R7 ;  /* 0x00d3000705007988 */ /* 0x0107e80008000406 */
[----:B0-----:R-:W4:Y:S04]  /*13300*/  LDL.LU R15, [R1+0x256c] ;  /* 0x00256c00010f7983 */ /* 0x001f280000300800 */
[----:B-1----:R-:W4:Y:S04]  /*13310*/  LDL.LU R24, [R1+0x14] ;  /* 0x0000140001187983 */ /* 0x002f280000300800 */
[----:B---3--:R-:W3:Y:S04]  /*13320*/  LDL.LU R7, [R1+0xc] ;  /* 0x00000c0001077983 */ /* 0x008ee80000300800 */
[----:B--2---:R-:W-:Y:S04]  /*13330*/  STS.U16 [R5+UR6+0x1100], R4 ;  /* 0x0011000405007988 */ /* 0x004fe80008000406 */
[----:B------:R-:W-:Y:S04]  /*13340*/  STS.U16 [R5+UR6+0x1300], R29 ;  /* 0x0013001d05007988 */ /* 0x000fe80008000406 */
[----:B------:R-:W-:Y:S04]  /*13350*/  STS.U16 [R5+UR6+0xb200], R11 ;  /* 0x00b2000b05007988 */ /* 0x000fe80008000406 */
[----:B------:R-:W-:Y:S04]  /*13360*/  STS.U16 [R5+UR6+0xb300], R10 ;  /* 0x00b3000a05007988 */ /* 0x000fe80008000406 */
[----:B------:R-:W-:Y:S04]  /*13370*/  STS.U16 [R5+UR6+0xd000], R9 ;  /* 0x00d0000905007988 */ /* 0x000fe80008000406 */
[----:B---3--:R0:W-:Y:S04]  /*13380*/  STL [R1+0x2568], R7 ;  /* 0x0025680701007387 */ /* 0x0081e80000100800 */
[----:B0-----:R-:W2:Y:S01]  /*13390*/  LDL.LU R7, [R1+0x10] ;  /* 0x0000100001077983 */ /* 0x001ea20000300800 */
[----:B----4-:R-:W-:-:S03]  /*133a0*/  LOP3.LUT R4, R15, 0x50, RZ, 0x3c, !PT ;  /* 0x000000500f047812 */ /* 0x010fc600078e3cff */
[----:B------:R0:W-:Y:S04]  /*133b0*/  STL [R1+0x2560], R15 ;  /* 0x0025600f01007387 */ /* 0x0001e80000100800 */
[----:B------:R1:W-:Y:S04]  /*133c0*/  STS.U16 [R5+UR6+0xd100], R8 ;  /* 0x00d1000805007988 */ /* 0x0003e80008000406 */
[----:B0-----:R-:W3:Y:S04]  /*133d0*/  LDL.LU R15, [R1+0xf8] ;  /* 0x0000f800010f7983 */ /* 0x001ee80000300800 */
[----:B------:R-:W4:Y:S04]  /*133e0*/  LDL.LU R29, [R1+0xf4] ;  /* 0x0000f400011d7983 */ /* 0x000f280000300800 */
[----:B------:R-:W4:Y:S04]  /*133f0*/  LDL.LU R11, [R1+0xf0] ;  /* 0x0000f000010b7983 */ /* 0x000f280000300800 */
[----:B------:R-:W4:Y:S04]  /*13400*/  LDL.LU R10, [R1+0xec] ;  /* 0x0000ec00010a7983 */ /* 0x000f280000300800 */
[----:B------:R-:W4:Y:S04]  /*13410*/  LDL.LU R9, [R1+0x570] ;  /* 0x0005700001097983 */ /* 0x000f280000300800 */
[----:B------:R0:W-:Y:S04]  /*13420*/  STS.U16 [R5+UR6+0x3000], R3 ;  /* 0x0030000305007988 */ /* 0x0001e80008000406 */
[----:B-1----:R-:W4:Y:S04]  /*13430*/  LDL.LU R8, [R1+0x56c] ;  /* 0x00056c0001087983 */ /* 0x002f280000300800 */
[----:B------:R1:W-:Y:S04]  /*13440*/  STS.U16 [R5+UR6+0x3100], R6 ;  /* 0x0031000605007988 */ /* 0x0003e80008000406 */
[----:B0-----:R-:W4:Y:S04]  /*13450*/  LDL.LU R3, [R1+0x4f0] ;  /* 0x0004f00001037983 */ /* 0x001f280000300800 */
        /* <DEDUP_REMOVED lines=43> */
[----:B------:R-:W2:Y:S04]  /*13710*/  LDL.LU R5, [R1+0x564] ;  /* 0x0005640001057983 */ /* 0x000ea80000300800 */
[----:B---3--:R0:W-:Y:S04]  /*13720*/  STS.U16 [R4+UR6+0x1400], R15 ;  /* 0x0014000f04007988 */ /* 0x0081e80008000406 */
[----:B----4-:R1:W-:Y:S04]  /*13730*/  STS.U16 [R4+UR6+0x1500], R29 ;  /* 0x0015001d04007988 */ /* 0x0103e80008000406 */
[----:B------:R3:W-:Y:S04]  /*13740*/  STS.U16 [R4+UR6+0x1600], R11 ;  /* 0x0016000b04007988 */ /* 0x0007e80008000406 */
[----:B0-----:R-:W4:Y:S04]  /*13750*/  LDL.LU R15, [R1+0x2560] ;  /* 0x00256000010f7983 */ /* 0x001f280000300800 */
[----:B-1----:R-:W4:Y:S04]  /*13760*/  LDL.LU R29, [R1+0x255c] ;  /* 0x00255c00011d7983 */ /* 0x002f280000300800 */
[----:B---3--:R-:W3:Y:S04]  /*13770*/  LDL.LU R11, [R1+0x2558] ;  /* 0x00255800010b7983 */ /* 0x008ee80000300800 */
[----:B------:R0:W-:Y:S04]  /*13780*/  STS.U16 [R4+UR6+0x1700], R10 ;  /* 0x0017000a04007988 */ /* 0x0001e80008000406 */
[----:B------:R1:W-:Y:S04]  /*13790*/  STS.U16 [R4+UR6+0x3400], R9 ;  /* 0x0034000904007988 */ /* 0x0003e80008000406 */
[----:B------:R1:W-:Y:S04]  /*137a0*/  STS.U16 [R4+UR6+0x3500], R8 ;  /* 0x0035000804007988 */ /* 0x0003e80008000406 */
[----:B0-----:R-:W4:Y:S04]  /*137b0*/  LDL.LU R10, [R1+0x2554] ;  /* 0x00255400010a7983 */ /* 0x001f280000300800 */
[----:B-1----:R-:W3:Y:S04]  /*137c0*/  LDL.LU R9, [R1+0x2550] ;  /* 0x0025500001097983 */ /* 0x002ee80000300800 */
[----:B------:R-:W4:Y:S04]  /*137d0*/  LDL.LU R8, [R1+0x254c] ;  /* 0x00254c0001087983 */ /* 0x000f280000300800 */
        /* <DEDUP_REMOVED lines=15> */
[----:B------:R-:W-:Y:S04]  /*138d0*/  STS.U16 [R4+UR6+0x5500], R6 ;  /* 0x0055000604007988 */ /* 0x000fe80008000406 */
[----:B0-----:R-:W3:Y:S04]  /*138e0*/  LDL.LU R24, [R1+0x554] ;  /* 0x0005540001187983 */ /* 0x001ee80000300800 */
        /* <DEDUP_REMOVED lines=12> */
[----:B0-----:R-:W2:Y:S04]  /*139b0*/  LDL.LU R7, [R1+0x23c] ;  /* 0x00023c0001077983 */ /* 0x001ea80000300800 */
        /* <DEDUP_REMOVED lines=12> */
[----:B----4-:R0:W-:Y:S04]  /*13a80*/  STS.U16 [R4+UR6+0xf400], R8 ;  /* 0x00f4000804007988 */ /* 0x0101e80008000406 */
[----:B---3--:R1:W-:Y:S04]  /*13a90*/  STS.U16 [R4+UR6+0xf500], R9 ;  /* 0x00f5000904007988 */ /* 0x0083e80008000406 */
[----:B------:R3:W-:Y:S04]  /*13aa0*/  STS.U16 [R4+UR6+0xf600], R10 ;  /* 0x00f6000a04007988 */ /* 0x0007e80008000406 */
[----:B0-----:R-:W4:Y:S04]  /*13ab0*/  LDL.LU R8, [R1+0x240] ;  /* 0x0002400001087983 */ /* 0x001f280000300800 */
[----:B-1----:R-:W4:Y:S04]  /*13ac0*/  LDL.LU R9, [R1+0x394] ;  /* 0x0003940001097983 */ /* 0x002f280000300800 */
[----:B---3--:R-:W3:Y:S04]  /*13ad0*/  LDL.LU R10, [R1+0x398] ;  /* 0x00039800010a7983 */ /* 0x008ee80000300800 */
[----:B------:R0:W-:Y:S04]  /*13ae0*/  STS.U16 [R4+UR6+0xf700], R11 ;  /* 0x00f7000b04007988 */ /* 0x0001e80008000406 */
[----:B------:R1:W-:Y:S04]  /*13af0*/  STS.U16 [R4+UR6+0x3700], R5 ;  /* 0x0037000504007988 */ /* 0x0003e80008000406 */
[----:B0-----:R-:W4:Y:S04]  /*13b00*/  LDL.LU R11, [R1+0x3a0] ;  /* 0x0003a000010b7983 */ /* 0x001f280000300800 */
[----:B-1----:R-:W3:Y:S01]  /*13b10*/  LDL.LU R4, [R1+0x39c] ;  /* 0x00039c0001047983 */ /* 0x002ee20000300800 */
[----:B------:R-:W-:-:S05]  /*13b20*/  LOP3.LUT R5, R15, 0x60, RZ, 0x3c, !PT ;  /* 0x000000600f057812 */ /* 0x000fca00078e3cff */
[----:B------:R0:W-:Y:S04]  /*13b30*/  STS.U16 [R5+UR6+0x1800], R3 ;  /* 0x0018000305007988 */ /* 0x0001e80008000406 */
[----:B------:R1:W-:Y:S04]  /*13b40*/  STS.U16 [R5+UR6+0x1900], R0 ;  /* 0x0019000005007988 */ /* 0x0003e80008000406 */
[----:B------:R1:W-:Y:S04]  /*13b50*/  STS.U16 [R5+UR6+0x1a00], R14 ;  /* 0x001a000e05007988 */ /* 0x0003e80008000406 */
[----:B0-----:R-:W4:Y:S04]  /*13b60*/  LDL.LU R3, [R1+0x2548] ;  /* 0x0025480001037983 */ /* 0x001f280000300800 */
[----:B-1----:R-:W4:Y:S04]  /*13b70*/  LDL.LU R0, [R1+0x2544] ;  /* 0x0025440001007983 */ /* 0x002f280000300800 */
[----:B------:R-:W4:Y:S04]  /*13b80*/  LDL.LU R14, [R1+0x2540] ;  /* 0x00254000010e7983 */ /* 0x000f280000300800 */
        /* <DEDUP_REMOVED lines=8> */
[----:B0-----:R-:W4:Y:S04]  /*13c10*/  LDL.LU R12, [R1+0x2530] ;  /* 0x00253000010c7983 */ /* 0x001f280000300800 */
[----:B-1----:R-:W4:Y:S04]  /*13c20*/  LDL.LU R24, [R1+0x252c] ;  /* 0x00252c0001187983 */ /* 0x002f280000300800 */
[----:B--2---:R-:W-:Y:S04]  /*13c30*/  STS.U16 [R5+UR6+0x9b00], R28 ;  /* 0x009b001c05007988 */ /* 0x004fe80008000406 */
[----:B------:R-:W-:Y:S04]  /*13c40*/  STS.U16 [R5+UR6+0xb800], R26 ;  /* 0x00b8001a05007988 */ /* 0x000fe80008000406 */
[----:B------:R-:W-:Y:S04]  /*13c50*/  STS.U16 [R5+UR6+0xb900], R25 ;  /* 0x00b9001905007988 */ /* 0x000fe80008000406 */
[----:B------:R-:W-:Y:S04]  /*13c60*/  STS.U16 [R5+UR6+0xba00], R23 ;  /* 0x00ba001705007988 */ /* 0x000fe80008000406 */
[----:B------:R-:W-:Y:S04]  /*13c70*/  STS.U16 [R5+UR6+0xbb00], R21 ;  /* 0x00bb001505007988 */ /* 0x000fe80008000406 */
[----:B------:R-:W-:Y:S04]  /*13c80*/  STS.U16 [R5+UR6+0xd800], R20 ;  /* 0x00d8001405007988 */ /* 0x000fe80008000406 */
[----:B------:R-:W-:Y:S04]  /*13c90*/  STS.U16 [R5+UR6+0xd900], R22 ;  /* 0x00d9001605007988 */ /* 0x000fe80008000406 */
[----:B---3--:R0:W-:Y:S04]  /*13ca0*/  STS.U16 [R5+UR6+0x5900], R4 ;  /* 0x0059000405007988 */ /* 0x0081e80008000406 */
[----:B0-----:R-:W2:Y:S04]  /*13cb0*/  LDL.LU R4, [R1+0x18] ;  /* 0x0000180001047983 */ /* 0x001ea80000300800 */
        /* <DEDUP_REMOVED lines=9> */
[----:B------:R4:W-:Y:S04]  /*13d50*/  STS.U16 [R5+UR6+0x5b00], R9 ;  /* 0x005b000905007988 */ /* 0x0009e80008000406 */
[----:B0-----:R-:W3:Y:S04]  /*13d60*/  LDL.LU R11, [R1+0x228] ;  /* 0x00022800010b7983 */ /* 0x001ee80000300800 */
[----:B-1----:R-:W3:Y:S04]  /*13d70*/  LDL.LU R10, [R1+0x224] ;  /* 0x00022400010a7983 */ /* 0x002ee80000300800 */
[----:B------:R0:W-:Y:S04]  /*13d80*/  STS.U16 [R5+UR6+0x7800], R8 ;  /* 0x0078000805007988 */ /* 0x0001e80008000406 */
[----:B----4-:R-:W4:Y:S04]  /*13d90*/  LDL.LU R9, [R1+0x1c0] ;  /* 0x0001c00001097983 */ /* 0x010f280000300800 */
        /* <DEDUP_REMOVED lines=14> */
[----:B------:R-:W-:Y:S04]  /*13e80*/  STS.U16 [R5+UR6+0xf800], R12 ;  /* 0x00f8000c05007988 */ /* 0x000fe80008000406 */
[----:B-1----:R-:W4:Y:S04]  /*13e90*/  LDL.LU R24, [R1+0x22c] ;  /* 0x00022c0001187983 */ /* 0x002f280000300800 */
[----:B------:R-:W-:Y:S04]  /*13ea0*/  STS.U16 [R5+UR6+0xf900], R13 ;  /* 0x00f9000d05007988 */ /* 0x000fe80008000406 */
[----:B------:R-:W-:Y:S04]  /*13eb0*/  STS.U16 [R5+UR6+0xfa00], R17 ;  /* 0x00fa001105007988 */ /* 0x000fe80008000406 */
[----:B------:R-:W-:Y:S04]  /*13ec0*/  STS.U16 [R5+UR6+0xfb00], R19 ;  /* 0x00fb001305007988 */ /* 0x000fe80008000406 */
[----:B--2---:R0:W-:Y:S02]  /*13ed0*/  STS.U16 [R5+UR6+0xda00], R4 ;  /* 0x00da000405007988 */ /* 0x0041e40008000406 */
[----:B0-----:R-:W-:-:S02]  /*13ee0*/  LOP3.LUT R4, R15, 0x70, RZ, 0x3c, !PT ;  /* 0x000000700f047812 */ /* 0x001fc400078e3cff */
[----:B------:R-:W2:Y:S04]  /*13ef0*/  LDL.LU R15, [R1+0x230] ;  /* 0x00023000010f7983 */ /* 0x000ea80000300800 */
[----:B------:R-:W2:Y:S04]  /*13f00*/  LDL.LU R12, [R1+0x2c4] ;  /* 0x0002c400010c7983 */ /* 0x000ea80000300800 */
[----:B------:R-:W2:Y:S04]  /*13f10*/  LDL.LU R13, [R1+0x2c8] ;  /* 0x0002c800010d7983 */ /* 0x000ea80000300800 */
[----:B------:R-:W2:Y:S04]  /*13f20*/  LDL.LU R17, [R1+0x2cc] ;  /* 0x0002cc0001117983 */ /* 0x000ea80000300800 */
[----:B------:R-:W2:Y:S04]  /*13f30*/  LDL.LU R19, [R1+0x544] ;  /* 0x0005440001137983 */ /* 0x000ea80000300800 */
[----:B------:R-:W2:Y:S04]  /*13f40*/  LDL.LU R5, [R1+0x390] ;  /* 0x0003900001057983 */ /* 0x000ea80000300800 */
[----:B---3--:R0:W-:Y:S04]  /*13f50*/  STS.U16 [R4+UR6+0x1c00], R28 ;  /* 0x001c001c04007988 */ /* 0x0081e80008000406 */
[----:B------:R1:W-:Y:S04]  /*13f60*/  STS.U16 [R4+UR6+0x1d00], R26 ;  /* 0x001d001a04007988 */ /* 0x0003e80008000406 */
[----:B------:R3:W-:Y:S04]  /*13f70*/  STS.U16 [R4+UR6+0x1e00], R25 ;  /* 0x001e001904007988 */ /* 0x0007e80008000406 */
[----:B0-----:R-:W2:Y:S04]  /*13f80*/  LDL.LU R28, [R1+0x2528] ;  /* 0x00252800011c7983 */ /* 0x001ea80000300800 */
[----:B-1----:R-:W2:Y:S04]  /*13f90*/  LDL.LU R26, [R1+0x2524] ;  /* 0x00252400011a7983 */ /* 0x002ea80000300800 */
[----:B---3--:R-:W3:Y:S04]  /*13fa0*/  LDL.LU R25, [R1+0x2520] ;  /* 0x0025200001197983 */ /* 0x008ee80000300800 */
[----:B------:R0:W-:Y:S04]  /*13fb0*/  STS.U16 [R4+UR6+0x1f00], R23 ;  /* 0x001f001704007988 */ /* 0x0001e80008000406 */
[----:B------:R1:W-:Y:S04]  /*13fc0*/  STS.U16 [R4+UR6+0x3c00], R21 ;  /* 0x003c001504007988 */ /* 0x0003e80008000406 */
[----:B------:R1:W-:Y:S04]  /*13fd0*/  STS.U16 [R4+UR6+0x3d00], R20 ;  /* 0x003d001404007988 */ /* 0x0003e80008000406 */
[----:B0-----:R-:W3:Y:S04]  /*13fe0*/  LDL.LU R23, [R1+0x251c] ;  /* 0x00251c0001177983 */ /* 0x001ee80000300800 */
[----:B-1----:R-:W3:Y:S04]  /*13ff0*/  LDL.LU R21, [R1+0x2518] ;  /* 0x0025180001157983 */ /* 0x002ee80000300800 */
[----:B------:R-:W3:Y:S04]  /*14000*/  LDL.LU R20, [R1+0x2514] ;  /* 0x0025140001147983 */ /* 0x000ee80000300800 */
[----:B------:R0:W-:Y:S04]  /*14010*/  STS.U16 [R4+UR6+0x3e00], R22 ;  /* 0x003e001604007988 */ /* 0x0001e80008000406 */
[----:B0-----:R-:W3:Y:S04]  /*14020*/  LDL.LU R22, [R1+0x2510] ;  /* 0x0025100001167983 */ /* 0x001ee80000300800 */
[----:B------:R-:W-:Y:S04]  /*14030*/  STS.U16 [R4+UR6+0x7e00], R11 ;  /* 0x007e000b04007988 */ /* 0x000fe80008000406 */
[----:B------:R-:W-:Y:S04]  /*14040*/  STS.U16 [R4+UR6+0x7f00], R10 ;  /* 0x007f000a04007988 */ /* 0x000fe80008000406 */
[----:B----4-:R-:W-:Y:S04]  /*14050*/  STS.U16 [R4+UR6+0x9c00], R9 ;  /* 0x009c000904007988 */ /* 0x010fe80008000406 */
        /* <DEDUP_REMOVED lines=9> */
[----:B------:R-:W-:-:S05]  /*140f0*/  LOP3.LUT R0, R0, 0x10, RZ, 0xc0, !PT ;  /* 0x0000001000007812 */ /* 0x000fca00078ec0ff */
[----:B------:R-:W-:-:S05]  /*14100*/  IMAD R3, R0, 0x20, R3 ;  /* 0x0000002000037824 */ /* 0x000fca00078e0203 */
[----:B------:R-:W-:Y:S01]  /*14110*/  LOP3.LUT R0, R3, 0x20, RZ, 0x3c, !PT ;  /* 0x0000002003007812 */ /* 0x000fe200078e3cff */
[----:B--2---:R-:W-:Y:S04]  /*14120*/  STS.U16 [R4+UR6+0x7c00], R15 ;  /* 0x007c000f04007988 */ /* 0x004fe80008000406 */
[----:B------:R-:W-:Y:S04]  /*14130*/  STS.U16 [R4+UR6+0x5f00], R12 ;  /* 0x005f000c04007988 */ /* 0x000fe80008000406 */
[----:B------:R-:W-:Y:S04]  /*14140*/  STS.U16 [R4+UR6+0x5e00], R13 ;  /* 0x005e000d04007988 */ /* 0x000fe80008000406 */
[----:B------:R-:W-:Y:S04]  /*14150*/  STS.U16 [R4+UR6+0x5d00], R17 ;  /* 0x005d001104007988 */ /* 0x000fe80008000406 */
[----:B------:R-:W-:Y:S04]  /*14160*/  STS.U16 [R4+UR6+0x3f00], R19 ;  /* 0x003f001304007988 */ /* 0x000fe80008000406 */
[----:B------:R-:W-:Y:S04]  /*14170*/  STS.U16 [R4+UR6+0x5c00], R5 ;  /* 0x005c000504007988 */ /* 0x000fe80008000406 */
[----:B------:R-:W-:Y:S04]  /*14180*/  STS.U16 [R4+UR6+0xfe00], R28 ;  /* 0x00fe001c04007988 */ /* 0x000fe80008000406 */
[----:B------:R-:W-:Y:S04]  /*14190*/  STS.U16 [R4+UR6+0xfd00], R26 ;  /* 0x00fd001a04007988 */ /* 0x000fe80008000406 */
[----:B---3--:R-:W-:Y:S04]  /*141a0*/  STS.U16 [R4+UR6+0xfc00], R25 ;  /* 0x00fc001904007988 */ /* 0x008fe80008000406 */
[----:B------:R-:W-:Y:S04]  /*141b0*/  STS.U16 [R4+UR6+0xdf00], R23 ;  /* 0x00df001704007988 */ /* 0x000fe80008000406 */
[----:B------:R-:W-:Y:S04]  /*141c0*/  STS.U16 [R4+UR6+0xde00], R21 ;  /* 0x00de001504007988 */ /* 0x000fe80008000406 */
[----:B------:R-:W-:Y:S04]  /*141d0*/  STS.U16 [R4+UR6+0xdd00], R20 ;  /* 0x00dd001404007988 */ /* 0x000fe80008000406 */
[----:B------:R-:W-:Y:S01]  /*141e0*/  STS.U16 [R4+UR6+0xdc00], R22 ;  /* 0x00dc001604007988 */ /* 0x000fe20008000406 */
[----:B------:R-:W-:Y:S06]  /*141f0*/  BAR.SYNC.DEFER_BLOCKING 0x0 ;  /* 0x0000000000007b1d */ /* 0x000fec0000010000 */
[----:B------:R-:W0:Y:S04]  /*14200*/  LDSM.16.M88.4 R8, [R29+UR6] ;  /* 0x000000061d08783b */ /* 0x000e280008000200 */
[----:B------:R-:W1:Y:S04]  /*14210*/  LDSM.16.MT88.4 R12, [R3+UR6+0x10400] ;  /* 0x01040006030c783b */ /* 0x000e680008004200 */
[----:B------:R-:W2:Y:S04]  /*14220*/  LDSM.16.MT88.4 R16, [R0+UR6+0x10400] ;  /* 0x010400060010783b */ /* 0x000ea80008004200 */
[----:B------:R-:W-:Y:S04]  /*14230*/  LDSM.16.MT88.4 R24, [R3+UR6+0x10000] ;  /* 0x010000060318783b */ /* 0x000fe80008004200 */
[----:B------:R-:W3:Y:S04]  /*14240*/  LDSM.16.M88.4 R4, [R29+UR6+0x8000] ;  /* 0x008000061d04783b */ /* 0x000ee80008000200 */
[----:B------:R-:W4:Y:S04]  /*14250*/  LDSM.16.MT88.4 R20, [R0+UR6+0x10000] ;  /* 0x010000060014783b */ /* 0x000f280008004200 */
[----:B0-----:R-:W-:Y:S04]  /*14260*/  STL [R1+0x24d8], R10 ;  /* 0x0024d80a01007387 */ /* 0x001fe80000100800 */
[----:B------:R-:W-:Y:S04]  /*14270*/  STL [R1+0x24d4], R11 ;  /* 0x0024d40b01007387 */ /* 0x000fe80000100800 */
[----:B-1----:R-:W-:Y:S04]  /*14280*/  STL.64 [R1+0x24f8], R14 ;  /* 0x0024f80e01007387 */ /* 0x002fe80000100a00 */
[----:B------:R-:W-:Y:S04]  /*14290*/  STL.64 [R1+0x24f0], R12 ;  /* 0x0024f00c01007387 */ /* 0x000fe80000100a00 */
[----:B--2---:R-:W-:Y:S04]  /*142a0*/  STL.64 [R1+0x24e8], R18 ;  /* 0x0024e81201007387 */ /* 0x004fe80000100a00 */
[----:B------:R3:W-:Y:S02]  /*142b0*/  STL.64 [R1+0x24e0], R16 ;  /* 0x0024e01001007387 */ /* 0x0007e40000100a00 */
[----:B---3--:R-:W-:-:S15]  /*142c0*/  HMMA.16816.F32.BF16 R16, R24, R4, RZ ;  /* 0x000000041810723c */ /* 0x008fde00000418ff */
[----:B------:R-:W-:-:S08]  /*142d0*/  NOP ;  /* 0x0000000000007918 */ /* 0x000fd00000000000 */
[----:B------:R-:W-:Y:S04]  /*142e0*/  STL.64 [R1+0x2508], R18 ;  /* 0x0025081201007387 */ /* 0x000fe80000100a00 */
[----:B------:R4:W-:Y:S02]  /*142f0*/  STL.64 [R1+0x2500], R16 ;  /* 0x0025001001007387 */ /* 0x0009e40000100a00 */
[----:B----4-:R-:W-:-:S15]  /*14300*/  HMMA.16816.F32.BF16 R16, R20, R4, RZ ;  /* 0x000000041410723c */ /* 0x010fde00000418ff */
[----:B------:R-:W-:-:S09]  /*14310*/  NOP ;  /* 0x0000000000007918 */ /* 0x000fd20000000000 */
[----:B------:R-:W-:Y:S01]  /*14320*/  MOV R14, R16 ;  /* 0x00000010000e7202 */ /* 0x000fe20000000f00 */
[----:B------:R-:W-:Y:S01]  /*14330*/  IMAD.MOV.U32 R13, RZ, RZ, R17 ;  /* 0x000000ffff0d7224 */ /* 0x000fe200078e0011 */
[----:B------:R-:W-:Y:S01]  /*14340*/  MOV R12, R18 ;  /* 0x00000012000c7202 */ /* 0x000fe20000000f00 */
[----:B------:R-:W-:Y:S02]  /*14350*/  IMAD.MOV.U32 R2, RZ, RZ, R19 ;  /* 0x000000ffff027224 */ /* 0x000fe400078e0013 */
[----:B------:R-:W0:Y:S01]  /*14360*/  LDSM.16.MT88.4 R16, [R3+UR6+0x10800] ;  /* 0x010800060310783b */ /* 0x000e220008004200 */
[----:B------:R-:W-:-:S03]  /*14370*/  LOP3.LUT R28, R29, 0x40, RZ, 0x3c, !PT ;  /* 0x000000401d1c7812 */ /* 0x000fc600078e3cff */
[----:B------:R1:W-:Y:S01]  /*14380*/  STL [R1+0x24b8], R29 ;  /* 0x0024b81d01007387 */ /* 0x0003e20000100800 */
[----:B------:R-:W-:Y:S03]  /*14390*/  HMMA.16816.F32.BF16 R20, R20, R8, RZ ;  /* 0x000000081414723c */ /* 0x000fe600000418ff */
[----:B0-----:R-:W-:Y:S01]  /*143a0*/  STL [R1+0x34], R17 ;  /* 0x0000341101007387 */ /* 0x001fe20000100800 */
[----:B-1----:R-:W-:-:S03]  /*143b0*/  MOV R29, R16 ;  /* 0x00000010001d7202 */ /* 0x002fc60000000f00 */
[----:B------:R-:W-:Y:S04]  /*143c0*/  STL.64 [R1+0x38], R18 ;  /* 0x0000381201007387 */ /* 0x000fe80000100a00 */
[----:B------:R-:W0:Y:S04]  /*143d0*/  LDSM.16.M88.4 R16, [R28+UR6+0x8000] ;  /* 0x008000061c10783b */ /* 0x000e280008000200 */
[----:B------:R-:W-:Y:S09]  /*143e0*/  STL [R1+0x24d0], R29 ;  /* 0x0024d01d01007387 */ /* 0x000ff20000100800 */
[----:B------:R-:W-:Y:S01]  /*143f0*/  IMAD.MOV.U32 R10, RZ, RZ, R20 ;  /* 0x000000ffff0a7224 */ /* 0x000fe200078e0014 */
[----:B------:R-:W-:Y:S01]  /*14400*/  MOV R11, R21 ;  /* 0x00000015000b7202 */ /* 0x000fe20000000f00 */
[----:B------:R-:W-:Y:S01]  /*14410*/  IMAD.MOV.U32 R5, RZ, RZ, R22 ;  /* 0x000000ffff057224 */ /* 0x000fe200078e0016 */
[----:B------:R-:W-:Y:S01]  /*14420*/  MOV R21, R13 ;  /* 0x0000000d00157202 */ /* 0x000fe20000000f00 */
[----:B------:R-:W-:-:S02]  /*14430*/  IMAD.MOV.U32 R20, RZ, RZ, R14 ;  /* 0x000000ffff147224 */ /* 0x000fc400078e000e */
[----:B------:R-:W-:Y:S02]  /*14440*/  IMAD.MOV.U32 R22, RZ, RZ, R12 ;  /* 0x000000ffff167224 */ /* 0x000fe400078e000c */
[----:B------:R-:W1:Y:S04]  /*14450*/  LDSM.16.M88.4 R12, [R28+UR6] ;  /* 0x000000061c0c783b */ /* 0x000e680008000200 */
[----:B0-----:R-:W-:Y:S04]  /*14460*/  STL.64 [R1+0x50], R16 ;  /* 0x0000501001007387 */ /* 0x001fe80000100a00 */
[----:B------:R-:W-:Y:S04]  /*14470*/  STL.64 [R1+0x58], R18 ;  /* 0x0000581201007387 */ /* 0x000fe80000100a00 */
[----:B------:R-:W0:Y:S01]  /*14480*/  LDSM.16.MT88.4 R16, [R0+UR6+0x10800] ;  /* 0x010800060010783b */ /* 0x000e220008004200 */
[----:B------:R-:W-:-:S02]  /*14490*/  MOV R4, R23 ;  /* 0x0000001700047202 */ /* 0x000fc40000000f00 */
[----:B------:R-:W-:Y:S02]  /*144a0*/  MOV R23, R2 ;  /* 0x0000000200177202 */ /* 0x000fe40000000f00 */
[----:B-1----:R-:W-:Y:S01]  /*144b0*/  MOV R2, R15 ;  /* 0x0000000f00027202 */ /* 0x002fe20000000f00 */
[----:B------:R-:W-:Y:S01]  /*144c0*/  IMAD.MOV.U32 R29, RZ, RZ, R13 ;  /* 0x000000ffff1d7224 */ /* 0x000fe200078e000d */
[----:B0-----:R-:W-:Y:S04]  /*144d0*/  STL.64 [R1+0x20], R16 ;  /* 0x0000201001007387 */ /* 0x001fe80000100a00 */
[----:B------:R0:W-:Y:S04]  /*144e0*/  STL.64 [R1+0x28], R18 ;  /* 0x0000281201007387 */ /* 0x0001e80000100a00 */
[----:B0-----:R-:W2:Y:S04]  /*144f0*/  LDL.LU.64 R18, [R1+0x2508] ;  /* 0x0025080001127983 */ /* 0x001ea80000300a00 */
[----:B------:R-:W2:Y:S04]  /*14500*/  LDL.LU.64 R16, [R1+0x2500] ;  /* 0x0025000001107983 */ /* 0x000ea80000300a00 */
[----:B------:R-:W-:Y:S04]  /*14510*/  STL [R1+0x60], R12 ;  /* 0x0000600c01007387 */ /* 0x000fe80000100800 */
[----:B------:R0:W-:Y:S04]  /*14520*/  STL [R1+0x68], R14 ;  /* 0x0000680e01007387 */ /* 0x0001e80000100800 */
[----:B0-----:R-:W2:Y:S04]  /*14530*/  LDL.LU.64 R14, [R1+0x24f8] ;  /* 0x0024f800010e7983 */ /* 0x001ea80000300a00 */
[----:B------:R-:W2:Y:S01]  /*14540*/  LDL.LU.64 R12, [R1+0x24f0] ;  /* 0x0024f000010c7983 */ /* 0x000ea20000300a00 */
[----:B------:R-:W-:Y:S03]  /*14550*/  HMMA.16816.F32.BF16 R24, R24, R8, RZ ;  /* 0x000000081818723c */ /* 0x000fe600000418ff */
[----:B------:R0:W-:Y:S03]  /*14560*/  STL [R1+0x2450], R28 ;  /* 0x0024501c01007387 */ /* 0x0001e60000100800 */
[----:B--2---:R-:W-:-:S15]  /*14570*/  HMMA.16816.F32.BF16 R16, R12, R6, R16 ;  /* 0x000000060c10723c */ /* 0x004fde0000041810 */
[----:B------:R-:W-:-:S08]  /*14580*/  NOP ;  /* 0x0000000000007918 */ /* 0x000fd00000000000 */
[----:B------:R1:W-:Y:S01]  /*14590*/  STL [R1+0x18], R18 ;  /* 0x0000181201007387 */ /* 0x0003e20000100800 */
[----:B0-----:R-:W-:Y:S01]  /*145a0*/  IMAD.MOV.U32 R28, RZ, RZ, R19 ;  /* 0x000000ffff1c7224 */ /* 0x001fe200078e0013 */
[----:B------:R-:W-:Y:S01]  /*145b0*/  MOV R9, R17 ;  /* 0x0000001100097202 */ /* 0x000fe20000000f00 */
[----:B------:R-:W-:Y:S01]  /*145c0*/  IMAD.MOV.U32 R8, RZ, RZ, R16 ;  /* 0x000000ffff087224 */ /* 0x000fe200078e0010 */
[----:B-1----:R-:W2:Y:S04]  /*145d0*/  LDL.LU.64 R18, [R1+0x24e8] ;  /* 0x0024e80001127983 */ /* 0x002ea80000300a00 */
[----:B------:R-:W2:Y:S02]  /*145e0*/  LDL.LU.64 R16, [R1+0x24e0] ;  /* 0x0024e00001107983 */ /* 0x000ea40000300a00 */
[----:B--2---:R-:W-:-:S15]  /*145f0*/  HMMA.16816.F32.BF16 R20, R16, R6, R20 ;  /* 0x000000061014723c */ /* 0x004fde0000041814 */
[----:B------:R-:W-:-:S08]  /*14600*/  NOP ;  /* 0x0000000000007918 */ /* 0x000fd00000000000 */
[----:B------:R-:W-:Y:S04]  /*14610*/  STL.64 [R1+0x24c8], R22 ;  /* 0x0024c81601007387 */ /* 0x000fe80000100a00 */
[----:B------:R0:W-:Y:S02]  /*14620*/  STL.64 [R1+0x24c0], R20 ;  /* 0x0024c01401007387 */ /* 0x0001e40000100a00 */
[----:B0-----:R-:W-:Y:S01]  /*14630*/  MOV R20, R10 ;  /* 0x0000000a00147202 */ /* 0x001fe20000000f00 */
[----:B------:R-:W-:Y:S01]  /*14640*/  IMAD.MOV.U32 R21, RZ, RZ, R11 ;  /* 0x000000ffff157224 */ /* 0x000fe200078e000b */
[----:B------:R-:W2:Y:S04]  /*14650*/  LDL.LU R10, [R1+0x24d8] ;  /* 0x0024d800010a7983 */ /* 0x000ea80000300800 */
[----:B------:R-:W2:Y:S01]  /*14660*/  LDL.LU R11, [R1+0x24d4] ;  /* 0x0024d400010b7983 */ /* 0x000ea20000300800 */
[----:B------:R-:W-:Y:S01]  /*14670*/  MOV R22, R5 ;  /* 0x0000000500167202 */ /* 0x000fe20000000f00 */
[----:B------:R-:W-:-:S02]  /*14680*/  IMAD.MOV.U32 R23, RZ, RZ, R4 ;  /* 0x000000ffff177224 */ /* 0x000fc400078e0004 */
[----:B------:R-:W0:Y:S04]  /*14690*/  LDSM.16.MT88.4 R4, [R3+UR6+0x10c00] ;  /* 0x010c00060304783b */ /* 0x000e280008004200 */
[----:B0-----:R-:W-:Y:S04]  /*146a0*/  STL.64 [R1+0x2480], R6 ;  /* 0x0024800601007387 */ /* 0x001fe80000100a00 */
[----:B------:R0:W-:Y:S04]  /*146b0*/  STL.64 [R1+0x2478], R4 ;  /* 0x0024780401007387 */ /* 0x0001e80000100a00 */
[----:B0-----:R-:W3:Y:S04]  /*146c0*/  LDL.LU R4, [R1+0x20] ;  /* 0x0000200001047983 */ /* 0x001ee80000300800 */
[----:B------:R-:W3:Y:S04]  /*146d0*/  LDL.LU R5, [R1+0x24] ;  /* 0x0000240001057983 */ /* 0x000ee80000300800 */
[----:B------:R-:W3:Y:S04]  /*146e0*/  LDL.LU R6, [R1+0x28] ;  /* 0x0000280001067983 */ /* 0x000ee80000300800 */
[----:B------:R-:W3:Y:S01]  /*146f0*/  LDL.LU R7, [R1+0x2c] ;  /* 0x00002c0001077983 */ /* 0x000ee20000300800 */
[----:B--2---:R-:W-:Y:S03]  /*14700*/  HMMA.16816.F32.BF16 R12, R12, R10, R24 ;  /* 0x0000000a0c0c723c */ /* 0x004fe60000041818 */
[----:B------:R-:W0:-:S15]  /*14710*/  LDSM.16.MT88.4 R24, [R0+UR6+0x10c00] ;  /* 0x010c00060018783b */ /* 0x000e1e0008004200 */
[----:B------:R-:W-:-:S05]  /*14720*/  NOP ;  /* 0x0000000000007918 */ /* 0x000fca0000000000 */
[----:B------:R-:W-:Y:S04]  /*14730*/  STL.64 [R1+0x24b0], R14 ;  /* 0x0024b00e01007387 */ /* 0x000fe80000100a00 */
[----:B------:R1:W-:Y:S04]  /*14740*/  STL.64 [R1+0x24a8], R12 ;  /* 0x0024a80c01007387 */ /* 0x0003e80000100a00 */
[----:B-1----:R-:W3:Y:S04]  /*14750*/  LDL.LU R12, [R1+0x50] ;  /* 0x00005000010c7983 */ /* 0x002ee80000300800 */
[----:B------:R-:W3:Y:S04]  /*14760*/  LDL.LU R13, [R1+0x54] ;  /* 0x00005400010d7983 */ /* 0x000ee80000300800 */
[----:B0-----:R-:W-:Y:S04]  /*14770*/  STL.64 [R1+0x2490], R26 ;  /* 0x0024901a01007387 */ /* 0x001fe80000100a00 */
[----:B------:R0:W-:Y:S04]  /*14780*/  STL.64 [R1+0x2488], R24 ;  /* 0x0024881801007387 */ /* 0x0001e80000100a00 */
[----:B0-----:R-:W2:Y:S01]  /*14790*/  LDL.LU R24, [R1+0x60] ;  /* 0x0000600001187983 */ /* 0x001ea20000300800 */
[----:B------:R-:W-:-:S03]  /*147a0*/  MOV R25, R29 ;  /* 0x0000001d00197202 */ /* 0x000fc60000000f00 */
[----:B------:R-:W4:Y:S01]  /*147b0*/  LDL.LU R29, [R1+0x24d0] ;  /* 0x0024d000011d7983 */ /* 0x000f220000300800 */
[----:B------:R-:W-:Y:S03]  /*147c0*/  HMMA.16816.F32.BF16 R16, R16, R10, R20 ;  /* 0x0000000a1010723c */ /* 0x000fe60000041814 */
[----:B------:R-:W3:Y:S04]  /*147d0*/  LDL.LU.64 R22, [R1+0x24c8] ;  /* 0x0024c80001167983 */ /* 0x000ee80000300a00 */
[----:B------:R-:W3:Y:S04]  /*147e0*/  LDL.LU.64 R20, [R1+0x24c0] ;  /* 0x0024c00001147983 */ /* 0x000ee80000300a00 */
[----:B------:R-:W2:-:S12]  /*147f0*/  LDL.LU R10, [R1+0x18] ;  /* 0x00001800010a7983 */ /* 0x000e980000300800 */
[----:B------:R-:W-:Y:S04]  /*14800*/  STL.64 [R1+0x24a0], R18 ;  /* 0x0024a01201007387 */ /* 0x000fe80000100a00 */
[----:B------:R4:W-:Y:S02]  /*14810*/  STL.64 [R1+0x2498], R16 ;  /* 0x0024981001007387 */ /* 0x0009e40000100a00 */
[----:B----4-:R-:W-:Y:S02]  /*14820*/  MOV R16, R29 ;  /* 0x0000001d00107202 */ /* 0x010fe40000000f00 */
[----:B------:R-:W4:Y:S04]  /*14830*/  LDL.LU R29, [R1+0x24b8] ;  /* 0x0024b800011d7983 */ /* 0x000f280000300800 */
[----:B------:R-:W2:Y:S04]  /*14840*/  LDL.LU R17, [R1+0x34] ;  /* 0x0000340001117983 */ /* 0x000ea80000300800 */
[----:B------:R-:W2:Y:S04]  /*14850*/  LDL.LU R18, [R1+0x38] ;  /* 0x0000380001127983 */ /* 0x000ea80000300800 */
[----:B------:R-:W2:Y:S01]  /*14860*/  LDL.LU R19, [R1+0x3c] ;  /* 0x00003c0001137983 */ /* 0x000ea20000300800 */
[----:B------:R-:W-:Y:S01]  /*14870*/  IMAD.MOV.U32 R11, RZ, RZ, R28 ;  /* 0x000000ffff0b7224 */ /* 0x000fe200078e001c */
[-C--:B---3--:R-:W-:Y:S06]  /*14880*/  HMMA.16816.F32.BF16 R20, R4, R12.reuse, R20 ;  /* 0x0000000c0414723c */ /* 0x088fec0000041814 */
[C---:B--2---:R-:W-:Y:S01]  /*14890*/  HMMA.16816.F32.BF16 R8, R16.reuse, R12, R8 ;  /* 0x0000000c1008723c */ /* 0x044fe20000041808 */
[----:B------:R-:W0:Y:S05]  /*148a0*/  LDSM.16.MT88.4 R12, [R3+UR6+0x11000] ;  /* 0x01100006030c783b */ /* 0x000e2a0008004200 */
[----:B0-----:R-:W-:Y:S04]  /*148b0*/  STL.64 [R1+0x40], R12 ;  /* 0x0000400c01007387 */ /* 0x001fe80000100a00 */
[----:B------:R-:W-:Y:S04]  /*148c0*/  STL.64 [R1+0x48], R14 ;  /* 0x0000480e01007387 */ /* 0x000fe80000100a00 */
[----:B----4-:R-:W0:Y:S04]  /*148d0*/  LDSM.16.M88.4 R12, [R29+UR6+0x8080] ;  /* 0x008080061d0c783b */ /* 0x010e280008000200 */
[----:B0-----:R-:W-:Y:S04]  /*148e0*/  STL.64 [R1+0x70], R12 ;  /* 0x0000700c01007387 */ /* 0x001fe80000100a00 */
[----:B------:R0:W-:Y:S04]  /*148f0*/  STL.64 [R1+0x78], R14 ;  /* 0x0000780e01007387 */ /* 0x0001e80000100a00 */
[----:B0-----:R-:W2:Y:S04]  /*14900*/  LDL.LU.64 R14, [R1+0x24b0] ;  /* 0x0024b000010e7983 */ /* 0x001ea80000300a00 */
[----:B------:R-:W2:Y:S02]  /*14910*/  LDL.LU.64 R12, [R1+0x24a8] ;  /* 0x0024a800010c7983 */ /* 0x000ea40000300a00 */
[----:B--2---:R-:W-:Y:S02]  /*14920*/  HMMA.16816.F32.BF16 R12, R16, R24, R12 ;  /* 0x00000018100c723c */ /* 0x004fe4000004180c */
[----:B------:R-:W0:Y:S04]  /*14930*/  LDSM.16.MT88.4 R16, [R0+UR6+0x11000] ;  /* 0x011000060010783b */ /* 0x000e280008004200 */
[----:B0-----:R-:W-:Y:S01]  /*14940*/  STL.64 [R1+0x30], R16 ;  /* 0x0000301001007387 */ /* 0x001fe20000100a00 */
[----:B------:R-:W-:-:S03]  /*14950*/  IMAD.MOV.U32 R28, RZ, RZ, R18 ;  /* 0x000000ffff1c7224 */ /* 0x000fc600078e0012 */
[----:B------:R0:W-:Y:S04]  /*14960*/  STL [R1+0x3c], R19 ;  /* 0x00003c1301007387 */ /* 0x0001e80000100800 */
[----:B0-----:R-:W2:Y:S04]  /*14970*/  LDL.LU.64 R18, [R1+0x24a0] ;  /* 0x0024a00001127983 */ /* 0x001ea80000300a00 */
[----:B------:R-:W2:Y:S04]  /*14980*/  LDL.LU.64 R16, [R1+0x2498] ;  /* 0x0024980001107983 */ /* 0x000ea80000300a00 */
[----:B------:R-:W3:Y:S01]  /*14990*/  LDL.LU.64 R26, [R1+0x2490] ;  /* 0x00249000011a7983 */ /* 0x000ee20000300a00 */
[----:B--2---:R-:W-:Y:S03]  /*149a0*/  HMMA.16816.F32.BF16 R16, R4, R24, R16 ;  /* 0x000000180410723c */ /* 0x004fe60000041810 */
[----:B------:R-:W0:Y:S04]  /*149b0*/  LDSM.16.M88.4 R4, [R29+UR6+0x80] ;  /* 0x000080061d04783b */ /* 0x000e280008000200 */
[----:B------:R-:W3:-:S15]  /*149c0*/  LDL.LU.64 R24, [R1+0x2488] ;  /* 0x0024880001187983 */ /* 0x000ede0000300a00 */
[----:B------:R-:W-:-:S01]  /*149d0*/  NOP ;  /* 0x0000000000007918 */ /* 0x000fc20000000000 */
[----:B------:R1:W-:Y:S04]  /*149e0*/  STL.64 [R1+0x2470], R18 ;  /* 0x0024701201007387 */ /* 0x0003e80000100a00 */
[----:B------:R-:W-:Y:S04]  /*149f0*/  STL.64 [R1+0x2468], R16 ;  /* 0x0024681001007387 */ /* 0x000fe80000100a00 */
[----:B-1----:R-:W2:Y:S04]  /*14a00*/  LDL.LU R18, [R1+0x58] ;  /* 0x0000580001127983 */ /* 0x002ea80000300800 */
[----:B------:R-:W2:Y:S04]  /*14a10*/  LDL.LU R19, [R1+0x5c] ;  /* 0x00005c0001137983 */ /* 0x000ea80000300800 */
[----:B0-----:R-:W-:Y:S04]  /*14a20*/  STL.64 [R1+0x80], R4 ;  /* 0x0000800401007387 */ /* 0x001fe80000100a00 */
[----:B------:R0:W-:Y:S04]  /*14a30*/  STL.64 [R1+0x88], R6 ;  /* 0x0000880601007387 */ /* 0x0001e80000100a00 */
[----:B0-----:R-:W2:Y:S04]  /*14a40*/  LDL.LU.64 R6, [R1+0x2480] ;  /* 0x0024800001067983 */ /* 0x001ea80000300a00 */
[----:B------:R-:W2:Y:S04]  /*14a50*/  LDL.LU.64 R4, [R1+0x2478] ;  /* 0x0024780001047983 */ /* 0x000ea80000300a00 */
[----:B------:R-:W-:Y:S01]  /*14a60*/  STL [R1+0x23d0], R29 ;  /* 0x0023d01d01007387 */ /* 0x000fe20000100800 */
[----:B--2---:R-:W-:-:S15]  /*14a70*/  HMMA.16816.F32.BF16 R8, R4, R18, R8 ;  /* 0x000000120408723c */ /* 0x004fde0000041808 */
[----:B------:R-:W-:-:S08]  /*14a80*/  NOP ;  /* 0x0000000000007918 */ /* 0x000fd00000000000 */
[----:B------:R0:W-:Y:S04]  /*14a90*/  STL.64 [R1+0x2460], R10 ;  /* 0x0024600a01007387 */ /* 0x0001e80000100a00 */
[----:B------:R-:W-:Y:S04]  /*14aa0*/  STL.64 [R1+0x2458], R8 ;  /* 0x0024580801007387 */ /* 0x000fe80000100a00 */
[----:B0-----:R-:W2:Y:S01]  /*14ab0*/  LDL.LU R10, [R1+0x68] ;  /* 0x00006800010a7983 */ /* 0x001ea20000300800 */
[----:B---3--:R-:W-:Y:S03]  /*14ac0*/  HMMA.16816.F32.BF16 R20, R24, R18, R20 ;  /* 0x000000121814723c */ /* 0x008fe60000041814 */
[----:B------:R-:W0:Y:S01]  /*14ad0*/  LDSM.16.MT88.4 R16, [R3+UR6+0x11400] ;  /* 0x011400060310783b */ /* 0x000e220008004200 */
[----:B------:R-:W-:-:S03]  /*14ae0*/  MOV R11, R2 ;  /* 0x00000002000b7202 */ /* 0x000fc60000000f00 */
[----:B0-----:R-:W-:Y:S01]  /*14af0*/  STL.64 [R1+0x10], R16 ;  /* 0x0000101001007387 */ /* 0x001fe20000100a00 */
[----:B------:R-:W-:-:S03]  /*14b00*/  IMAD.MOV.U32 R2, RZ, RZ, R19 ;  /* 0x000000ffff027224 */ /* 0x000fc600078e0013 */
[----:B------:R-:W-:Y:S04]  /*14b10*/  STL [R1+0x18], R18 ;  /* 0x0000181201007387 */ /* 0x000fe80000100800 */
[----:B------:R-:W0:Y:S04]  /*14b20*/  LDSM.16.MT88.4 R16, [R0+UR6+0x11400] ;  /* 0x011400060010783b */ /* 0x000e280008004200 */
[----:B------:R0:W-:Y:S02]  /*14b30*/  STL [R1+0x2428], R2 ;  /* 0x0024280201007387 */ /* 0x0001e40000100800 */
[----:B0-----:R-:W-:Y:S01]  /*14b40*/  IMAD.MOV.U32 R2, RZ, RZ, R19 ;  /* 0x000000ffff027224 */ /* 0x001fe200078e0013 */
[----:B--2---:R-:W-:Y:S01]  /*14b50*/  HMMA.16816.F32.BF16 R12, R4, R10, R12 ;  /* 0x0000000a040c723c */ /* 0x004fe2000004180c */
[----:B------:R-:W2:Y:S04]  /*14b60*/  LDL.LU R4, [R1+0x70] ;  /* 0x0000700001047983 */ /* 0x000ea80000300800 */
[----:B------:R-:W2:-:S15]  /*14b70*/  LDL.LU R5, [R1+0x74] ;  /* 0x0000740001057983 */ /* 0x000e9e0000300800 */
[----:B------:R-:W-:-:S03]  /*14b80*/  NOP ;  /* 0x0000000000007918 */ /* 0x000fc60000000000 */
[----:B------:R0:W-:Y:S04]  /*14b90*/  STL.64 [R1+0x2448], R14 ;  /* 0x0024480e01007387 */ /* 0x0001e80000100a00 */
[----:B------:R1:W-:Y:S01]  /*14ba0*/  STL.64 [R1+0x2440], R12 ;  /* 0x0024400c01007387 */ /* 0x0003e20000100a00 */
[----:B0-----:R-:W-:Y:S02]  /*14bb0*/  MOV R14, R16 ;  /* 0x00000010000e7202 */ /* 0x001fe40000000f00 */
[----:B-1----:R-:W-:Y:S01]  /*14bc0*/  MOV R12, R18 ;  /* 0x00000012000c7202 */ /* 0x002fe20000000f00 */
[----:B------:R-:W-:Y:S01]  /*14bd0*/  IMAD.MOV.U32 R13, RZ, RZ, R17 ;  /* 0x000000ffff0d7224 */ /* 0x000fe200078e0011 */
[----:B------:R-:W3:Y:S04]  /*14be0*/  LDL.LU.64 R18, [R1+0x2470] ;  /* 0x0024700001127983 */ /* 0x000ee80000300a00 */
[----:B------:R-:W3:Y:S02]  /*14bf0*/  LDL.LU.64 R16, [R1+0x2468] ;  /* 0x0024680001107983 */ /* 0x000ee40000300a00 */
[----:B---3--:R-:W-:Y:S02]  /*14c00*/  HMMA.16816.F32.BF16 R16, R24, R10, R16 ;  /* 0x0000000a1810723c */ /* 0x008fe40000041810 */
[----:B------:R-:W2:Y:S04]  /*14c10*/  LDL.LU.64 R10, [R1+0x2460] ;  /* 0x00246000010a7983 */ /* 0x000ea80000300a00 */
[----:B------:R-:W2:Y:S04]  /*14c20*/  LDL.LU.64 R8, [R1+0x2458] ;  /* 0x0024580001087983 */ /* 0x000ea80000300a00 */
[----:B------:R-:W2:Y:S04]  /*14c30*/  LDL.LU R24, [R1+0x40] ;  /* 0x0000400001187983 */ /* 0x000ea80000300800 */
[----:B------:R-:W2:Y:S04]  /*14c40*/  LDL.LU R25, [R1+0x44] ;  /* 0x0000440001197983 */ /* 0x000ea80000300800 */
[----:B------:R-:W2:Y:S04]  /*14c50*/  LDL.LU R26, [R1+0x48] ;  /* 0x00004800011a7983 */ /* 0x000ea80000300800 */
[----:B------:R-:W2:Y:S04]  /*14c60*/  LDL.LU R27, [R1+0x4c] ;  /* 0x00004c00011b7983 */ /* 0x000ea80000300800 */
[----:B------:R-:W-:Y:S04]  /*14c70*/  STL.64 [R1+0x2438], R18 ;  /* 0x0024381201007387 */ /* 0x000fe80000100a00 */
[----:B------:R0:W-:Y:S04]  /*14c80*/  STL.64 [R1+0x2430], R16 ;  /* 0x0024301001007387 */ /* 0x0001e80000100a00 */
[----:B0-----:R-:W3:Y:S01]  /*14c90*/  LDL.LU.64 R16, [R1+0x80] ;  /* 0x0000800001107983 */ /* 0x001ee20000300a00 */
[----:B--2---:R-:W-:-:S15]  /*14ca0*/  HMMA.16816.F32.BF16 R8, R24, R4, R8 ;  /* 0x000000041808723c */ /* 0x004fde0000041808 */
[----:B------:R-:W-:-:S08]  /*14cb0*/  NOP ;  /* 0x0000000000007918 */ /* 0x000fd00000000000 */
[----:B------:R0:W-:Y:S04]  /*14cc0*/  STL.64 [R1+0x2420], R10 ;  /* 0x0024200a01007387 */ /* 0x0001e80000100a00 */
[----:B------:R1:W-:Y:S01]  /*14cd0*/  STL.64 [R1+0x2418], R8 ;  /* 0x0024180801007387 */ /* 0x0003e20000100a00 */
[----:B0-----:R-:W-:-:S03]  /*14ce0*/  MOV R10, R28 ;  /* 0x0000001c000a7202 */ /* 0x001fc60000000f00 */
[----:B-1----:R-:W2:Y:S04]  /*14cf0*/  LDL.LU R8, [R1+0x30] ;  /* 0x0000300001087983 */ /* 0x002ea80000300800 */
[----:B------:R-:W2:Y:S04]  /*14d00*/  LDL.LU R9, [R1+0x34] ;  /* 0x0000340001097983 */ /* 0x000ea80000300800 */
[----:B------:R-:W4:Y:S04]  /*14d10*/  LDL.LU R28, [R1+0x2450] ;  /* 0x00245000011c7983 */ /* 0x000f280000300800 */
[----:B------:R-:W2:Y:S02]  /*14d20*/  LDL.LU R11, [R1+0x3c] ;  /* 0x00003c00010b7983 */ /* 0x000ea40000300800 */
[----:B--2---:R-:W-:Y:S02]  /*14d30*/  HMMA.16816.F32.BF16 R20, R8, R4, R20 ;  /* 0x000000040814723c */ /* 0x004fe40000041814 */
[----:B------:R-:W0:-:S15]  /*14d40*/  LDSM.16.MT88.4 R4, [R3+UR6+0x11800] ;  /* 0x011800060304783b */ /* 0x000e1e0008004200 */
[----:B------:R-:W-:-:S06]  /*14d50*/  NOP ;  /* 0x0000000000007918 */ /* 0x000fcc0000000000 */
[----:B------:R-:W-:Y:S04]  /*14d60*/  STL [R1+0x242c], R23 ;  /* 0x00242c1701007387 */ /* 0x000fe80000100800 */
[----:B0-----:R0:W-:Y:S04]  /*14d70*/  STL.64 [R1+0x23e0], R6 ;  /* 0x0023e00601007387 */ /* 0x0011e80000100a00 */
[----:B------:R1:W-:Y:S01]  /*14d80*/  STL.64 [R1+0x23d8], R4 ;  /* 0x0023d80401007387 */ /* 0x0003e20000100a00 */
[----:B0-----:R-:W-:Y:S02]  /*14d90*/  IMAD.MOV.U32 R6, RZ, RZ, R12 ;  /* 0x000000ffff067224 */ /* 0x001fe400078e000c */
[----:B-1----:R-:W-:Y:S01]  /*14da0*/  IMAD.MOV.U32 R4, RZ, RZ, R14 ;  /* 0x000000ffff047224 */ /* 0x002fe200078e000e */
[----:B------:R-:W-:-:S02]  /*14db0*/  MOV R5, R13 ;  /* 0x0000000d00057202 */ /* 0x000fc40000000f00 */
[----:B----4-:R-:W0:Y:S04]  /*14dc0*/  LDSM.16.M88.4 R12, [R28+UR6+0x8080] ;  /* 0x008080061c0c783b */ /* 0x010e280008000200 */
[----:B0-----:R-:W-:Y:S01]  /*14dd0*/  STL [R1+0x50], R12 ;  /* 0x0000500c01007387 */ /* 0x001fe20000100800 */
[----:B------:R-:W-:-:S03]  /*14de0*/  IMAD.MOV.U32 R29, RZ, RZ, R13 ;  /* 0x000000ffff1d7224 */ /* 0x000fc600078e000d */
[----:B------:R0:W-:Y:S04]  /*14df0*/  STL.64 [R1+0x58], R14 ;  /* 0x0000580e01007387 */ /* 0x0001e80000100a00 */
[----:B0-----:R-:W2:Y:S04]  /*14e00*/  LDL.LU.64 R14, [R1+0x2448] ;  /* 0x00244800010e7983 */ /* 0x001ea80000300a00 */
[----:B------:R-:W2:Y:S01]  /*14e10*/  LDL.LU.64 R12, [R1+0x2440] ;  /* 0x00244000010c7983 */ /* 0x000ea20000300a00 */
[----:B------:R-:W-:Y:S01]  /*14e20*/  MOV R7, R2 ;  /* 0x0000000200077202 */ /* 0x000fe20000000f00 */
[----:B---3--:R-:W-:Y:S01]  /*14e30*/  IMAD.MOV.U32 R2, RZ, RZ, R17 ;  /* 0x000000ffff027224 */ /* 0x008fe200078e0011 */
[----:B------:R-:W-:Y:S01]  /*14e40*/  MOV R23, R16 ;  /* 0x0000001000177202 */ /* 0x000fe20000000f00 */
[----:B------:R-:W3:Y:S01]  /*14e50*/  LDL.LU.64 R18, [R1+0x2438] ;  /* 0x0024380001127983 */ /* 0x000ee20000300a00 */
[----:B--2---:R-:W-:Y:S03]  /*14e60*/  HMMA.16816.F32.BF16 R24, R24, R16, R12 ;  /* 0x000000101818723c */ /* 0x004fe6000004180c */
[----:B------:R-:W3:Y:S04]  /*14e70*/  LDL.LU.64 R16, [R1+0x2430] ;  /* 0x0024300001107983 */ /* 0x000ee80000300a00 */
[----:B------:R-:W0:-:S15]  /*14e80*/  LDSM.16.MT88.4 R12, [R0+UR6+0x11800] ;  /* 0x01180006000c783b */ /* 0x000e1e0008004200 */
[----:B------:R-:W-:-:S01]  /*14e90*/  NOP ;  /* 0x0000000000007918 */ /* 0x000fc20000000000 */
[----:B------:R1:W-:Y:S04]  /*14ea0*/  STL.64 [R1+0x2410], R26 ;  /* 0x0024101a01007387 */ /* 0x0003e80000100a00 */
[----:B------:R-:W-:Y:S04]  /*14eb0*/  STL.64 [R1+0x2408], R24 ;  /* 0x0024081801007387 */ /* 0x000fe80000100a00 */
[----:B-1----:R-:W2:Y:S04]  /*14ec0*/  LDL.LU R26, [R1+0x78] ;  /* 0x00007800011a7983 */ /* 0x002ea80000300800 */
[----:B------:R-:W2:Y:S04]  /*14ed0*/  LDL.LU R27, [R1+0x7c] ;  /* 0x00007c00011b7983 */ /* 0x000ea80000300800 */
[----:B0-----:R-:W-:Y:S04]  /*14ee0*/  STL.64 [R1+0x23f0], R14 ;  /* 0x0023f00e01007387 */ /* 0x001fe80000100a00 */
[----:B------:R0:W-:Y:S02]  /*14ef0*/  STL.64 [R1+0x23e8], R12 ;  /* 0x0023e80c01007387 */ /* 0x0001e40000100a00 */
[----:B0-----:R-:W-:Y:S01]  /*14f00*/  MOV R12, R23 ;  /* 0x00000017000c7202 */ /* 0x001fe20000000f00 */
[----:B------:R-:W-:Y:S01]  /*14f10*/  IMAD.MOV.U32 R13, RZ, RZ, R2 ;  /* 0x000000ffff0d7224 */ /* 0x000fe200078e0002 */
[----:B------:R-:W2:Y:S04]  /*14f20*/  LDL.LU R23, [R1+0x242c] ;  /* 0x00242c0001177983 */ /* 0x000ea80000300800 */
[----:B------:R-:W4:Y:S04]  /*14f30*/  LDL.LU R2, [R1+0x2428] ;  /* 0x0024280001027983 */ /* 0x000f280000300800 */
[----:B------:R-:W2:Y:S04]  /*14f40*/  LDL.LU R14, [R1+0x88] ;  /* 0x00008800010e7983 */ /* 0x000ea80000300800 */
[----:B------:R-:W2:Y:S01]  /*14f50*/  LDL.LU R15, [R1+0x8c] ;  /* 0x00008c00010f7983 */ /* 0x000ea20000300800 */
[----:B---3--:R-:W-:Y:S03]  /*14f60*/  HMMA.16816.F32.BF16 R16, R8, R12, R16 ;  /* 0x0000000c0810723c */ /* 0x008fe60000041810 */
[----:B------:R-:W0:-:S15]  /*14f70*/  LDSM.16.M88.4 R8, [R28+UR6+0x80] ;  /* 0x000080061c08783b */ /* 0x000e1e0008000200 */
[----:B------:R-:W-:-:S05]  /*14f80*/  NOP ;  /* 0x0000000000007918 */ /* 0x000fca0000000000 */
[----:B------:R-:W-:Y:S04]  /*14f90*/  STL.64 [R1+0x2400], R18 ;  /* 0x0024001201007387 */ /* 0x000fe80000100a00 */
[----:B------:R1:W-:Y:S04]  /*14fa0*/  STL.64 [R1+0x23f8], R16 ;  /* 0x0023f81001007387 */ /* 0x0003e80000100a00 */
[----:B-1----:R-:W3:Y:S04]  /*14fb0*/  LDL.LU R16, [R1+0x10] ;  /* 0x0000100001107983 */ /* 0x002ee80000300800 */
[----:B------:R-:W3:Y:S04]  /*14fc0*/  LDL.LU R17, [R1+0x14] ;  /* 0x0000140001117983 */ /* 0x000ee80000300800 */
[----:B------:R-:W3:Y:S04]  /*14fd0*/  LDL.LU R18, [R1+0x18] ;  /* 0x0000180001127983 */ /* 0x000ee80000300800 */
[----:B0-----:R-:W-:Y:S04]  /*14fe0*/  STL.64 [R1+0x40], R8 ;  /* 0x0000400801007387 */ /* 0x001fe80000100a00 */
[----:B------:R0:W-:Y:S04]  /*14ff0*/  STL.64 [R1+0x48], R10 ;  /* 0x0000480a01007387 */ /* 0x0001e80000100a00 */
[----:B0-----:R-:W3:Y:S04]  /*15000*/  LDL.LU.64 R10, [R1+0x2420] ;  /* 0x00242000010a7983 */ /* 0x001ee80000300a00 */
[----:B------:R-:W3:Y:S01]  /*15010*/  LDL.LU.64 R8, [R1+0x2418] ;  /* 0x0024180001087983 */ /* 0x000ee20000300a00 */
[----:B----4-:R-:W-:Y:S01]  /*15020*/  MOV R19, R2 ;  /* 0x0000000200137202 */ /* 0x010fe20000000f00 */
[-C--:B--2---:R-:W-:Y:S02]  /*15030*/  HMMA.16816.F32.BF16 R20, R4, R26.reuse, R20 ;  /* 0x0000001a0414723c */ /* 0x084fe40000041814 */
[----:B------:R-:W-:Y:S04]  /*15040*/  STL [R1+0x2380], R28 ;  /* 0x0023801c01007387 */ /* 0x000fe80000100800 */
[----:B---3--:R-:W-:Y:S01]  /*15050*/  HMMA.16816.F32.BF16 R8, R16, R26, R8 ;  /* 0x0000001a1008723c */ /* 0x008fe20000041808 */
[----:B------:R-:W0:Y:S04]  /*15060*/  LDSM.16.MT88.4 R24, [R3+UR6+0x11c00] ;  /* 0x011c00060318783b */ /* 0x000e280008004200 */
[----:B0-----:R-:W-:Y:S01]  /*15070*/  STL.64 [R1+0x30], R24 ;  /* 0x0000301801007387 */ /* 0x001fe20000100a00 */
[----:B------:R-:W-:-:S03]  /*15080*/  IMAD.MOV.U32 R2, RZ, RZ, R27 ;  /* 0x000000ffff027224 */ /* 0x000fc600078e001b */
[----:B------:R0:W-:Y:S04]  /*15090*/  STL [R1+0x38], R26 ;  /* 0x0000381a01007387 */ /* 0x0001e80000100800 */
[----:B0-----:R-:W2:Y:S04]  /*150a0*/  LDL.LU.64 R26, [R1+0x2410] ;  /* 0x00241000011a7983 */ /* 0x001ea80000300a00 */
[----:B------:R-:W2:Y:S02]  /*150b0*/  LDL.LU.64 R24, [R1+0x2408] ;  /* 0x0024080001187983 */ /* 0x000ea40000300a00 */
[-C--:B--2---:R-:W-:Y:S02]  /*150c0*/  HMMA.16816.F32.BF16 R24, R16, R14.reuse, R24 ;  /* 0x0000000e1018723c */ /* 0x084fe40000041818 */
[----:B------:R-:W0:Y:S04]  /*150d0*/  LDSM.16.MT88.4 R16, [R0+UR6+0x11c00] ;  /* 0x011c00060010783b */ /* 0x000e280008004200 */
[----:B0-----:R-:W-:Y:S04]  /*150e0*/  STL.64 [R1+0x20], R16 ;  /* 0x0000201001007387 */ /* 0x001fe80000100a00 */
[----:B------:R0:W-:Y:S04]  /*150f0*/  STL.64 [R1+0x28], R18 ;  /* 0x0000281201007387 */ /* 0x0001e80000100a00 */
[----:B0-----:R-:W2:Y:S04]  /*15100*/  LDL.LU.64 R18, [R1+0x2400] ;  /* 0x0024000001127983 */ /* 0x001ea80000300a00 */
[----:B------:R-:W2:Y:S02]  /*15110*/  LDL.LU.64 R16, [R1+0x23f8] ;  /* 0x0023f80001107983 */ /* 0x000ea40000300a00 */
[----:B--2---:R-:W-:Y:S02]  /*15120*/  HMMA.16816.F32.BF16 R16, R4, R14, R16 ;  /* 0x0000000e0410723c */ /* 0x004fe40000041810 */
[----:B------:R-:W2:Y:S04]  /*15130*/  LDL.LU.64 R14, [R1+0x23f0] ;  /* 0x0023f000010e7983 */ /* 0x000ea80000300a00 */
[----:B------:R-:W2:Y:S04]  /*15140*/  LDL.LU.64 R12, [R1+0x23e8] ;  /* 0x0023e800010c7983 */ /* 0x000ea80000300a00 */
[----:B------:R-:W3:Y:S04]  /*15150*/  LDL.LU.64 R6, [R1+0x23e0] ;  /* 0x0023e00001067983 */ /* 0x000ee80000300a00 */
[----:B------:R-:W3:Y:S09]  /*15160*/  LDL.LU.64 R4, [R1+0x23d8] ;  /* 0x0023d80001047983 */ /* 0x000ef20000300a00 */
[----:B------:R-:W-:Y:S04]  /*15170*/  STL.64 [R1+0x23c8], R18 ;  /* 0x0023c81201007387 */ /* 0x000fe80000100a00 */
[----:B------:R0:W-:Y:S04]  /*15180*/  STL.64 [R1+0x23c0], R16 ;  /* 0x0023c01001007387 */ /* 0x0001e80000100a00 */
[----:B0-----:R-:W3:Y:S01]  /*15190*/  LDL.LU R16, [R1+0x50] ;  /* 0x0000500001107983 */ /* 0x001ee20000300800 */
[----:B------:R-:W-:-:S03]  /*151a0*/  MOV R17, R29 ;  /* 0x0000001d00117202 */ /* 0x000fc60000000f00 */
[----:B------:R-:W4:Y:S04]  /*151b0*/  LDL.LU R29, [R1+0x23d0] ;  /* 0x0023d000011d7983 */ /* 0x000f280000300800 */
[----:B---3--:R-:W-:-:S15]  /*151c0*/  HMMA.16816.F32.BF16 R8, R4, R16, R8 ;  /* 0x000000100408723c */ /* 0x008fde0000041808 */
[----:B------:R-:W-:-:S08]  /*151d0*/  NOP ;  /* 0x0000000000007918 */ /* 0x000fd00000000000 */
[----:B------:R-:W-:Y:S04]  /*151e0*/  STL.64 [R1+0x23b8], R10 ;  /* 0x0023b80a01007387 */ /* 0x000fe80000100a00 */
[----:B------:R0:W-:Y:S04]  /*151f0*/  STL.64 [R1+0x23b0], R8 ;  /* 0x0023b00801007387 */ /* 0x0001e80000100a00 */
[----:B0-----:R-:W3:Y:S04]  /*15200*/  LDL.LU R8, [R1+0x40] ;  /* 0x0000400001087983 */ /* 0x001ee80000300800 */
[----:B------:R-:W3:Y:S01]  /*15210*/  LDL.LU R9, [R1+0x44] ;  /* 0x0000440001097983 */ /* 0x000ee20000300800 */
[----:B--2---:R-:W-:Y:S03]  /*15220*/  HMMA.16816.F32.BF16 R20, R12, R16, R20 ;  /* 0x000000100c14723c */ /* 0x004fe60000041814 */
[----:B------:R-:W0:Y:S04]  /*15230*/  LDSM.16.MT88.4 R16, [R3+UR6+0x12000] ;  /* 0x012000060310783b */ /* 0x000e280008004200 */
[----:B0-----:R-:W-:Y:S01]  /*15240*/  STL [R1+0x14], R17 ;  /* 0x0000141101007387 */ /* 0x001fe20000100800 */
[----:B------:R-:W-:-:S03]  /*15250*/  IMAD.MOV.U32 R28, RZ, RZ, R16 ;  /* 0x000000ffff1c7224 */ /* 0x000fc600078e0010 */
[----:B------:R-:W-:Y:S04]  /*15260*/  STL.64 [R1+0x18], R18 ;  /* 0x0000181201007387 */ /* 0x000fe80000100a00 */
[----:B----4-:R-:W0:Y:S04]  /*15270*/  LDSM.16.M88.4 R16, [R29+UR6+0x8100] ;  /* 0x008100061d10783b */ /* 0x010e280008000200 */
[----:B------:R-:W-:Y:S01]  /*15280*/  STL [R1+0x23a8], R28 ;  /* 0x0023a81c01007387 */ /* 0x000fe20000100800 */
[----:B---3--:R-:W-:Y:S03]  /*15290*/  HMMA.16816.F32.BF16 R24, R4, R8, R24 ;  /* 0x000000080418723c */ /* 0x008fe60000041818 */
[----:B------:R-:W2:Y:S04]  /*152a0*/  LDL.LU R6, [R1+0x58] ;  /* 0x0000580001067983 */ /* 0x000ea80000300800 */
[----:B0-----:R-:W-:Y:S04]  /*152b0*/  STL.64 [R1+0x60], R16 ;  /* 0x0000601001007387 */ /* 0x001fe80000100a00 */
[----:B------:R-:W-:Y:S04]  /*152c0*/  STL.64 [R1+0x68], R18 ;  /* 0x0000681201007387 */ /* 0x000fe80000100a00 */
[----:B------:R-:W0:Y:S04]  /*152d0*/  LDSM.16.MT88.4 R16, [R0+UR6+0x12000] ;  /* 0x012000060010783b */ /* 0x000e280008004200 */
[----:B------:R-:W2:Y:S04]  /*152e0*/  LDL.LU R7, [R1+0x5c] ;  /* 0x00005c0001077983 */ /* 0x000ea80000300800 */
[----:B0-----:R-:W-:Y:S01]  /*152f0*/  STL.64 [R1], R16 ;  /* 0x0000001001007387 */ /* 0x001fe20000100a00 */
[----:B------:R-:W-:-:S03]  /*15300*/  MOV R28, R19 ;  /* 0x00000013001c7202 */ /* 0x000fc60000000f00 */
[----:B------:R0:W-:Y:S04]  /*15310*/  STL [R1+0x8], R18 ;  /* 0x0000081201007387 */ /* 0x0001e80000100800 */
[----:B0-----:R-:W3:Y:S04]  /*15320*/  LDL.LU.64 R18, [R1+0x23c8] ;  /* 0x0023c80001127983 */ /* 0x001ee80000300a00 */
[----:B------:R-:W3:Y:S02]  /*15330*/  LDL.LU.64 R16, [R1+0x23c0] ;  /* 0x0023c00001107983 */ /* 0x000ee40000300a00 */
[----:B---3--:R-:W-:Y:S02]  /*15340*/  HMMA.16816.F32.BF16 R16, R12, R8, R16 ;  /* 0x000000080c10723c */ /* 0x008fe40000041810 */
[----:B------:R-:W0:Y:S04]  /*15350*/  LDSM.16.M88.4 R8, [R29+UR6+0x100] ;  /* 0x000100061d08783b */ /* 0x000e280008000200 */
[----:B------:R-:W2:Y:S01]  /*15360*/  LDL.LU R12, [R1+0x30] ;  /* 0x00003000010c7983 */ /* 0x000ea20000300800 */
[----:B------:R-:W-:-:S03]  /*15370*/  IMAD.MOV.U32 R15, RZ, RZ, R2 ;  /* 0x000000ffff0f7224 */ /* 0x000fc600078e0002 */
[----:B------:R-:W2:Y:S04]  /*15380*/  LDL.LU R13, [R1+0x34] ;  /* 0x00003400010d7983 */ /* 0x000ea80000300800 */
[----:B------:R-:W2:Y:S04]  /*15390*/  LDL.LU R14, [R1+0x38] ;  /* 0x00003800010e7983 */ /* 0x000ea80000300800 */
[----:B0-----:R-:W-:Y:S01]  /*153a0*/  STL.64 [R1+0x70], R8 ;  /* 0x0000700801007387 */ /* 0x001fe20000100a00 */
[----:B------:R-:W-:-:S03]  /*153b0*/  MOV R2, R11 ;  /* 0x0000000b00027202 */ /* 0x000fc60000000f00 */
[----:B------:R0:W-:Y:S04]  /*153c0*/  STL [R1+0x78], R10 ;  /* 0x0000780a01007387 */ /* 0x0001e80000100800 */
[----:B0-----:R-:W2:Y:S04]  /*153d0*/  LDL.LU.64 R10, [R1+0x23b8] ;  /* 0x0023b800010a7983 */ /* 0x001ea80000300a00 */
[----:B------:R-:W2:Y:S04]  /*153e0*/  LDL.LU.64 R8, [R1+0x23b0] ;  /* 0x0023b00001087983 */ /* 0x000ea80000300a00 */
[----:B------:R-:W-:Y:S01]  /*153f0*/  STL [R1+0x2318], R29 ;  /* 0x0023181d01007387 */ /* 0x000fe20000100800 */
[----:B--2---:R-:W-:-:S15]  /*15400*/  HMMA.16816.F32.BF16 R8, R12, R6, R8 ;  /* 0x000000060c08723c */ /* 0x004fde0000041808 */
[----:B------:R-:W-:-:S08]  /*15410*/  NOP ;  /* 0x0000000000007918 */ /* 0x000fd00000000000 */
[----:B------:R-:W-:Y:S04]  /*15420*/  STL.64 [R1+0x2390], R10 ;  /* 0x0023900a01007387 */ /* 0x000fe80000100a00 */
[----:B------:R0:W-:Y:S04]  /*15430*/  STL.64 [R1+0x2388], R8 ;  /* 0x0023880801007387 */ /* 0x0001e80000100a00 */
[----:B0-----:R-:W2:Y:S04]  /*15440*/  LDL.LU R8, [R1+0x20] ;  /* 0x0000200001087983 */ /* 0x001ea80000300800 */
[----:B------:R-:W2:Y:S04]  /*15450*/  LDL.LU R9, [R1+0x24] ;  /* 0x0000240001097983 */ /* 0x000ea80000300800 */
[----:B------:R-:W2:Y:S04]  /*15460*/  LDL.LU R10, [R1+0x28] ;  /* 0x00002800010a7983 */ /* 0x000ea80000300800 */
[----:B------:R-:W2:Y:S02]  /*15470*/  LDL.LU R11, [R1+0x2c] ;  /* 0x00002c00010b7983 */ /* 0x000ea40000300800 */
[----:B--2---:R-:W-:Y:S02]  /*15480*/  HMMA.16816.F32.BF16 R20, R8, R6, R20 ;  /* 0x000000060814723c */ /* 0x004fe40000041814 */
[----:B------:R-:W0:-:S15]  /*15490*/  LDSM.16.MT88.4 R4, [R3+UR6+0x12400] ;  /* 0x012400060304783b */ /* 0x000e1e0008004200 */
[----:B------:R-:W-:-:S06]  /*154a0*/  NOP ;  /* 0x0000000000007918 */ /* 0x000fcc0000000000 */
[----:B------:R1:W-:Y:S04]  /*154b0*/  STL.64 [R1+0x23a0], R22 ;  /* 0x0023a01601007387 */ /* 0x0003e80000100a00 */
[----:B------:R-:W-:Y:S04]  /*154c0*/  STL.64 [R1+0x2398], R20 ;  /* 0x0023981401007387 */ /* 0x000fe80000100a00 */
[----:B-1----:R-:W2:Y:S04]  /*154d0*/  LDL.LU R22, [R1+0x48] ;  /* 0x0000480001167983 */ /* 0x002ea80000300800 */
[----:B------:R-:W2:Y:S04]  /*154e0*/  LDL.LU R23, [R1+0x4c] ;  /* 0x00004c0001177983 */ /* 0x000ea80000300800 */
[----:B0-----:R0:W-:Y:S04]  /*154f0*/  STL.64 [R1+0x2348], R6 ;  /* 0x0023480601007387 */ /* 0x0011e80000100a00 */
[----:B------:R1:W-:Y:S01]  /*15500*/  STL.64 [R1+0x2340], R4 ;  /* 0x0023400401007387 */ /* 0x0003e20000100a00 */
[----:B0-----:R-:W-:-:S03]  /*15510*/  IMAD.MOV.U32 R7, RZ, RZ, R28 ;  /* 0x000000ffff077224 */ /* 0x001fc600078e001c */
[----:B-1----:R-:W3:Y:S04]  /*15520*/  LDL.LU R4, [R1] ;  /* 0x0000000001047983 */ /* 0x002ee80000300800 */
[----:B------:R-:W3:Y:S04]  /*15530*/  LDL.LU R5, [R1+0x4] ;  /* 0x0000040001057983 */ /* 0x000ee80000300800 */
[----:B------:R-:W3:Y:S04]  /*15540*/  LDL.LU R6, [R1+0x8] ;  /* 0x0000080001067983 */ /* 0x000ee80000300800 */
[----:B------:R-:W4:Y:S01]  /*15550*/  LDL.LU R28, [R1+0x23a8] ;  /* 0x0023a800011c7983 */ /* 0x000f220000300800 */
[-C--:B--2---:R-:W-:Y:S03]  /*15560*/  HMMA.16816.F32.BF16 R24, R12, R22.reuse, R24 ;  /* 0x000000160c18723c */ /* 0x084fe60000041818 */
[----:B------:R-:W0:Y:S03]  /*15570*/  LDSM.16.MT88.4 R12, [R0+UR6+0x12400] ;  /* 0x01240006000c783b */ /* 0x000e260008004200 */
[----:B------:R-:W-:-:S15]  /*15580*/  HMMA.16816.F32.BF16 R16, R8, R22, R16 ;  /* 0x000000160810723c */ /* 0x000fde0000041810 */
[----:B------:R-:W-:-:S02]  /*15590*/  NOP ;  /* 0x0000000000007918 */ /* 0x000fc40000000000 */
[----:B------:R-:W-:Y:S04]  /*155a0*/  STL.64 [R1+0x2378], R26 ;  /* 0x0023781a01007387 */ /* 0x000fe80000100a00 */
[----:B------:R1:W-:Y:S04]  /*155b0*/  STL.64 [R1+0x2370], R24 ;  /* 0x0023701801007387 */ /* 0x0003e80000100a00 */
[----:B-1----:R-:W3:Y:S04]  /*155c0*/  LDL.LU R24, [R1+0x60] ;  /* 0x0000600001187983 */ /* 0x002ee80000300800 */
[----:B------:R-:W3:Y:S04]  /*155d0*/  LDL.LU R25, [R1+0x64] ;  /* 0x0000640001197983 */ /* 0x000ee80000300800 */
[----:B0-----:R-:W-:Y:S04]  /*155e0*/  STL.64 [R1+0x2358], R14 ;  /* 0x0023580e01007387 */ /* 0x001fe80000100a00 */
[----:B------:R0:W-:Y:S04]  /*155f0*/  STL.64 [R1+0x2350], R12 ;  /* 0x0023500c01007387 */ /* 0x0001e80000100a00 */
[----:B0-----:R-:W2:Y:S04]  /*15600*/  LDL.LU R12, [R1+0x70] ;  /* 0x00007000010c7983 */ /* 0x001ea80000300800 */
[----:B------:R-:W2:Y:S04]  /*15610*/  LDL.LU R13, [R1+0x74] ;  /* 0x00007400010d7983 */ /* 0x000ea80000300800 */
[----:B------:R-:W3:Y:S04]  /*15620*/  LDL.LU.64 R22, [R1+0x23a0] ;  /* 0x0023a00001167983 */ /* 0x000ee80000300a00 */
[----:B------:R-:W3:Y:S04]  /*15630*/  LDL.LU.64 R20, [R1+0x2398] ;  /* 0x0023980001147983 */ /* 0x000ee80000300a00 */
[----:B------:R-:W2:Y:S04]  /*15640*/  LDL.LU.64 R10, [R1+0x2390] ;  /* 0x00239000010a7983 */ /* 0x000ea80000300a00 */
[----:B------:R-:W2:Y:S04]  /*15650*/  LDL.LU.64 R8, [R1+0x2388] ;  /* 0x0023880001087983 */ /* 0x000ea80000300a00 */
[----:B------:R-:W-:Y:S04]  /*15660*/  STL.64 [R1+0x2368], R18 ;  /* 0x0023681201007387 */ /* 0x000fe80000100a00 */
[----:B------:R4:W-:Y:S02]  /*15670*/  STL.64 [R1+0x2360], R16 ;  /* 0x0023601001007387 */ /* 0x0009e40000100a00 */
[----:B----4-:R-:W-:-:S02]  /*15680*/  MOV R16, R28 ;  /* 0x0000001c00107202 */ /* 0x010fc40000000f00 */
[----:B------:R-:W4:Y:S04]  /*15690*/  LDL.LU R28, [R1+0x2380] ;  /* 0x00238000011c7983 */ /* 0x000f280000300800 */
[----:B------:R-:W2:Y:S04]  /*156a0*/  LDL.LU R17, [R1+0x14] ;  /* 0x0000140001117983 */ /* 0x000ea80000300800 */
[----:B------:R-:W2:Y:S04]  /*156b0*/  LDL.LU R18, [R1+0x18] ;  /* 0x0000180001127983 */ /* 0x000ea80000300800 */
[----:B------:R-:W2:Y:S01]  /*156c0*/  LDL.LU R19, [R1+0x1c] ;  /* 0x00001c0001137983 */ /* 0x000ea20000300800 */
        /* <DEDUP_REMOVED lines=58> */
[----:B------:R-:W2:-:S15]  /*15a70*/  LDL.LU.64 R8, [R1+0x2320] ;  /* 0x0023200001087983 */ /* 0x000e9e0000300a00 */
[----:B------:R-:W-:-:S02]  /*15a80*/  NOP ;  /* 0x0000000000007918 */ /* 0x000fc40000000000 */
[----:B------:R-:W-:Y:S04]  /*15a90*/  STL.64 [R1+0x2300], R18 ;  /* 0x0023001201007387 */ /* 0x000fe80000100a00 */
[----:B------:R0:W-:Y:S04]  /*15aa0*/  STL.64 [R1+0x22f8], R16 ;  /* 0x0022f81001007387 */ /* 0x0001e80000100a00 */
[----:B0-----:R-:W2:Y:S04]  /*15ab0*/  LDL.LU R16, [R1+0x30] ;  /* 0x0000300001107983 */ /* 0x001ea80000300800 */
[----:B------:R-:W2:Y:S04]  /*15ac0*/  LDL.LU R17, [R1+0x34] ;  /* 0x0000340001117983 */ /* 0x000ea80000300800 */
[----:B------:R-:W2:Y:S04]  /*15ad0*/  LDL.LU R18, [R1+0x38] ;  /* 0x0000380001127983 */ /* 0x000ea80000300800 */
[----:B------:R-:W2:Y:S04]  /*15ae0*/  LDL.LU R19, [R1+0x3c] ;  /* 0x00003c0001137983 */ /* 0x000ea80000300800 */
[----:B------:R-:W3:Y:S01]  /*15af0*/  LDL.LU.64 R12, [R1+0x50] ;  /* 0x00005000010c7983 */ /* 0x000ee20000300a00 */
        /* <DEDUP_REMOVED lines=27> */
[----:B--2---:R-:W-:Y:S01]  /*15cb0*/  HMMA.16816.F32.BF16 R24, R16, R12, R24 ;  /* 0x0000000c1018723c */ /* 0x004fe20000041818 */
[----:B------:R-:W2:Y:S04]  /*15cc0*/  LDL.LU.64 R18, [R1+0x2300] ;  /* 0x0023000001127983 */ /* 0x000ea80000300a00 */
[----:B------:R-:W2:Y:S04]  /*15cd0*/  LDL.LU.64 R16, [R1+0x22f8] ;  /* 0x0022f80001107983 */ /* 0x000ea80000300a00 */
[----:B------:R-:W0:-:S14]  /*15ce0*/  LDSM.16.MT88.4 R12, [R0+UR6+0x13000] ;  /* 0x01300006000c783b */ /* 0x000e1c0008004200 */
[----:B------:R1:W-:Y:S04]  /*15cf0*/  STL.64 [R1+0x22d8], R26 ;  /* 0x0022d81a01007387 */ /* 0x0003e80000100a00 */
[----:B------:R-:W-:Y:S04]  /*15d00*/  STL.64 [R1+0x22d0], R24 ;  /* 0x0022d01801007387 */ /* 0x000fe80000100a00 */
[----:B-1----:R-:W3:Y:S04]  /*15d10*/  LDL.LU R26, [R1+0x48] ;  /* 0x00004800011a7983 */ /* 0x002ee80000300800 */
[----:B------:R-:W3:Y:S04]  /*15d20*/  LDL.LU R27, [R1+0x4c] ;  /* 0x00004c00011b7983 */ /* 0x000ee80000300800 */
[----:B0-----:R-:W-:Y:S04]  /*15d30*/  STL.64 [R1+0x22b8], R14 ;  /* 0x0022b80e01007387 */ /* 0x001fe80000100a00 */
[----:B------:R0:W-:Y:S02]  /*15d40*/  STL.64 [R1+0x22b0], R12 ;  /* 0x0022b00c01007387 */ /* 0x0001e40000100a00 */
[----:B0-----:R-:W-:Y:S01]  /*15d50*/  MOV R12, R23 ;  /* 0x00000017000c7202 */ /* 0x001fe20000000f00 */
[----:B------:R-:W-:Y:S01]  /*15d60*/  IMAD.MOV.U32 R13, RZ, RZ, R2 ;  /* 0x000000ffff0d7224 */ /* 0x000fe200078e0002 */
[----:B------:R-:W3:Y:S04]  /*15d70*/  LDL.LU R23, [R1+0x22f4] ;  /* 0x0022f40001177983 */ /* 0x000ee80000300800 */
[----:B------:R-:W4:Y:S04]  /*15d80*/  LDL.LU R2, [R1+0x22f0] ;  /* 0x0022f00001027983 */ /* 0x000f280000300800 */
[----:B------:R-:W3:Y:S04]  /*15d90*/  LDL.LU R14, [R1+0x58] ;  /* 0x00005800010e7983 */ /* 0x000ee80000300800 */
[----:B------:R-:W3:Y:S01]  /*15da0*/  LDL.LU R15, [R1+0x5c] ;  /* 0x00005c00010f7983 */ /* 0x000ee20000300800 */
[----:B--2---:R-:W-:Y:S03]  /*15db0*/  HMMA.16816.F32.BF16 R16, R8, R12, R16 ;  /* 0x0000000c0810723c */ /* 0x004fe60000041810 */
[----:B------:R-:W0:-:S15]  /*15dc0*/  LDSM.16.M88.4 R8, [R29+UR6+0x180] ;  /* 0x000180061d08783b */ /* 0x000e1e0008000200 */
[----:B------:R-:W-:-:S05]  /*15dd0*/  NOP ;  /* 0x0000000000007918 */ /* 0x000fca0000000000 */
[----:B------:R-:W-:Y:S04]  /*15de0*/  STL.64 [R1+0x22c8], R18 ;  /* 0x0022c81201007387 */ /* 0x000fe80000100a00 */
[----:B------:R1:W-:Y:S04]  /*15df0*/  STL.64 [R1+0x22c0], R16 ;  /* 0x0022c01001007387 */ /* 0x0003e80000100a00 */
[----:B-1----:R-:W2:Y:S04]  /*15e00*/  LDL.LU R16, [R1+0x10] ;  /* 0x0000100001107983 */ /* 0x002ea80000300800 */
[----:B------:R-:W2:Y:S04]  /*15e10*/  LDL.LU R17, [R1+0x14] ;  /* 0x0000140001117983 */ /* 0x000ea80000300800 */
[----:B------:R-:W2:Y:S04]  /*15e20*/  LDL.LU R18, [R1+0x18] ;  /* 0x0000180001127983 */ /* 0x000ea80000300800 */
[----:B0-----:R-:W-:Y:S04]  /*15e30*/  STL.64 [R1+0x70], R8 ;  /* 0x0000700801007387 */ /* 0x001fe80000100a00 */
[----:B------:R0:W-:Y:S04]  /*15e40*/  STL.64 [R1+0x78], R10 ;  /* 0x0000780a01007387 */ /* 0x0001e80000100a00 */
[----:B0-----:R-:W2:Y:S04]  /*15e50*/  LDL.LU.64 R10, [R1+0x22e8] ;  /* 0x0022e800010a7983 */ /* 0x001ea80000300a00 */
[----:B------:R-:W2:Y:S01]  /*15e60*/  LDL.LU.64 R8, [R1+0x22e0] ;  /* 0x0022e00001087983 */ /* 0x000ea20000300a00 */
[----:B----4-:R-:W-:Y:S01]  /*15e70*/  MOV R19, R2 ;  /* 0x0000000200137202 */ /* 0x010fe20000000f00 */
[-C--:B---3--:R-:W-:Y:S02]  /*15e80*/  HMMA.16816.F32.BF16 R20, R4, R26.reuse, R20 ;  /* 0x0000001a0414723c */ /* 0x088fe40000041814 */
[----:B------:R-:W-:Y:S04]  /*15e90*/  STL [R1+0x2248], R29 ;  /* 0x0022481d01007387 */ /* 0x000fe80000100800 */
[----:B--2---:R-:W-:Y:S01]  /*15ea0*/  HMMA.16816.F32.BF16 R8, R16, R26, R8 ;  /* 0x0000001a1008723c */ /* 0x004fe20000041808 */
        /* <DEDUP_REMOVED lines=488> */
[----:B0-----:R-:W-:Y:S01]  /*17d30*/  STL.64 [R1], R16 ;  /* 0x0000001001007387 */ /* 0x001fe20000100a00 */
[----:B------:R-:W-:-:S03]  /*17d40*/  IMAD.MOV.U32 R29, RZ, RZ, R19 ;  /* 0x000000ffff1d7224 */ /* 0x000fc600078e0013 */
[----:B------:R-:W-:Y:S04]  /*17d50*/  STL [R1+0x8], R18 ;  /* 0x0000081201007387 */ /* 0x000fe80000100800 */
[----:B----4-:R-:W0:Y:S01]  /*17d60*/  LDSM.16.M88.4 R16, [R28+UR6+0x8300] ;  /* 0x008300061c10783b */ /* 0x010e220008000200 */
[-C--:B---3--:R-:W-:Y:S03]  /*17d70*/  HMMA.16816.F32.BF16 R24, R4, R8.reuse, R24 ;  /* 0x000000080418723c */ /* 0x088fe60000041818 */
[----:B------:R-:W2:Y:S04]  /*17d80*/  LDL.LU R6, [R1+0x78] ;  /* 0x0000780001067983 */ /* 0x000ea80000300800 */
[----:B0-----:R-:W-:Y:S04]  /*17d90*/  STL.64 [R1+0x40], R16 ;  /* 0x0000401001007387 */ /* 0x001fe80000100a00 */
[----:B------:R-:W-:Y:S04]  /*17da0*/  STL.64 [R1+0x48], R18 ;  /* 0x0000481201007387 */ /* 0x000fe80000100a00 */
[----:B------:R-:W0:Y:S04]  /*17db0*/  LDSM.16.MT88.4 R16, [R0+UR6+0x16800] ;  /* 0x016800060010783b */ /* 0x000e280008004200 */
[----:B------:R-:W2:Y:S04]  /*17dc0*/  LDL.LU R7, [R1+0x7c] ;  /* 0x00007c0001077983 */ /* 0x000ea80000300800 */
[----:B0-----:R-:W-:Y:S04]  /*17dd0*/  STL.64 [R1+0x10], R16 ;  /* 0x0000101001007387 */ /* 0x001fe80000100a00 */
[----:B------:R0:W-:Y:S04]  /*17de0*/  STL.64 [R1+0x18], R18 ;  /* 0x0000181201007387 */ /* 0x0001e80000100a00 */
[----:B0-----:R-:W3:Y:S04]  /*17df0*/  LDL.LU.64 R18, [R1+0x2020] ;  /* 0x0020200001127983 */ /* 0x001ee80000300a00 */
[----:B------:R-:W3:Y:S02]  /*17e00*/  LDL.LU.64 R16, [R1+0x2018] ;  /* 0x0020180001107983 */ /* 0x000ee40000300a00 */
[----:B---3--:R-:W-:Y:S02]  /*17e10*/  HMMA.16816.F32.BF16 R16, R12, R8, R16 ;  /* 0x000000080c10723c */ /* 0x008fe40000041810 */
[----:B------:R-:W0:Y:S04]  /*17e20*/  LDSM.16.M88.4 R8, [R28+UR6+0x300] ;  /* 0x000300061c08783b */ /* 0x000e280008000200 */
[----:B------:R-:W2:Y:S01]  /*17e30*/  LDL.LU R12, [R1+0x30] ;  /* 0x00003000010c7983 */ /* 0x000ea20000300800 */
[----:B------:R-:W-:-:S03]  /*17e40*/  MOV R15, R2 ;  /* 0x00000002000f7202 */ /* 0x000fc60000000f00 */
[----:B------:R-:W2:Y:S04]  /*17e50*/  LDL.LU R13, [R1+0x34] ;  /* 0x00003400010d7983 */ /* 0x000ea80000300800 */
[----:B------:R-:W2:Y:S04]  /*17e60*/  LDL.LU R14, [R1+0x38] ;  /* 0x00003800010e7983 */ /* 0x000ea80000300800 */
[----:B0-----:R-:W-:Y:S01]  /*17e70*/  STL.64 [R1+0x60], R8 ;  /* 0x0000600801007387 */ /* 0x001fe20000100a00 */
[----:B------:R-:W-:-:S03]  /*17e80*/  IMAD.MOV.U32 R2, RZ, RZ, R11 ;  /* 0x000000ffff027224 */ /* 0x000fc600078e000b */
        /* <DEDUP_REMOVED lines=19> */
[----:B0-----:R0:W-:Y:S02]  /*17fc0*/  STL.64 [R1+0x1fa8], R6 ;  /* 0x001fa80601007387 */ /* 0x0011e40000100a00 */
[----:B0-----:R-:W-:-:S02]  /*17fd0*/  MOV R7, R29 ;  /* 0x0000001d00077202 */ /* 0x001fc40000000f00 */
[----:B------:R0:W-:Y:S04]  /*17fe0*/  STL.64 [R1+0x1fa0], R4 ;  /* 0x001fa00401007387 */ /* 0x0001e80000100a00 */
[----:B0-----:R-:W3:Y:S04]  /*17ff0*/  LDL.LU R4, [R1] ;  /* 0x0000000001047983 */ /* 0x001ee80000300800 */
[----:B------:R-:W3:Y:S04]  /*18000*/  LDL.LU R5, [R1+0x4] ;  /* 0x0000040001057983 */ /* 0x000ee80000300800 */
[----:B------:R-:W3:Y:S01]  /*18010*/  LDL.LU R6, [R1+0x8] ;  /* 0x0000080001067983 */ /* 0x000ee20000300800 */
[----:B--2---:R-:W-:Y:S03]  /*18020*/  HMMA.16816.F32.BF16 R12, R12, R22, R24 ;  /* 0x000000160c0c723c */ /* 0x004fe60000041818 */
[----:B------:R-:W2:Y:S04]  /*18030*/  LDL.LU R24, [R1+0x40] ;  /* 0x0000400001187983 */ /* 0x000ea80000300800 */
[----:B------:R-:W2:-:S15]  /*18040*/  LDL.LU R25, [R1+0x44] ;  /* 0x0000440001197983 */ /* 0x000e9e0000300800 */
[----:B------:R-:W-:-:S02]  /*18050*/  NOP ;  /* 0x0000000000007918 */ /* 0x000fc40000000000 */
[----:B------:R-:W-:Y:S01]  /*18060*/  IMAD.MOV.U32 R29, RZ, RZ, R12 ;  /* 0x000000ffff1d7224 */ /* 0x000fe200078e000c */
[----:B------:R-:W-:Y:S01]  /*18070*/  MOV R28, R13 ;  /* 0x0000000d001c7202 */ /* 0x000fe20000000f00 */
[----:B------:R-:W-:Y:S01]  /*18080*/  IMAD.MOV.U32 R27, RZ, RZ, R14 ;  /* 0x000000ffff1b7224 */ /* 0x000fe200078e000e */
[----:B------:R-:W-:Y:S02]  /*18090*/  MOV R26, R15 ;  /* 0x0000000f001a7202 */ /* 0x000fe40000000f00 */
[----:B------:R-:W0:Y:S01]  /*180a0*/  LDSM.16.MT88.4 R12, [R0+UR6+0x16c00] ;  /* 0x016c0006000c783b */ /* 0x000e220008004200 */
[----:B------:R-:W-:Y:S03]  /*180b0*/  HMMA.16816.F32.BF16 R16, R8, R22, R16 ;  /* 0x000000160810723c */ /* 0x000fe60000041810 */
[----:B0-----:R-:W-:Y:S04]  /*180c0*/  STL.64 [R1+0x1fb8], R14 ;  /* 0x001fb80e01007387 */ /* 0x001fe80000100a00 */
[----:B------:R0:W-:Y:S04]  /*180d0*/  STL.64 [R1+0x1fb0], R12 ;  /* 0x001fb00c01007387 */ /* 0x0001e80000100a00 */
[----:B0-----:R-:W2:Y:S04]  /*180e0*/  LDL.LU R12, [R1+0x10] ;  /* 0x00001000010c7983 */ /* 0x001ea80000300800 */
[----:B------:R-:W2:Y:S04]  /*180f0*/  LDL.LU R13, [R1+0x14] ;  /* 0x00001400010d7983 */ /* 0x000ea80000300800 */
[----:B------:R-:W2:Y:S04]  /*18100*/  LDL.LU R14, [R1+0x18] ;  /* 0x00001800010e7983 */ /* 0x000ea80000300800 */
[----:B------:R-:W2:Y:S04]  /*18110*/  LDL.LU R15, [R1+0x1c] ;  /* 0x00001c00010f7983 */ /* 0x000ea80000300800 */
[----:B------:R-:W2:Y:S04]  /*18120*/  LDL.LU.64 R22, [R1+0x2000] ;  /* 0x0020000001167983 */ /* 0x000ea80000300a00 */
[----:B------:R-:W2:Y:S04]  /*18130*/  LDL.LU.64 R20, [R1+0x1ff8] ;  /* 0x001ff80001147983 */ /* 0x000ea80000300a00 */
[----:B------:R-:W3:Y:S04]  /*18140*/  LDL.LU.64 R10, [R1+0x1ff0] ;  /* 0x001ff000010a7983 */ /* 0x000ee80000300a00 */
[----:B------:R-:W3:Y:S04]  /*18150*/  LDL.LU.64 R8, [R1+0x1fe8] ;  /* 0x001fe80001087983 */ /* 0x000ee80000300a00 */
[----:B------:R-:W-:Y:S04]  /*18160*/  STL.64 [R1+0x1fc8], R18 ;  /* 0x001fc81201007387 */ /* 0x000fe80000100a00 */
[----:B------:R0:W-:Y:S02]  /*18170*/  STL.64 [R1+0x1fc0], R16 ;  /* 0x001fc01001007387 */ /* 0x0001e40000100a00 */
[----:B0-----:R-:W-:-:S02]  /*18180*/  IMAD.MOV.U32 R16, RZ, RZ, R29 ;  /* 0x000000ffff107224 */ /* 0x001fc400078e001d */
[----:B------:R-:W4:Y:S01]  /*18190*/  LDL.LU R29, [R1+0x1fe0] ;  /* 0x001fe000011d7983 */ /* 0x000f220000300800 */
[----:B------:R-:W-:Y:S01]  /*181a0*/  IMAD.MOV.U32 R18, RZ, RZ, R27 ;  /* 0x000000ffff127224 */ /* 0x000fe200078e001b */
[----:B------:R-:W-:Y:S02]  /*181b0*/  MOV R19, R26 ;  /* 0x0000001a00137202 */ /* 0x000fe40000000f00 */
[----:B------:R-:W-:-:S03]  /*181c0*/  MOV R17, R28 ;  /* 0x0000001c00117202 */ /* 0x000fc60000000f00 */
[----:B------:R-:W-:Y:S04]  /*181d0*/  STL.64 [R1+0x1fd8], R18 ;  /* 0x001fd81201007387 */ /* 0x000fe80000100a00 */
[----:B------:R-:W-:Y:S01]  /*181e0*/  STL.64 [R1+0x1fd0], R16 ;  /* 0x001fd01001007387 */ /* 0x000fe20000100a00 */
[-C--:B--2---:R-:W-:Y:S06]  /*181f0*/  HMMA.16816.F32.BF16 R20, R12, R24.reuse, R20 ;  /* 0x000000180c14723c */ /* 0x084fec0000041814 */
[C---:B---3--:R-:W-:Y:S01]  /*18200*/  HMMA.16816.F32.BF16 R8, R4.reuse, R24, R8 ;  /* 0x000000180408723c */ /* 0x048fe20000041808 */
[----:B------:R-:W0:Y:S04]  /*18210*/  LDSM.16.MT88.4 R24, [R3+UR6+0x17000] ;  /* 0x017000060318783b */ /* 0x000e280008004200 */
[----:B----4-:R-:W1:Y:S04]  /*18220*/  LDSM.16.M88.4 R16, [R29+UR6+0x8380] ;  /* 0x008380061d10783b */ /* 0x010e680008000200 */
[----:B0-----:R-:W-:Y:S04]  /*18230*/  STL.64 [R1+0x1f80], R26 ;  /* 0x001f801a01007387 */ /* 0x001fe80000100a00 */
[----:B------:R0:W-:Y:S04]  /*18240*/  STL.64 [R1+0x1f78], R24 ;  /* 0x001f781801007387 */ /* 0x0001e80000100a00 */
[----:B0-----:R-:W2:Y:S04]  /*18250*/  LDL.LU R24, [R1+0x60] ;  /* 0x0000600001187983 */ /* 0x001ea80000300800 */
[----:B------:R-:W2:Y:S04]  /*18260*/  LDL.LU R25, [R1+0x64] ;  /* 0x0000640001197983 */ /* 0x000ea80000300800 */
[----:B------:R-:W3:Y:S04]  /*18270*/  LDL.LU R26, [R1+0x68] ;  /* 0x00006800011a7983 */ /* 0x000ee80000300800 */
[----:B-1----:R-:W-:Y:S04]  /*18280*/  STL.64 [R1+0x70], R16 ;  /* 0x0000701001007387 */ /* 0x002fe80000100a00 */
[----:B------:R0:W-:Y:S04]  /*18290*/  STL.64 [R1+0x78], R18 ;  /* 0x0000781201007387 */ /* 0x0001e80000100a00 */
[----:B0-----:R-:W2:Y:S04]  /*182a0*/  LDL.LU.64 R18, [R1+0x1fd8] ;  /* 0x001fd80001127983 */ /* 0x001ea80000300a00 */
[----:B------:R-:W2:Y:S01]  /*182b0*/  LDL.LU.64 R16, [R1+0x1fd0] ;  /* 0x001fd00001107983 */ /* 0x000ea20000300a00 */
[----:B------:R-:W-:Y:S01]  /*182c0*/  IMAD.MOV.U32 R27, RZ, RZ, R2 ;  /* 0x000000ffff1b7224 */ /* 0x000fe200078e0002 */
[----:B--2---:R-:W-:-:S15]  /*182d0*/  HMMA.16816.F32.BF16 R16, R4, R24, R16 ;  /* 0x000000180410723c */ /* 0x004fde0000041810 */
[----:B------:R-:W-:-:S09]  /*182e0*/  NOP ;  /* 0x0000000000007918 */ /* 0x000fd20000000000 */
[----:B------:R-:W-:Y:S01]  /*182f0*/  MOV R6, R16 ;  /* 0x0000001000067202 */ /* 0x000fe20000000f00 */
[----:B------:R-:W-:Y:S01]  /*18300*/  IMAD.MOV.U32 R5, RZ, RZ, R17 ;  /* 0x000000ffff057224 */ /* 0x000fe200078e0011 */
[----:B------:R-:W-:Y:S01]  /*18310*/  MOV R4, R18 ;  /* 0x0000001200047202 */ /* 0x000fe20000000f00 */
[----:B------:R-:W-:Y:S02]  /*18320*/  IMAD.MOV.U32 R2, RZ, RZ, R19 ;  /* 0x000000ffff027224 */ /* 0x000fe400078e0013 */
[----:B------:R-:W0:Y:S04]  /*18330*/  LDSM.16.MT88.4 R16, [R0+UR6+0x17000] ;  /* 0x017000060010783b */ /* 0x000e280008004200 */
[----:B0-----:R-:W-:Y:S01]  /*18340*/  STL [R1+0x24], R17 ;  /* 0x0000241101007387 */ /* 0x001fe20000100800 */
[----:B------:R-:W-:Y:S01]  /*18350*/  IMAD.MOV.U32 R0, RZ, RZ, R19 ;  /* 0x000000ffff007224 */ /* 0x000fe200078e0013 */
[----:B------:R-:W-:-:S02]  /*18360*/  MOV R28, R16 ;  /* 0x00000010001c7202 */ /* 0x000fc40000000f00 */
[----:B------:R0:W-:Y:S04]  /*18370*/  STL [R1+0x28], R18 ;  /* 0x0000281201007387 */ /* 0x0001e80000100800 */
[----:B0-----:R-:W2:Y:S04]  /*18380*/  LDL.LU.64 R18, [R1+0x1fc8] ;  /* 0x001fc80001127983 */ /* 0x001ea80000300a00 */
[----:B------:R-:W2:Y:S02]  /*18390*/  LDL.LU.64 R16, [R1+0x1fc0] ;  /* 0x001fc00001107983 */ /* 0x000ea40000300a00 */
[----:B--2---:R-:W-:Y:S02]  /*183a0*/  HMMA.16816.F32.BF16 R16, R12, R24, R16 ;  /* 0x000000180c10723c */ /* 0x004fe40000041810 */
[----:B------:R-:W2:Y:S04]  /*183b0*/  LDL.LU.64 R14, [R1+0x1fb8] ;  /* 0x001fb800010e7983 */ /* 0x000ea80000300a00 */
[----:B------:R-:W2:Y:S04]  /*183c0*/  LDL.LU.64 R12, [R1+0x1fb0] ;  /* 0x001fb000010c7983 */ /* 0x000ea80000300a00 */
[----:B---3--:R0:W-:Y:S04]  /*183d0*/  STL.64 [R1+0x1f98], R26 ;  /* 0x001f981a01007387 */ /* 0x0081e80000100a00 */
[----:B0-----:R-:W2:Y:S04]  /*183e0*/  LDL.LU R26, [R1+0x48] ;  /* 0x00004800011a7983 */ /* 0x001ea80000300800 */
[----:B------:R-:W2:Y:S05]  /*183f0*/  LDL.LU R27, [R1+0x4c] ;  /* 0x00004c00011b7983 */ /* 0x000eaa0000300800 */
[----:B------:R0:W-:Y:S04]  /*18400*/  STL.64 [R1+0x1f90], R18 ;  /* 0x001f901201007387 */ /* 0x0001e80000100a00 */
[----:B------:R1:W-:Y:S01]  /*18410*/  STL.64 [R1+0x1f88], R16 ;  /* 0x001f881001007387 */ /* 0x0003e20000100a00 */
[----:B0-----:R-:W-:-:S02]  /*18420*/  MOV R18, R4 ;  /* 0x0000000400127202 */ /* 0x001fc40000000f00 */
[----:B-1----:R-:W-:Y:S01]  /*18430*/  MOV R16, R6 ;  /* 0x0000000600107202 */ /* 0x002fe20000000f00 */
[----:B------:R-:W-:Y:S02]  /*18440*/  IMAD.MOV.U32 R17, RZ, RZ, R5 ;  /* 0x000000ffff117224 */ /* 0x000fe400078e0005 */
[----:B------:R-:W0:Y:S01]  /*18450*/  LDSM.16.M88.4 R4, [R29+UR6+0x380] ;  /* 0x000380061d04783b */ /* 0x000e220008000200 */
[----:B------:R-:W-:-:S03]  /*18460*/  IMAD.MOV.U32 R19, RZ, RZ, R2 ;  /* 0x000000ffff137224 */ /* 0x000fc600078e0002 */
[----:B0-----:R-:W-:Y:S01]  /*18470*/  STL.64 [R1+0x80], R4 ;  /* 0x0000800401007387 */ /* 0x001fe20000100a00 */
[----:B------:R-:W-:-:S03]  /*18480*/  MOV R2, R7 ;  /* 0x0000000700027202 */ /* 0x000fc60000000f00 */
[----:B------:R0:W-:Y:S04]  /*18490*/  STL [R1+0x88], R6 ;  /* 0x0000880601007387 */ /* 0x0001e80000100800 */
[----:B0-----:R-:W3:Y:S04]  /*184a0*/  LDL.LU.64 R6, [R1+0x1fa8] ;  /* 0x001fa80001067983 */ /* 0x001ee80000300a00 */
[----:B------:R-:W3:Y:S01]  /*184b0*/  LDL.LU.64 R4, [R1+0x1fa0] ;  /* 0x001fa00001047983 */ /* 0x000ee20000300a00 */
[-C--:B--2---:R-:W-:Y:S06]  /*184c0*/  HMMA.16816.F32.BF16 R20, R12, R26.reuse, R20 ;  /* 0x0000001a0c14723c */ /* 0x084fec0000041814 */
[C---:B---3--:R-:W-:Y:S01]  /*184d0*/  HMMA.16816.F32.BF16 R8, R4.reuse, R26, R8 ;  /* 0x0000001a0408723c */ /* 0x048fe20000041808 */
[----:B------:R-:W0:Y:S04]  /*184e0*/  LDSM.16.MT88.4 R24, [R3+UR6+0x17400] ;  /* 0x017400060318783b */ /* 0x000e280008004200 */
[----:B0-----:R-:W-:Y:S04]  /*184f0*/  STL.64 [R1+0x50], R24 ;  /* 0x0000501801007387 */ /* 0x001fe80000100a00 */
[----:B------:R0:W-:Y:S04]  /*18500*/  STL.64 [R1+0x58], R26 ;  /* 0x0000581a01007387 */ /* 0x0001e80000100a00 */
[----:B0-----:R-:W2:Y:S01]  /*18510*/  LDL.LU.64 R26, [R1+0x1f98] ;  /* 0x001f9800011a7983 */ /* 0x001ea20000300a00 */
[----:B------:R-:W-:Y:S01]  /*18520*/  LOP3.LUT R25, R3, 0x20, RZ, 0x3c, !PT ;  /* 0x0000002003197812 */ /* 0x000fe200078e3cff */
[----:B--2---:R-:W-:Y:S04]  /*18530*/  HMMA.16816.F32.BF16 R4, R4, R26, R16 ;  /* 0x0000001a0404723c */ /* 0x004fe80000041810 */
[----:B------:R-:W0:-:S15]  /*18540*/  LDSM.16.MT88.4 R16, [R25+UR6+0x17400] ;  /* 0x017400061910783b */ /* 0x000e1e0008004200 */
[----:B------:R-:W-:-:S04]  /*18550*/  NOP ;  /* 0x0000000000007918 */ /* 0x000fc80000000000 */
[----:B------:R-:W-:Y:S04]  /*18560*/  STL.64 [R1+0x1f68], R6 ;  /* 0x001f680601007387 */ /* 0x000fe80000100a00 */
[----:B------:R1:W-:Y:S04]  /*18570*/  STL.64 [R1+0x1f60], R4 ;  /* 0x001f600401007387 */ /* 0x0003e80000100a00 */
[----:B-1----:R-:W2:Y:S04]  /*18580*/  LDL.LU R4, [R1+0x70] ;  /* 0x0000700001047983 */ /* 0x002ea80000300800 */
[----:B------:R-:W2:Y:S04]  /*18590*/  LDL.LU R5, [R1+0x74] ;  /* 0x0000740001057983 */ /* 0x000ea80000300800 */
[----:B0-----:R-:W-:Y:S04]  /*185a0*/  STL.64 [R1+0x40], R16 ;  /* 0x0000401001007387 */ /* 0x001fe80000100a00 */
[----:B------:R0:W-:Y:S04]  /*185b0*/  STL.64 [R1+0x48], R18 ;  /* 0x0000481201007387 */ /* 0x0001e80000100a00 */
[----:B0-----:R-:W3:Y:S04]  /*185c0*/  LDL.LU.64 R18, [R1+0x1f90] ;  /* 0x001f900001127983 */ /* 0x001ee80000300a00 */
[----:B------:R-:W3:Y:S02]  /*185d0*/  LDL.LU.64 R16, [R1+0x1f88] ;  /* 0x001f880001107983 */ /* 0x000ee40000300a00 */
[----:B---3--:R-:W-:Y:S02]  /*185e0*/  HMMA.16816.F32.BF16 R16, R12, R26, R16 ;  /* 0x0000001a0c10723c */ /* 0x008fe40000041810 */
[----:B------:R-:W2:Y:S04]  /*185f0*/  LDL.LU.64 R26, [R1+0x1f80] ;  /* 0x001f8000011a7983 */ /* 0x000ea80000300a00 */
[----:B------:R-:W2:Y:S04]  /*18600*/  LDL.LU.64 R24, [R1+0x1f78] ;  /* 0x001f780001187983 */ /* 0x000ea80000300a00 */
[----:B------:R-:W3:Y:S01]  /*18610*/  LDL.LU.64 R12, [R1+0x80] ;  /* 0x00008000010c7983 */ /* 0x000ee20000300a00 */
[----:B--2---:R-:W-:-:S15]  /*18620*/  HMMA.16816.F32.BF16 R8, R24, R4, R8 ;  /* 0x000000041808723c */ /* 0x004fde0000041808 */
[----:B------:R-:W-:-:S08]  /*18630*/  NOP ;  /* 0x0000000000007918 */ /* 0x000fd00000000000 */
[----:B------:R-:W-:Y:S04]  /*18640*/  STL.64 [R1+0x1f58], R10 ;  /* 0x001f580a01007387 */ /* 0x000fe80000100a00 */
[----:B------:R0:W-:Y:S02]  /*18650*/  STL.64 [R1+0x1f50], R8 ;  /* 0x001f500801007387 */ /* 0x0001e40000100a00 */
[----:B0-----:R-:W-:Y:S02]  /*18660*/  IMAD.MOV.U32 R8, RZ, RZ, R28 ;  /* 0x000000ffff087224 */ /* 0x001fe400078e001c */
[----:B------:R-:W2:Y:S04]  /*18670*/  LDL.LU R28, [R1+0x1f70] ;  /* 0x001f7000011c7983 */ /* 0x000ea80000300800 */
[----:B------:R-:W4:Y:S04]  /*18680*/  LDL.LU R9, [R1+0x24] ;  /* 0x0000240001097983 */ /* 0x000f280000300800 */
[----:B------:R-:W4:Y:S01]  /*18690*/  LDL.LU R10, [R1+0x28] ;  /* 0x00002800010a7983 */ /* 0x000f220000300800 */
[----:B------:R-:W-:-:S07]  /*186a0*/  MOV R11, R0 ;  /* 0x00000000000b7202 */ /* 0x000fce0000000f00 */
[----:B----4-:R-:W-:Y:S01]  /*186b0*/  HMMA.16816.F32.BF16 R20, R8, R4, R20 ;  /* 0x000000040814723c */ /* 0x010fe20000041814 */
[----:B------:R-:W0:Y:S05]  /*186c0*/  LDSM.16.MT88.4 R4, [R3+UR6+0x17800] ;  /* 0x017800060304783b */ /* 0x000e2a0008004200 */
[----:B0-----:R-:W-:Y:S01]  /*186d0*/  STL.64 [R1+0x30], R4 ;  /* 0x0000300401007387 */ /* 0x001fe20000100a00 */
[----:B------:R-:W-:-:S03]  /*186e0*/  IMAD.MOV.U32 R29, RZ, RZ, R7 ;  /* 0x000000ffff1d7224 */ /* 0x000fc600078e0007 */
[----:B------:R-:W-:Y:S04]  /*186f0*/  STL [R1+0x38], R6 ;  /* 0x0000380601007387 */ /* 0x000fe80000100800 */
[----:B--2---:R-:W0:Y:S04]  /*18700*/  LDSM.16.M88.4 R4, [R28+UR6+0x8380] ;  /* 0x008380061c04783b */ /* 0x004e280008000200 */
[----:B------:R-:W-:Y:S04]  /*18710*/  STL [R1+0x1f30], R29 ;  /* 0x001f301d01007387 */ /* 0x000fe80000100800 */
[----:B0-----:R-:W-:Y:S01]  /*18720*/  STL.64 [R1+0x60], R4 ;  /* 0x0000600401007387 */ /* 0x001fe20000100a00 */
[----:B------:R-:W-:-:S03]  /*18730*/  MOV R0, R7 ;  /* 0x0000000700007202 */ /* 0x000fc60000000f00 */
[----:B------:R0:W-:Y:S04]  /*18740*/  STL [R1+0x68], R6 ;  /* 0x0000680601007387 */ /* 0x0001e80000100800 */
[----:B0-----:R-:W2:Y:S04]  /*18750*/  LDL.LU.64 R6, [R1+0x1f68] ;  /* 0x001f680001067983 */ /* 0x001ea80000300a00 */
[----:B------:R-:W2:Y:S01]  /*18760*/  LDL.LU.64 R4, [R1+0x1f60] ;  /* 0x001f600001047983 */ /* 0x000ea20000300a00 */
[----:B---3--:R-:W-:-:S03]  /*18770*/  IMAD.MOV.U32 R29, RZ, RZ, R12 ;  /* 0x000000ffff1d7224 */ /* 0x008fc600078e000c */
[----:B------:R0:W-:Y:S02]  /*18780*/  STL [R1+0x1f34], R0 ;  /* 0x001f340001007387 */ /* 0x0001e40000100800 */
[----:B0-----:R-:W-:Y:S01]  /*18790*/  MOV R0, R13 ;  /* 0x0000000d00007202 */ /* 0x001fe20000000f00 */
[----:B--2---:R-:W-:Y:S07]  /*187a0*/  HMMA.16816.F32.BF16 R4, R24, R12, R4 ;  /* 0x0000000c1804723c */ /* 0x004fee0000041804 */
[----:B------:R-:W-:-:S05]  /*187b0*/  LOP3.LUT R27, R3, 0x20, RZ, 0x3c, !PT ;  /* 0x00000020031b7812 */ /* 0x000fca00078e3cff */
[----:B------:R-:W0:Y:S11]  /*187c0*/  LDSM.16.MT88.4 R12, [R27+UR6+0x17800] ;  /* 0x017800061b0c783b */ /* 0x000e360008004200 */
[----:B------:R1:W-:Y:S04]  /*187d0*/  STL.64 [R1+0x1f48], R6 ;  /* 0x001f480601007387 */ /* 0x0003e80000100a00 */
[----:B------:R-:W-:Y:S04]  /*187e0*/  STL.64 [R1+0x1f40], R4 ;  /* 0x001f400401007387 */ /* 0x000fe80000100a00 */
[----:B-1----:R-:W2:Y:S04]  /*187f0*/  LDL.LU R6, [R1+0x78] ;  /* 0x0000780001067983 */ /* 0x002ea80000300800 */
[----:B------:R-:W2:Y:S04]  /*18800*/  LDL.LU R7, [R1+0x7c] ;  /* 0x00007c0001077983 */ /* 0x000ea80000300800 */
[----:B------:R1:W-:Y:S04]  /*18810*/  STL [R1+0x1f38], R27 ;  /* 0x001f381b01007387 */ /* 0x0003e80000100800 */
[----:B------:R-:W3:Y:S04]  /*18820*/  LDL.LU R24, [R1+0x50] ;  /* 0x0000500001187983 */ /* 0x000ee80000300800 */
[----:B------:R-:W3:Y:S04]  /*18830*/  LDL.LU R25, [R1+0x54] ;  /* 0x0000540001197983 */ /* 0x000ee80000300800 */
[----:B------:R-:W3:Y:S04]  /*18840*/  LDL.LU R26, [R1+0x58] ;  /* 0x00005800011a7983 */ /* 0x000ee80000300800 */
[----:B-1----:R-:W3:Y:S04]  /*18850*/  LDL.LU R27, [R1+0x5c] ;  /* 0x00005c00011b7983 */ /* 0x002ee80000300800 */
[----:B0-----:R0:W-:Y:S04]  /*18860*/  STL.64 [R1+0x1f18], R14 ;  /* 0x001f180e01007387 */ /* 0x0011e80000100a00 */
[----:B------:R1:W-:Y:S04]  /*18870*/  STL.64 [R1+0x1f10], R12 ;  /* 0x001f100c01007387 */ /* 0x0003e80000100a00 */
[----:B0-----:R-:W4:Y:S01]  /*18880*/  LDL.LU R14, [R1+0x88] ;  /* 0x00008800010e7983 */ /* 0x001f220000300800 */
[----:B-1----:R-:W-:Y:S01]  /*18890*/  IMAD.MOV.U32 R12, RZ, RZ, R29 ;  /* 0x000000ffff0c7224 */ /* 0x002fe200078e001d */
[----:B------:R-:W-:-:S07]  /*188a0*/  MOV R13, R0 ;  /* 0x00000000000d7202 */ /* 0x000fce0000000f00 */
[----:B------:R-:W-:Y:S01]  /*188b0*/  HMMA.16816.F32.BF16 R8, R8, R12, R16 ;  /* 0x0000000c0808723c */ /* 0x000fe20000041810 */
[----:B------:R-:W2:Y:S01]  /*188c0*/  LDL.LU.64 R16, [R1+0x40] ;  /* 0x0000400001107983 */ /* 0x000ea20000300a00 */
[----:B------:R-:W-:-:S03]  /*188d0*/  IMAD.MOV.U32 R15, RZ, RZ, R2 ;  /* 0x000000ffff0f7224 */ /* 0x000fc600078e0002 */
[----:B------:R-:W3:-:S15]  /*188e0*/  LDL.LU.64 R18, [R1+0x48] ;  /* 0x0000480001127983 */ /* 0x000ede0000300a00 */
[----:B------:R-:W-:-:S04]  /*188f0*/  NOP ;  /* 0x0000000000007918 */ /* 0x000fc80000000000 */
[----:B------:R-:W-:Y:S01]  /*18900*/  MOV R12, R8 ;  /* 0x00000008000c7202 */ /* 0x000fe20000000f00 */
[----:B------:R-:W-:Y:S01]  /*18910*/  IMAD.MOV.U32 R5, RZ, RZ, R9 ;  /* 0x000000ffff057224 */ /* 0x000fe200078e0009 */
[----:B------:R-:W-:Y:S01]  /*18920*/  MOV R4, R10 ;  /* 0x0000000a00047202 */ /* 0x000fe20000000f00 */
[----:B------:R-:W-:Y:S02]  /*18930*/  IMAD.MOV.U32 R0, RZ, RZ, R11 ;  /* 0x000000ffff007224 */ /* 0x000fe400078e000b */
[----:B------:R-:W0:Y:S02]  /*18940*/  LDSM.16.M88.4 R8, [R28+UR6+0x380] ;  /* 0x000380061c08783b */ /* 0x000e240008000200 */
[----:B0-----:R-:W-:Y:S02]  /*18950*/  MOV R28, R10 ;  /* 0x0000000a001c7202 */ /* 0x001fe40000000f00 */
[----:B------:R0:W-:Y:S01]  /*18960*/  STL.64 [R1+0x10], R8 ;  /* 0x0000100801007387 */ /* 0x0001e20000100a00 */
[----:B------:R-:W-:-:S03]  /*18970*/  IMAD.MOV.U32 R2, RZ, RZ, R11 ;  /* 0x000000ffff027224 */ /* 0x000fc600078e000b */
[----:B------:R-:W4:Y:S04]  /*18980*/  LDL.LU.64 R10, [R1+0x1f58] ;  /* 0x001f5800010a7983 */ /* 0x000f280000300a00 */
[----:B0-----:R-:W4:Y:S01]  /*18990*/  LDL.LU.64 R8, [R1+0x1f50] ;  /* 0x001f500001087983 */ /* 0x001f220000300a00 */
[----:B--2---:R-:W-:Y:S01]  /*189a0*/  IMAD.MOV.U32 R29, RZ, RZ, R17 ;  /* 0x000000ffff1d7224 */ /* 0x004fe200078e0011 */
[-C--:B---3--:R-:W-:Y:S06]  /*189b0*/  HMMA.16816.F32.BF16 R20, R16, R6.reuse, R20 ;  /* 0x000000061014723c */ /* 0x088fec0000041814 */
[----:B------:R-:W-:Y:S01]  /*189c0*/  MOV R13, R18 ;  /* 0x00000012000d7202 */ /* 0x000fe20000000f00 */
[----:B----4-:R-:W-:-:S15]  /*189d0*/  HMMA.16816.F32.BF16 R8, R24, R6, R8 ;  /* 0x000000061808723c */ /* 0x010fde0000041808 */
[----:B------:R-:W-:-:S08]  /*189e0*/  NOP ;  /* 0x0000000000007918 */ /* 0x000fd00000000000 */
[----:B------:R0:W-:Y:S04]  /*189f0*/  STL.64 [R1+0x1f28], R10 ;  /* 0x001f280a01007387 */ /* 0x0001e80000100a00 */
[----:B------:R1:W-:Y:S04]  /*18a00*/  STL.64 [R1+0x1f20], R8 ;  /* 0x001f200801007387 */ /* 0x0003e80000100a00 */
[----:B------:R-:W2:Y:S01]  /*18a10*/  LDL.LU.64 R6, [R1+0x1f48] ;  /* 0x001f480001067983 */ /* 0x000ea20000300a00 */
[----:B0-----:R-:W-:Y:S01]  /*18a20*/  IMAD.MOV.U32 R11, RZ, RZ, R0 ;  /* 0x000000ffff0b7224 */ /* 0x001fe200078e0000 */
[----:B------:R-:W-:-:S02]  /*18a30*/  MOV R0, R16 ;  /* 0x0000001000007202 */ /* 0x000fc40000000f00 */
[----:B-1----:R-:W-:Y:S01]  /*18a40*/  MOV R8, R12 ;  /* 0x0000000c00087202 */ /* 0x002fe20000000f00 */
[----:B------:R-:W-:Y:S02]  /*18a50*/  IMAD.MOV.U32 R12, RZ, RZ, R19 ;  /* 0x000000ffff0c7224 */ /* 0x000fe400078e0013 */
[----:B------:R-:W0:Y:S01]  /*18a60*/  LDSM.16.MT88.4 R16, [R3+UR6+0x17c00] ;  /* 0x017c00060310783b */ /* 0x000e220008004200 */
[----:B------:R-:W-:Y:S01]  /*18a70*/  IMAD.MOV.U32 R9, RZ, RZ, R5 ;  /* 0x000000ffff097224 */ /* 0x000fe200078e0005 */
[----:B------:R-:W-:Y:S02]  /*18a80*/  MOV R10, R4 ;  /* 0x00000004000a7202 */ /* 0x000fe40000000f00 */
[----:B------:R-:W2:Y:S04]  /*18a90*/  LDL.LU.64 R4, [R1+0x1f40] ;  /* 0x001f400001047983 */ /* 0x000ea80000300a00 */
[----:B0-----:R-:W-:Y:S04]  /*18aa0*/  STL.64 [R1+0x1ed8], R18 ;  /* 0x001ed81201007387 */ /* 0x001fe80000100a00 */
[----:B------:R0:W-:Y:S04]  /*18ab0*/  STL.64 [R1+0x1ed0], R16 ;  /* 0x001ed01001007387 */ /* 0x0001e80000100a00 */
[----:B0-----:R-:W3:Y:S04]  /*18ac0*/  LDL.LU R16, [R1+0x10] ;  /* 0x0000100001107983 */ /* 0x001ee80000300800 */
[----:B------:R-:W3:Y:S01]  /*18ad0*/  LDL.LU R17, [R1+0x14] ;  /* 0x0000140001117983 */ /* 0x000ee20000300800 */
[-C--:B--2---:R-:W-:Y:S03]  /*18ae0*/  HMMA.16816.F32.BF16 R4, R24, R14.reuse, R4 ;  /* 0x0000000e1804723c */ /* 0x084fe60000041804 */
[----:B---3--:R0:W-:Y:S04]  /*18af0*/  STL.64 [R1+0x1f08], R16 ;  /* 0x001f081001007387 */ /* 0x0081e80000100a00 */
[----:B0-----:R-:W2:Y:S04]  /*18b00*/  LDL.LU R16, [R1+0x60] ;  /* 0x0000600001107983 */ /* 0x001ea80000300800 */
[----:B------:R-:W2:Y:S04]  /*18b10*/  LDL.LU R17, [R1+0x64] ;  /* 0x0000640001117983 */ /* 0x000ea80000300800 */
[----:B------:R-:W3:Y:S04]  /*18b20*/  LDL.LU R27, [R1+0x1f38] ;  /* 0x001f3800011b7983 */ /* 0x000ee80000300800 */
[----:B---3--:R-:W0:Y:S04]  /*18b30*/  LDSM.16.MT88.4 R24, [R27+UR6+0x17c00] ;  /* 0x017c00061b18783b */ /* 0x008e280008004200 */
[----:B0-----:R0:W-:Y:S04]  /*18b40*/  STL.64 [R1+0x1ee8], R26 ;  /* 0x001ee81a01007387 */ /* 0x0011e80000100a00 */
[----:B------:R1:W-:Y:S01]  /*18b50*/  STL.64 [R1+0x1ee0], R24 ;  /* 0x001ee01801007387 */ /* 0x0003e20000100a00 */
[----:B0-----:R-:W-:Y:S01]  /*18b60*/  MOV R26, R13 ;  /* 0x0000000d001a7202 */ /* 0x001fe20000000f00 */
[----:B------:R-:W-:Y:S01]  /*18b70*/  IMAD.MOV.U32 R27, RZ, RZ, R12 ;  /* 0x000000ffff1b7224 */ /* 0x000fe200078e000c */
[----:B-1----:R-:W-:Y:S01]  /*18b80*/  MOV R24, R0 ;  /* 0x0000000000187202 */ /* 0x002fe20000000f00 */
[----:B------:R-:W-:Y:S01]  /*18b90*/  IMAD.MOV.U32 R25, RZ, RZ, R29 ;  /* 0x000000ffff197224 */ /* 0x000fe200078e001d */
[----:B------:R-:W3:Y:S04]  /*18ba0*/  LDL.LU R0, [R1+0x1f34] ;  /* 0x001f340001007983 */ /* 0x000ee80000300800 */
[----:B------:R-:W4:Y:S02]  /*18bb0*/  LDL.LU R29, [R1+0x1f30] ;  /* 0x001f3000011d7983 */ /* 0x000f240000300800 */
[----:B------:R-:W-:Y:S02]  /*18bc0*/  HMMA.16816.F32.BF16 R24, R24, R14, R8 ;  /* 0x0000000e1818723c */ /* 0x000fe40000041808 */
[----:B------:R-:W3:Y:S04]  /*18bd0*/  LDL.LU.64 R10, [R1+0x1f28] ;  /* 0x001f2800010a7983 */ /* 0x000ee80000300a00 */
[----:B------:R-:W3:Y:S04]  /*18be0*/  LDL.LU.64 R8, [R1+0x1f20] ;  /* 0x001f200001087983 */ /* 0x000ee80000300a00 */
[----:B------:R-:W2:Y:S04]  /*18bf0*/  LDL.LU.64 R14, [R1+0x1f18] ;  /* 0x001f1800010e7983 */ /* 0x000ea80000300a00 */
[----:B------:R-:W2:Y:S09]  /*18c00*/  LDL.LU.64 R12, [R1+0x1f10] ;  /* 0x001f1000010c7983 */ /* 0x000eb20000300a00 */
[----:B------:R-:W-:Y:S04]  /*18c10*/  STL.64 [R1+0x1f00], R26 ;  /* 0x001f001a01007387 */ /* 0x000fe80000100a00 */
[----:B------:R0:W-:Y:S04]  /*18c20*/  STL.64 [R1+0x1ef8], R24 ;  /* 0x001ef81801007387 */ /* 0x0001e80000100a00 */
[----:B0-----:R-:W3:Y:S04]  /*18c30*/  LDL.LU R24, [R1+0x30] ;  /* 0x0000300001187983 */ /* 0x001ee80000300800 */
[----:B------:R-:W3:Y:S04]  /*18c40*/  LDL.LU R25, [R1+0x34] ;  /* 0x0000340001197983 */ /* 0x000ee80000300800 */
[----:B------:R-:W3:Y:S01]  /*18c50*/  LDL.LU R26, [R1+0x38] ;  /* 0x00003800011a7983 */ /* 0x000ee20000300800 */
[----:B------:R-:W-:Y:S01]  /*18c60*/  BAR.SYNC.DEFER_BLOCKING 0x0 ;  /* 0x0000000000007b1d */ /* 0x000fe20000010000 */
[----:B----4-:R-:W-:Y:S01]  /*18c70*/  MOV R27, R29 ;  /* 0x0000001d001b7202 */ /* 0x010fe20000000f00 */
[-C--:B--2---:R-:W-:Y:S06]  /*18c80*/  HMMA.16816.F32.BF16 R20, R12, R16.reuse, R20 ;  /* 0x000000100c14723c */ /* 0x084fec0000041814 */
[C---:B---3--:R-:W-:Y:S01]  /*18c90*/  HMMA.16816.F32.BF16 R8, R24.reuse, R16, R8 ;  /* 0x000000101808723c */ /* 0x048fe20000041808 */
[----:B------:R-:W2:Y:S05]  /*18ca0*/  LDL.LU.64 R16, [R1+0x1f08] ;  /* 0x001f080001107983 */ /* 0x000eaa0000300a00 */
[----:B--2---:R-:W-:Y:S01]  /*18cb0*/  HMMA.16816.F32.BF16 R4, R24, R16, R4 ;  /* 0x000000101804723c */ /* 0x004fe20000041804 */
[----:B------:R-:W2:Y:S04]  /*18cc0*/  LDL.LU.64 R26, [R1+0x1f00] ;  /* 0x001f0000011a7983 */ /* 0x000ea80000300a00 */
[----:B------:R-:W2:-:S15]  /*18cd0*/  LDL.LU.64 R24, [R1+0x1ef8] ;  /* 0x001ef80001187983 */ /* 0x000e9e0000300a00 */
[----:B------:R-:W-:-:S03]  /*18ce0*/  NOP ;  /* 0x0000000000007918 */ /* 0x000fc60000000000 */
[----:B------:R0:W-:Y:S04]  /*18cf0*/  STL.64 [R1+0x1ec8], R6 ;  /* 0x001ec80601007387 */ /* 0x0001e80000100a00 */
[----:B------:R1:W-:Y:S04]  /*18d00*/  STL.64 [R1+0x1ec0], R4 ;  /* 0x001ec00401007387 */ /* 0x0003e80000100a00 */
[----:B0-----:R-:W3:Y:S01]  /*18d10*/  LDL.LU R6, [R1+0x68] ;  /* 0x0000680001067983 */ /* 0x001ee20000300800 */
[----:B------:R-:W-:-:S03]  /*18d20*/  IMAD.MOV.U32 R7, RZ, RZ, R0 ;  /* 0x000000ffff077224 */ /* 0x000fc600078e0000 */
[----:B------:R-:W4:Y:S01]  /*18d30*/  LDL.LU R0, [R1+0x1ef0] ;  /* 0x001ef00001007983 */ /* 0x000f220000300800 */
[----:B--2---:R-:W-:Y:S03]  /*18d40*/  HMMA.16816.F32.BF16 R12, R12, R16, R24 ;  /* 0x000000100c0c723c */ /* 0x004fe60000041818 */
[----:B------:R-:W2:Y:S04]  /*18d50*/  LDL.LU.64 R26, [R1+0x1ee8] ;  /* 0x001ee800011a7983 */ /* 0x000ea80000300a00 */
[----:B------:R-:W2:Y:S04]  /*18d60*/  LDL.LU.64 R24, [R1+0x1ee0] ;  /* 0x001ee00001187983 */ /* 0x000ea80000300a00 */
[----:B------:R-:W3:Y:S04]  /*18d70*/  LDL.LU.64 R18, [R1+0x1ed8] ;  /* 0x001ed80001127983 */ /* 0x000ee80000300a00 */
[----:B------:R-:W3:Y:S02]  /*18d80*/  LDL.LU.64 R16, [R1+0x1ed0] ;  /* 0x001ed00001107983 */ /* 0x000ee40000300a00 */
[-C--:B---3--:R-:W-:Y:S06]  /*18d90*/  HMMA.16816.F32.BF16 R8, R16, R6.reuse, R8 ;  /* 0x000000061008723c */ /* 0x088fec0000041808 */
[----:B--2---:R-:W-:-:S15]  /*18da0*/  HMMA.16816.F32.BF16 R20, R24, R6, R20 ;  /* 0x000000061814723c */ /* 0x004fde0000041814 */
[----:B------:R-:W-:-:S02]  /*18db0*/  NOP ;  /* 0x0000000000007918 */ /* 0x000fc40000000000 */
[----:B------:R0:W-:Y:S04]  /*18dc0*/  STL.64 [R1+0x1eb8], R10 ;  /* 0x001eb80a01007387 */ /* 0x0001e80000100a00 */
[----:B------:R2:W-:Y:S04]  /*18dd0*/  STL.64 [R1+0x1eb0], R8 ;  /* 0x001eb00801007387 */ /* 0x0005e80000100a00 */
[----:B------:R-:W3:Y:S04]  /*18de0*/  LDL.LU.64 R6, [R1+0x1ec8] ;  /* 0x001ec80001067983 */ /* 0x000ee80000300a00 */
[----:B-1----:R-:W3:Y:S01]  /*18df0*/  LDL.LU.64 R4, [R1+0x1ec0] ;  /* 0x001ec00001047983 */ /* 0x002ee20000300a00 */
[----:B0-----:R-:W-:Y:S01]  /*18e00*/  MOV R10, R28 ;  /* 0x0000001c000a7202 */ /* 0x001fe20000000f00 */
[----:B------:R-:W-:-:S07]  /*18e10*/  IMAD.MOV.U32 R11, RZ, RZ, R2 ;  /* 0x000000ffff0b7224 */ /* 0x000fce00078e0002 */
[-C--:B------:R-:W-:Y:S01]  /*18e20*/  HMMA.16816.F32.BF16 R12, R24, R10.reuse, R12 ;  /* 0x0000000a180c723c */ /* 0x080fe2000004180c */
[----:B------:R-:W0:Y:S05]  /*18e30*/  S2R R29, SR_TID.X ;  /* 0x00000000001d7919 */ /* 0x000e2a0000002100 */
[----:B---3--:R-:W-:Y:S01]  /*18e40*/  HMMA.16816.F32.BF16 R4, R16, R10, R4 ;  /* 0x0000000a1004723c */ /* 0x008fe20000041804 */
[----:B------:R-:W3:Y:S04]  /*18e50*/  LDL.LU.64 R10, [R1+0x1eb8] ;  /* 0x001eb800010a7983 */ /* 0x000ee80000300a00 */
[----:B--2---:R-:W2:Y:S01]  /*18e60*/  LDL.LU.64 R8, [R1+0x1eb0] ;  /* 0x001eb00001087983 */ /* 0x004ea20000300a00 */
[----:B------:R-:W1:Y:S01]  /*18e70*/  S2R R18, SR_TID.X ;  /* 0x0000000000127919 */ /* 0x000e620000002100 */
[----:B------:R-:W4:Y:S01]  /*18e80*/  S2R R19, SR_CTAID.X ;  /* 0x0000000000137919 */ /* 0x000f220000002500 */
[----:B0-----:R-:W-:-:S02]  /*18e90*/  SHF.L.U32 R3, R29, 0x1, RZ ;  /* 0x000000011d037819 */ /* 0x001fc400000006ff */
[----:B------:R-:W-:Y:S02]  /*18ea0*/  LOP3.LUT R28, R29, 0x60, RZ, 0xc0, !PT ;  /* 0x000000601d1c7812 */ /* 0x000fe400078ec0ff */
[----:B------:R-:W-:-:S04]  /*18eb0*/  LOP3.LUT R3, R3, 0x6, RZ, 0xc0, !PT ;  /* 0x0000000603037812 */ /* 0x000fc800078ec0ff */
[----:B------:R-:W-:-:S05]  /*18ec0*/  LEA.HI R3, R28, R3, RZ, 0x1e ;  /* 0x000000031c037211 */ /* 0x000fca00078ff0ff */
[----:B------:R-:W-:Y:S02]  /*18ed0*/  VIADD R3, R3, UR4 ;  /* 0x0000000403037c36 */ /* 0x000fe40008000000 */
[----:B------:R-:W-:-:S03]  /*18ee0*/  FMUL R17, R20, UR9 ;  /* 0x0000000914117c20 */ /* 0x000fc60008400000 */
[----:B------:R-:W-:Y:S02]  /*18ef0*/  IADD3 R16, R3, 0x20, RZ ;  /* 0x0000002003107810 */ /* 0x000fe40007ffe0ff */
[--C-:B-1----:R-:W-:Y:S02]  /*18f00*/  SHF.R.U32.HI R28, RZ, 0x2, R18.reuse ;  /* 0x00000002ff1c7819 */ /* 0x102fe40000011612 */
[--C-:B------:R-:W-:Y:S01]  /*18f10*/  SHF.R.U32.HI R26, RZ, 0x2, R18.reuse ;  /* 0x00000002ff1a7819 */ /* 0x100fe20000011612 */
[----:B----4-:R-:W-:Y:S01]  /*18f20*/  IMAD.SHL.U32 R19, R19, 0x20, RZ ;  /* 0x0000002013137824 */ /* 0x010fe200078e00ff */
[----:B------:R-:W-:Y:S02]  /*18f30*/  SGXT.U32 R28, R28, 0x3 ;  /* 0x000000031c1c781a */ /* 0x000fe40000000000 */
[----:B------:R-:W-:Y:S02]  /*18f40*/  SGXT.U32 R26, R26, 0x3 ;  /* 0x000000031a1a781a */ /* 0x000fe40000000000 */
[----:B------:R-:W-:-:S02]  /*18f50*/  SHF.R.U32.HI R2, RZ, 0x2, R18 ;  /* 0x00000002ff027819 */ /* 0x000fc40000011612 */
[----:B------:R-:W-:Y:S02]  /*18f60*/  SHF.R.U32.HI R27, RZ, 0x2, R18 ;  /* 0x00000002ff1b7819 */ /* 0x000fe40000011612 */
[----:B------:R-:W-:Y:S02]  /*18f70*/  LOP3.LUT R28, R19, 0x10, R28, 0xfe, !PT ;  /* 0x00000010131c7812 */ /* 0x000fe400078efe1c */
[----:B------:R-:W-:Y:S02]  /*18f80*/  LOP3.LUT R26, R26, R19, RZ, 0xfc, !PT ;  /* 0x000000131a1a7212 */ /* 0x000fe400078efcff */
[----:B------:R-:W-:Y:S02]  /*18f90*/  SGXT.U32 R27, R27, 0x3 ;  /* 0x000000031b1b781a */ /* 0x000fe40000000000 */
[----:B------:R-:W-:Y:S01]  /*18fa0*/  SGXT.U32 R2, R2, 0x3 ;  /* 0x000000030202781a */ /* 0x000fe20000000000 */
[----:B------:R-:W-:Y:S01]  /*18fb0*/  FMUL R18, R4, UR9 ;  /* 0x0000000904127c20 */ /* 0x000fe20008400000 */
[----:B------:R-:W-:-:S02]  /*18fc0*/  ISETP.GE.AND P4, PT, R28, R16, PT ;  /* 0x000000101c00720c */ /* 0x000fc40003f86270 */
[C---:B------:R-:W-:Y:S02]  /*18fd0*/  ISETP.GE.AND P6, PT, R26.reuse, R3, PT ;  /* 0x000000031a00720c */ /* 0x040fe40003fc6270 */
[-C--:B------:R-:W-:Y:S02]  /*18fe0*/  ISETP.GE.AND P2, PT, R26, R16.reuse, PT ;  /* 0x000000101a00720c */ /* 0x080fe40003f46270 */
[C---:B------:R-:W-:Y:S02]  /*18ff0*/  LOP3.LUT R27, R19.reuse, 0x8, R27, 0xfe, !PT ;  /* 0x00000008131b7812 */ /* 0x040fe400078efe1b */
[----:B------:R-:W-:Y:S02]  /*19000*/  LOP3.LUT R2, R19, 0x18, R2, 0xfe, !PT ;  /* 0x0000001813027812 */ /* 0x000fe400078efe02 */
[----:B------:R-:W-:Y:S01]  /*19010*/  FSEL R4, R17, -INF , P4 ;  /* 0xff80000011047808 */ /* 0x000fe20002000000 */
[----:B------:R-:W-:Y:S01]  /*19020*/  FMUL R17, R5, UR9 ;  /* 0x0000000905117c20 */ /* 0x000fe20008400000 */
[----:B------:R-:W-:Y:S01]  /*19030*/  FSEL R5, R18, -INF , P6 ;  /* 0xff80000012057808 */ /* 0x000fe20003000000 */
[----:B------:R-:W-:Y:S01]  /*19040*/  FMUL R18, R6, UR9 ;  /* 0x0000000906127c20 */ /* 0x000fe20008400000 */
[----:B------:R-:W-:-:S02]  /*19050*/  ISETP.GE.AND P3, PT, R27, R16, PT ;  /* 0x000000101b00720c */ /* 0x000fc40003f66270 */
[----:B------:R-:W-:Y:S01]  /*19060*/  ISETP.GE.AND P5, PT, R2, R16, PT ;  /* 0x000000100200720c */ /* 0x000fe20003fa6270 */
[----:B------:R-:W-:Y:S01]  /*19070*/  FMUL R16, R22, UR9 ;  /* 0x0000000916107c20 */ /* 0x000fe20008400000 */
[-C--:B------:R-:W-:Y:S01]  /*19080*/  ISETP.GT.AND P1, PT, R26, R3.reuse, PT ;  /* 0x000000031a00720c */ /* 0x080fe20003f24270 */
[----:B------:R-:W-:Y:S01]  /*19090*/  FMUL R19, R7, UR9 ;  /* 0x0000000907137c20 */ /* 0x000fe20008400000 */
[-C--:B------:R-:W-:Y:S02]  /*190a0*/  ISETP.GE.AND P4, PT, R28, R3.reuse, PT ;  /* 0x000000031c00720c */ /* 0x080fe40003f86270 */
[----:B------:R-:W-:Y:S01]  /*190b0*/  FSEL R6, R17, -INF , P1 ;  /* 0xff80000011067808 */ /* 0x000fe20000800000 */
[----:B------:R-:W-:Y:S01]  /*190c0*/  FMUL R17, R12, UR9 ;  /* 0x000000090c117c20 */ /* 0x000fe20008400000 */
[----:B------:R-:W-:Y:S01]  /*190d0*/  FSEL R16, R16, -INF , P5 ;  /* 0xff80000010107808 */ /* 0x000fe20002800000 */
[----:B------:R-:W-:Y:S01]  /*190e0*/  FMUL R15, R15, UR9 ;  /* 0x000000090f0f7c20 */ /* 0x000fe20008400000 */
[----:B------:R-:W-:-:S02]  /*190f0*/  ISETP.GT.AND P5, PT, R28, R3, PT ;  /* 0x000000031c00720c */ /* 0x000fc40003fa4270 */
[CC--:B------:R-:W-:Y:S02]  /*19100*/  ISETP.GE.AND P6, PT, R2.reuse, R3.reuse, PT ;  /* 0x000000030200720c */ /* 0x0c0fe40003fc6270 */
[----:B------:R-:W-:Y:S01]  /*19110*/  ISETP.GT.AND P1, PT, R2, R3, PT ;  /* 0x000000030200720c */ /* 0x000fe20003f24270 */
[----:B------:R-:W-:-:S05]  /*19120*/  FMUL R14, R14, UR9 ;  /* 0x000000090e0e7c20 */ /* 0x000fca0008400000 */
[----:B------:R-:W-:Y:S01]  /*19130*/  FSEL R14, R14, -INF , P6 ;  /* 0xff8000000e0e7808 */ /* 0x000fe20003000000 */
[----:B---3--:R-:W-:Y:S01]  /*19140*/  FMUL R10, R10, UR9 ;  /* 0x000000090a0a7c20 */ /* 0x008fe20008400000 */
[----:B--2---:R-:W-:-:S04]  /*19150*/  FMUL R8, R8, UR9 ;  /* 0x0000000908087c20 */ /* 0x004fc80008400000 */
[----:B------:R-:W-:Y:S02]  /*19160*/  FSEL R10, R10, -INF , P3 ;  /* 0xff8000000a0a7808 */ /* 0x000fe40001800000 */
[----:B------:R-:W-:Y:S02]  /*19170*/  FSEL R8, R8, -INF , P2 ;  /* 0xff80000008087808 */ /* 0x000fe40001000000 */
[CC--:B------:R-:W-:Y:S02]  /*19180*/  ISETP.GE.AND P2, PT, R27.reuse, R3.reuse, PT ;  /* 0x000000031b00720c */ /* 0x0c0fe40003f46270 */
[----:B------:R-:W-:Y:S02]  /*19190*/  ISETP.GT.AND P3, PT, R27, R3, PT ;  /* 0x000000031b00720c */ /* 0x000fe40003f64270 */
[----:B------:R-:W-:Y:S01]  /*191a0*/  FSEL R7, R18, -INF , P2 ;  /* 0xff80000012077808 */ /* 0x000fe20001000000 */
[----:B------:R-:W-:Y:S01]  /*191b0*/  FMUL R18, R13, UR9 ;  /* 0x000000090d127c20 */ /* 0x000fe20008400000 */
[----:B------:R-:W-:-:S02]  /*191c0*/  IADD3 R3, R3, 0x21, RZ ;  /* 0x0000002103037810 */ /* 0x000fc40007ffe0ff */
[----:B------:R-:W-:Y:S01]  /*191d0*/  FSEL R12, R19, -INF , P3 ;  /* 0xff800000130c7808 */ /* 0x000fe20001800000 */
[----:B------:R-:W-:Y:S01]  /*191e0*/  FMUL R19, R21, UR9 ;  /* 0x0000000915137c20 */ /* 0x000fe20008400000 */
[----:B------:R-:W-:Y:S02]  /*191f0*/  FSEL R13, R17, -INF , P4 ;  /* 0xff800000110d7808 */ /* 0x000fe40002000000 */
[----:B------:R-:W-:Y:S01]  /*19200*/  FSEL R17, R18, -INF , P5 ;  /* 0xff80000012117808 */ /* 0x000fe20002800000 */
[----:B------:R-:W-:Y:S01]  /*19210*/  FMUL R18, R11, UR9 ;  /* 0x000000090b127c20 */ /* 0x000fe20008400000 */
[----:B------:R-:W-:Y:S02]  /*19220*/  FSEL R21, R15, -INF , P1 ;  /* 0xff8000000f157808 */ /* 0x000fe40000800000 */
[----:B------:R-:W-:Y:S02]  /*19230*/  ISETP.GE.AND P3, PT, R27, R3, PT ;  /* 0x000000031b00720c */ /* 0x000fe40003f66270 */
[----:B------:R-:W-:-:S02]  /*19240*/  FMNMX R15, R7, R12, !PT ;  /* 0x0000000c070f7209 */ /* 0x000fc40007800000 */
[-C--:B------:R-:W-:Y:S02]  /*19250*/  ISETP.GE.AND P2, PT, R26, R3.reuse, PT ;  /* 0x000000031a00720c */ /* 0x080fe40003f46270 */
[-C--:B------:R-:W-:Y:S02]  /*19260*/  ISETP.GE.AND P4, PT, R28, R3.reuse, PT ;  /* 0x000000031c00720c */ /* 0x080fe40003f86270 */
[----:B------:R-:W-:Y:S01]  /*19270*/  ISETP.GE.AND P5, PT, R2, R3, PT ;  /* 0x000000030200720c */ /* 0x000fe20003fa6270 */
[----:B------:R-:W-:Y:S01]  /*19280*/  FMUL R3, R23, UR9 ;  /* 0x0000000917037c20 */ /* 0x000fe20008400000 */
[----:B------:R-:W-:Y:S02]  /*19290*/  FSEL R23, R18, -INF , P3 ;  /* 0xff80000012177808 */ /* 0x000fe40001800000 */
[----:B------:R-:W-:Y:S01]  /*192a0*/  FMNMX R15, R10, R15, !PT ;  /* 0x0000000f0a0f7209 */ /* 0x000fe20007800000 */
[----:B------:R-:W-:-:S03]  /*192b0*/  FMUL R9, R9, UR9 ;  /* 0x0000000909097c20 */ /* 0x000fc60008400000 */
[----:B------:R-:W-:Y:S02]  /*192c0*/  FMNMX R15, R23, R15, !PT ;  /* 0x0000000f170f7209 */ /* 0x000fe40007800000 */
[----:B------:R-:W-:-:S03]  /*192d0*/  FSEL R11, R9, -INF , P2 ;  /* 0xff800000090b7808 */ /* 0x000fc60001000000 */
[----:B------:R-:W0:Y:S01]  /*192e0*/  SHFL.BFLY PT, R25, R15, 0x2, 0x1f ;  /* 0x0c401f000f197f89 */ /* 0x000e2200000e0000 */
[----:B------:R-:W-:-:S04]  /*192f0*/  FMNMX R9, R5, R6, !PT ;  /* 0x0000000605097209 */ /* 0x000fc80007800000 */
[----:B------:R-:W-:-:S04]  /*19300*/  FMNMX R9, R8, R9, !PT ;  /* 0x0000000908097209 */ /* 0x000fc80007800000 */
[----:B------:R-:W-:-:S05]  /*19310*/  FMNMX R9, R11, R9, !PT ;  /* 0x000000090b097209 */ /* 0x000fca0007800000 */
[----:B------:R-:W1:Y:S01]  /*19320*/  SHFL.BFLY PT, R26, R9, 0x2, 0x1f ;  /* 0x0c401f00091a7f89 */ /* 0x000e6200000e0000 */
[----:B------:R-:W2:Y:S01]  /*19330*/  S2R R28, SR_TID.X ;  /* 0x00000000001c7919 */ /* 0x000ea20000002100 */
[----:B0-----:R-:W-:-:S05]  /*19340*/  FMNMX R15, R15, R25, !PT ;  /* 0x000000190f0f7209 */ /* 0x001fca0007800000 */
[----:B------:R-:W0:Y:S01]  /*19350*/  SHFL.BFLY PT, R25, R15, 0x1, 0x1f ;  /* 0x0c201f000f197f89 */ /* 0x000e2200000e0000 */
[----:B-1----:R-:W-:-:S05]  /*19360*/  FMNMX R9, R9, R26, !PT ;  /* 0x0000001a09097209 */ /* 0x002fca0007800000 */
[----:B------:R-:W1:Y:S01]  /*19370*/  SHFL.BFLY PT, R26, R9, 0x1, 0x1f ;  /* 0x0c201f00091a7f89 */ /* 0x000e6200000e0000 */
[----:B--2---:R-:W-:Y:S02]  /*19380*/  LOP3.LUT R28, R28, 0x7f, RZ, 0xc0, !PT ;  /* 0x0000007f1c1c7812 */ /* 0x004fe400078ec0ff */
[----:B0-----:R-:W-:Y:S02]  /*19390*/  FMNMX R15, R15, R25, !PT ;  /* 0x000000190f0f7209 */ /* 0x001fe40007800000 */
[----:B------:R-:W-:Y:S02]  /*193a0*/  LOP3.LUT R25, R29, 0x1c, RZ, 0xc0, !PT ;  /* 0x0000001c1d197812 */ /* 0x000fe400078ec0ff */
[----:B------:R-:W-:-:S03]  /*193b0*/  SHF.R.U32.HI R28, RZ, 0x3, R28 ;  /* 0x00000003ff1c7819 */ /* 0x000fc6000001161c */
[----:B------:R-:W-:Y:S01]  /*193c0*/  IMAD.SHL.U32 R2, R25, 0x4, RZ ;  /* 0x0000000419027824 */ /* 0x000fe200078e00ff */
[----:B------:R-:W-:-:S04]  /*193d0*/  LOP3.LUT R28, R28, 0xc, RZ, 0xc0, !PT ;  /* 0x0000000c1c1c7812 */ /* 0x000fc800078ec0ff */
[----:B------:R-:W-:Y:S02]  /*193e0*/  IADD3 R25, R2, UR6, RZ ;  /* 0x0000000602197c10 */ /* 0x000fe4000fffe0ff */
[----:B-1----:R-:W-:-:S03]  /*193f0*/  FMNMX R9, R9, R26, !PT ;  /* 0x0000001a09097209 */ /* 0x002fc60007800000 */
[----:B------:R-:W-:Y:S01]  /*19400*/  IMAD.IADD R25, R25, 0x1, R28 ;  /* 0x0000000119197824 */ /* 0x000fe200078e021c */
[----:B------:R-:W-:Y:S04]  /*19410*/  STL [R1+0x1eac], R12 ;  /* 0x001eac0c01007387 */ /* 0x000fe80000100800 */
[----:B------:R0:W-:Y:S04]  /*19420*/  @!P0 STS [R25], R9 ;  /* 0x0000000919008388 */ /* 0x0001e80000000800 */
[----:B------:R-:W-:Y:S01]  /*19430*/  STL [R1+0x1e9c], R25 ;  /* 0x001e9c1901007387 */ /* 0x000fe20000100800 */
[----:B------:R-:W-:-:S02]  /*19440*/  FSEL R22, R19, -INF , P4 ;  /* 0xff80000013167808 */ /* 0x000fc40002000000 */
[----:B0-----:R-:W-:Y:S01]  /*19450*/  LEA R9, R0, UR6, 0x2 ;  /* 0x0000000600097c11 */ /* 0x001fe2000f8e10ff */
[----:B------:R-:W2:Y:S04]  /*19460*/  LDL R2, [R1+0x640] ;  /* 0x0006400001027983 */ /* 0x000ea80000100800 */
[----:B------:R-:W3:Y:S01]  /*19470*/  LDL R0, [R1+0x63c] ;  /* 0x00063c0001007983 */ /* 0x000ee20000100800 */
[----:B------:R-:W-:Y:S02]  /*19480*/  FSEL R19, R3, -INF , P5 ;  /* 0xff80000003137808 */ /* 0x000fe40002800000 */
[----:B------:R-:W-:Y:S02]  /*19490*/  FMNMX R18, R13, R17, !PT ;  /* 0x000000110d127209 */ /* 0x000fe40007800000 */
[----:B------:R-:W-:-:S02]  /*194a0*/  FMNMX R3, R14, R21, !PT ;  /* 0x000000150e037209 */ /* 0x000fc40007800000 */
[----:B------:R-:W-:Y:S02]  /*194b0*/  FMNMX R18, R4, R18, !PT ;  /* 0x0000001204127209 */ /* 0x000fe40007800000 */
[----:B------:R-:W-:Y:S02]  /*194c0*/  FMNMX R3, R16, R3, !PT ;  /* 0x0000000310037209 */ /* 0x000fe40007800000 */
[----:B------:R-:W-:Y:S02]  /*194d0*/  FMNMX R18, R22, R18, !PT ;  /* 0x0000001216127209 */ /* 0x000fe40007800000 */
[----:B------:R-:W-:-:S03]  /*194e0*/  FMNMX R3, R19, R3, !PT ;  /* 0x0000000313037209 */ /* 0x000fc60007800000 */
[----:B------:R-:W0:Y:S04]  /*194f0*/  SHFL.BFLY PT, R24, R18, 0x2, 0x1f ;  /* 0x0c401f0012187f89 */ /* 0x000e2800000e0000 */
[----:B------:R-:W1:Y:S01]  /*19500*/  SHFL.BFLY PT, R20, R3, 0x2, 0x1f ;  /* 0x0c401f0003147f89 */ /* 0x000e6200000e0000 */
[----:B0-----:R-:W-:Y:S02]  /*19510*/  FMNMX R18, R18, R24, !PT ;  /* 0x0000001812127209 */ /* 0x001fe40007800000 */
[----:B-1----:R-:W-:-:S03]  /*19520*/  FMNMX R3, R3, R20, !PT ;  /* 0x0000001403037209 */ /* 0x002fc60007800000 */
[----:B------:R-:W0:Y:S04]  /*19530*/  SHFL.BFLY PT, R24, R18, 0x1, 0x1f ;  /* 0x0c201f0012187f89 */ /* 0x000e2800000e0000 */
[----:B------:R-:W1:Y:S01]  /*19540*/  SHFL.BFLY PT, R20, R3, 0x1, 0x1f ;  /* 0x0c201f0003147f89 */ /* 0x000e6200000e0000 */
[----:B------:R-:W-:-:S04]  /*19550*/  SHF.R.U32.HI R26, RZ, 0x2, R29 ;  /* 0x00000002ff1a7819 */ /* 0x000fc8000001161d */
[----:B------:R-:W-:Y:S02]  /*19560*/  SGXT.U32 R26, R26, 0x3 ;  /* 0x000000031a1a781a */ /* 0x000fe40000000000 */
[----:B0-----:R-:W-:Y:S02]  /*19570*/  FMNMX R18, R18, R24, !PT ;  /* 0x0000001812127209 */ /* 0x001fe40007800000 */
[----:B-1----:R-:W-:Y:S02]  /*19580*/  FMNMX R24, R3, R20, !PT ;  /* 0x0000001403187209 */ /* 0x002fe40007800000 */
[C---:B------:R-:W-:Y:S02]  /*19590*/  LOP3.LUT R3, R26.reuse, 0x8, RZ, 0xfc, !PT ;  /* 0x000000081a037812 */ /* 0x040fe400078efcff */
[C---:B------:R-:W-:Y:S02]  /*195a0*/  LOP3.LUT R20, R26.reuse, 0x18, RZ, 0xfc, !PT ;  /* 0x000000181a147812 */ /* 0x040fe400078efcff */
[----:B------:R-:W-:-:S02]  /*195b0*/  LOP3.LUT R26, R26, 0x10, RZ, 0xfc, !PT ;  /* 0x000000101a1a7812 */ /* 0x000fc400078efcff */
[----:B------:R-:W-:Y:S02]  /*195c0*/  LEA R12, R3, UR6, 0x4 ;  /* 0x00000006030c7c11 */ /* 0x000fe4000f8e20ff */
[----:B------:R-:W-:Y:S02]  /*195d0*/  LEA R3, R26, UR6, 0x4 ;  /* 0x000000061a037c11 */ /* 0x000fe4000f8e20ff */
[----:B------:R-:W-:Y:S02]  /*195e0*/  LEA R20, R20, UR6, 0x4 ;  /* 0x0000000614147c11 */ /* 0x000fe4000f8e20ff */
[C---:B------:R-:W-:Y:S01]  /*195f0*/  IADD3 R26, R28.reuse, R12, RZ ;  /* 0x0000000c1c1a7210 */ /* 0x040fe20007ffe0ff */
[C---:B------:R-:W-:Y:S01]  /*19600*/  IMAD.IADD R27, R28.reuse, 0x1, R3 ;  /* 0x000000011c1b7824 */ /* 0x040fe200078e0203 */
[----:B------:R-:W-:-:S03]  /*19610*/  IADD3 R28, R28, R20, RZ ;  /* 0x000000141c1c7210 */ /* 0x000fc60007ffe0ff */
[----:B------:R-:W-:Y:S04]  /*19620*/  @!P0 STS [R26], R15 ;  /* 0x0000000f1a008388 */ /* 0x000fe80000000800 */
[----:B------:R-:W-:Y:S04]  /*19630*/  @!P0 STS [R27], R18 ;  /* 0x000000121b008388 */ /* 0x000fe80000000800 */
[----:B------:R-:W-:Y:S01]  /*19640*/  @!P0 STS [R28], R24 ;  /* 0x000000181c008388 */ /* 0x000fe20000000800 */
[----:B------:R-:W-:Y:S06]  /*19650*/  BAR.SYNC.DEFER_BLOCKING 0x0 ;  /* 0x0000000000007b1d */ /* 0x000fec0000010000 */
[----:B------:R-:W0:Y:S04]  /*19660*/  LDS R15, [R9] ;  /* 0x00000000090f7984 */ /* 0x000e280000000800 */
[----:B0-----:R-:W0:Y:S02]  /*19670*/  SHFL.BFLY PT, R18, R15, 0x2, 0x1f ;  /* 0x0c401f000f127f89 */ /* 0x001e2400000e0000 */
[----:B0-----:R-:W-:-:S05]  /*19680*/  FMNMX R15, R15, R18, !PT ;  /* 0x000000120f0f7209 */ /* 0x001fca0007800000 */
[----:B------:R-:W0:Y:S01]  /*19690*/  SHFL.BFLY PT, R18, R15, 0x1, 0x1f ;  /* 0x0c201f000f127f89 */ /* 0x000e2200000e0000 */
[----:B------:R-:W-:Y:S02]  /*196a0*/  LOP3.LUT R25, R29, 0x1c, RZ, 0xc0, !PT ;  /* 0x0000001c1d197812 */ /* 0x000fe400078ec0ff */
[----:B0-----:R-:W-:-:S05]  /*196b0*/  FMNMX R15, R15, R18, !PT ;  /* 0x000000120f0f7209 */ /* 0x001fca0007800000 */
[----:B------:R-:W-:Y:S01]  /*196c0*/  @!P0 STS [R9], R15 ;  /* 0x0000000f09008388 */ /* 0x000fe20000000800 */
[----:B------:R-:W-:Y:S01]  /*196d0*/  BAR.SYNC.DEFER_BLOCKING 0x0 ;  /* 0x0000000000007b1d */ /* 0x000fe20000010000 */
[----:B------:R-:W-:-:S05]  /*196e0*/  IMAD.SHL.U32 R25, R25, 0x4, RZ ;  /* 0x0000000419197824 */ /* 0x000fca00078e00ff */
[----:B------:R-:W3:Y:S04]  /*196f0*/  LDS R15, [R25+UR6] ;  /* 0x00000006190f7984 */ /* 0x000ee80008000800 */
[----:B------:R-:W-:Y:S04]  /*19700*/  STL [R1+0x1ea0], R26 ;  /* 0x001ea01a01007387 */ /* 0x000fe80000100800 */
[----:B------:R-:W-:Y:S04]  /*19710*/  STL [R1+0x1ea4], R27 ;  /* 0x001ea41b01007387 */ /* 0x000fe80000100800 */
[----:B------:R-:W-:Y:S04]  /*19720*/  STL [R1+0x1ea8], R28 ;  /* 0x001ea81c01007387 */ /* 0x000fe80000100800 */
[----:B------:R0:W2:Y:S04]  /*19730*/  LDS R18, [R12] ;  /* 0x000000000c127984 */ /* 0x0000a80000000800 */
[----:B0-----:R-:W4:Y:S01]  /*19740*/  LDL.LU R12, [R1+0x1eac] ;  /* 0x001eac00010c7983 */ /* 0x001f220000300800 */
[----:B---3--:R-:W-:-:S03]  /*19750*/  FMNMX R0, R15, R0, !PT ;  /* 0x000000000f007209 */ /* 0x008fc60007800000 */
[----:B------:R-:W-:Y:S02]  /*19760*/  STL [R1+0x1e94], R3 ;  /* 0x001e940301007387 */ /* 0x000fe40000100800 */
[----:B------:R-:W-:Y:S02]  /*19770*/  FADD R5, R5, -R0 ;  /* 0x8000000005057221 */ /* 0x000fe40000000000 */
[----:B------:R0:W1:Y:S02]  /*19780*/  LDS R15, [R3] ;  /* 0x00000000030f7984 */ /* 0x0000640000000800 */
[----:B------:R-:W-:-:S04]  /*19790*/  FMUL R5, R5, 1.4426950216293334961 ;  /* 0x3fb8aa3b05057820 */ /* 0x000fc80000400000 */
[----:B------:R3:W2:Y:S01]  /*197a0*/  MUFU.EX2 R27, R5 ;  /* 0x00000005001b7308 */ /* 0x0006a20000000800 */
[--C-:B------:R-:W-:Y:S01]  /*197b0*/  FADD R6, R6, -R0.reuse ;  /* 0x8000000006067221 */ /* 0x100fe20000000000 */
[----:B------:R0:W-:Y:S03]  /*197c0*/  STL [R1+0x3a4], R0 ;  /* 0x0003a40001007387 */ /* 0x0001e60000100800 */
[----:B------:R-:W-:Y:S01]  /*197d0*/  FMUL R6, R6, 1.4426950216293334961 ;  /* 0x3fb8aa3b06067820 */ /* 0x000fe20000400000 */
[----:B---3--:R-:W-:-:S03]  /*197e0*/  FADD R5, R8, -R0 ;  /* 0x8000000008057221 */ /* 0x008fc60000000000 */
[----:B------:R3:W0:Y:S01]  /*197f0*/  MUFU.EX2 R28, R6 ;  /* 0x00000006001c7308 */ /* 0x0006220000000800 */
[----:B--2---:R-:W-:Y:S04]  /*19800*/  STL [R1+0x27c], R27 ;  /* 0x00027c1b01007387 */ /* 0x004fe80000100800 */
[----:B------:R-:W1:Y:S01]  /*19810*/  LDL R8, [R1+0x644] ;  /* 0x0006440001087983 */ /* 0x000e620000100800 */
[----:B------:R-:W-:Y:S01]  /*19820*/  FMUL R5, R5, 1.4426950216293334961 ;  /* 0x3fb8aa3b05057820 */ /* 0x000fe20000400000 */
[----:B------:R-:W-:Y:S02]  /*19830*/  FADD R11, R11, -R0 ;  /* 0x800000000b0b7221 */ /* 0x000fe40000000000 */
[----:B---3--:R-:W2:Y:S04]  /*19840*/  LDS R6, [R20] ;  /* 0x0000000014067984 */ /* 0x008ea80000000800 */
[----:B0-----:R-:W-:Y:S04]  /*19850*/  STL [R1+0x270], R28 ;  /* 0x0002701c01007387 */ /* 0x001fe80000100800 */
[----:B------:R-:W2:Y:S01]  /*19860*/  LDL R3, [R1+0x620] ;  /* 0x0006200001037983 */ /* 0x000ea20000100800 */
[----:B------:R0:W3:Y:S01]  /*19870*/  MUFU.EX2 R0, R5 ;  /* 0x0000000500007308 */ /* 0x0000e20000000800 */
[----:B------:R-:W-:Y:S01]  /*19880*/  FMNMX R2, R18, R2, !PT ;  /* 0x0000000212027209 */ /* 0x000fe20007800000 */
[----:B0-----:R-:W-:-:S06]  /*19890*/  FMUL R5, R11, 1.4426950216293334961 ;  /* 0x3fb8aa3b0b057820 */ /* 0x001fcc0000400000 */
[----:B------:R-:W0:Y:S01]  /*198a0*/  MUFU.EX2 R18, R5 ;  /* 0x0000000500127308 */ /* 0x000e220000000800 */
[----:B------:R-:W-:-:S04]  /*198b0*/  FADD R7, R7, -R2 ;  /* 0x8000000207077221 */ /* 0x000fc80000000000 */
[----:B------:R-:W-:-:S04]  /*198c0*/  FMUL R7, R7, 1.4426950216293334961 ;  /* 0x3fb8aa3b07077820 */ /* 0x000fc80000400000 */
[----:B------:R3:W0:Y:S01]  /*198d0*/  MUFU.EX2 R25, R7 ;  /* 0x0000000700197308 */ /* 0x0006220000000800 */
[----:B------:R-:W-:Y:S01]  /*198e0*/  STL [R1+0x3a0], R2 ;  /* 0x0003a00201007387 */ /* 0x000fe20000100800 */
[----:B---3--:R-:W-:-:S04]  /*198f0*/  FADD R7, R10, -R2 ;  /* 0x800000020a077221 */ /* 0x008fc80000000000 */
[----:B------:R-:W-:Y:S01]  /*19900*/  FMUL R7, R7, 1.4426950216293334961 ;  /* 0x3fb8aa3b07077820 */ /* 0x000fe20000400000 */
[----:B------:R-:W-:Y:S03]  /*19910*/  STL [R1+0x26c], R0 ;  /* 0x00026c0001007387 */ /* 0x000fe60000100800 */
[----:B------:R-:W-:Y:S01]  /*19920*/  MUFU.EX2 R24, R7 ;  /* 0x0000000700187308 */ /* 0x000fe20000000800 */
[----:B0-----:R-:W-:Y:S04]  /*19930*/  STL [R1+0x268], R18 ;  /* 0x0002681201007387 */ /* 0x001fe80000100800 */
[----:B------:R-:W-:Y:S01]  /*19940*/  STL [R1+0x264], R25 ;  /* 0x0002641901007387 */ /* 0x000fe20000100800 */
[----:B----4-:R-:W-:-:S04]  /*19950*/  FADD R5, R12, -R2 ;  /* 0x800000020c057221 */ /* 0x010fc80000000000 */
[----:B------:R-:W-:-:S04]  /*19960*/  FMUL R5, R5, 1.4426950216293334961 ;  /* 0x3fb8aa3b05057820 */ /* 0x000fc80000400000 */
[----:B------:R0:W3:Y:S02]  /*19970*/  MUFU.EX2 R26, R5 ;  /* 0x00000005001a7308 */ /* 0x0000e40000000800 */
[----:B0-----:R-:W-:-:S04]  /*19980*/  FADD R5, R23, -R2 ;  /* 0x8000000217057221 */ /* 0x001fc80000000000 */
[----:B------:R-:W-:Y:S01]  /*19990*/  FMUL R5, R5, 1.4426950216293334961 ;  /* 0x3fb8aa3b05057820 */ /* 0x000fe20000400000 */
[----:B---3--:R-:W-:Y:S01]  /*199a0*/  STL [R1+0x260], R26 ;  /* 0x0002601a01007387 */ /* 0x008fe20000100800 */
[----:B-1----:R-:W-:Y:S02]  /*199b0*/  FMNMX R11, R15, R8, !PT ;  /* 0x000000080f0b7209 */ /* 0x002fe40007800000 */
[----:B------:R0:W1:Y:S03]  /*199c0*/  MUFU.EX2 R8, R5 ;  /* 0x0000000500087308 */ /* 0x0000660000000800 */
[----:B0-----:R-:W-:-:S04]  /*199d0*/  FADD R5, R17, -R11 ;  /* 0x8000000b11057221 */ /* 0x001fc80000000000 */
[----:B------:R-:W-:Y:S01]  /*199e0*/  FMUL R5, R5, 1.4426950216293334961 ;  /* 0x3fb8aa3b05057820 */ /* 0x000fe20000400000 */
[----:B------:R-:W-:-:S03]  /*199f0*/  FADD R4, R4, -R11 ;  /* 0x8000000b04047221 */ /* 0x000fc60000000000 */
[----:B------:R0:W-:Y:S01]  /*19a00*/  MUFU.EX2 R23, R5 ;  /* 0x0000000500177308 */ /* 0x0001e20000000800 */
[--C-:B------:R-:W-:Y:S01]  /*19a10*/  FADD R7, R13, -R11.reuse ;  /* 0x8000000b0d077221 */ /* 0x100fe20000000000 */
[----:B--2---:R-:W-:Y:S01]  /*19a20*/  FMNMX R3, R6, R3, !PT ;  /* 0x0000000306037209 */ /* 0x004fe20007800000 */
[----:B------:R-:W-:Y:S01]  /*19a30*/  FMUL R4, R4, 1.4426950216293334961 ;  /* 0x3fb8aa3b04047820 */ /* 0x000fe20000400000 */
[----:B0-----:R-:W-:Y:S01]  /*19a40*/  FADD R5, R22, -R11 ;  /* 0x8000000b16057221 */ /* 0x001fe20000000000 */
[----:B------:R0:W-:Y:S03]  /*19a50*/  STL [R1+0x39c], R11 ;  /* 0x00039c0b01007387 */ /* 0x0001e60000100800 */
[----:B------:R-:W-:Y:S01]  /*19a60*/  FMUL R5, R5, 1.4426950216293334961 ;  /* 0x3fb8aa3b05057820 */ /* 0x000fe20000400000 */
[----:B------:R-:W-:-:S03]  /*19a70*/  FMUL R7, R7, 1.4426950216293334961 ;  /* 0x3fb8aa3b07077820 */ /* 0x000fc60000400000 */
[----:B------:R2:W-:Y:S08]  /*19a80*/  MUFU.EX2 R12, R5 ;  /* 0x00000005000c7308 */ /* 0x0005f00000000800 */
[----:B0-----:R0:W-:Y:S01]  /*19a90*/  MUFU.EX2 R11, R4 ;  /* 0x00000004000b7308 */ /* 0x0011e20000000800 */
[--C-:B--2---:R-:W-:Y:S01]  /*19aa0*/  FADD R5, R21, -R3.reuse ;  /* 0x8000000315057221 */ /* 0x104fe20000000000 */
[----:B0-----:R-:W-:-:S06]  /*19ab0*/  FADD R4, R14, -R3 ;  /* 0x800000030e047221 */ /* 0x001fcc0000000000 */
[----:B------:R-:W0:Y:S01]  /*19ac0*/  MUFU.EX2 R15, R7 ;  /* 0x00000007000f7308 */ /* 0x000e220000000800 */
[----:B------:R-:W-:Y:S01]  /*19ad0*/  FMUL R5, R5, 1.4426950216293334961 ;  /* 0x3fb8aa3b05057820 */ /* 0x000fe20000400000 */
[----:B------:R-:W-:-:S06]  /*19ae0*/  FMUL R4, R4, 1.4426950216293334961 ;  /* 0x3fb8aa3b04047820 */ /* 0x000fcc0000400000 */
[----:B------:R2:W3:Y:S08]  /*19af0*/  MUFU.EX2 R6, R4 ;  /* 0x0000000400067308 */ /* 0x0004f00000000800 */
[----:B------:R4:W3:Y:S01]  /*19b00*/  MUFU.EX2 R13, R5 ;  /* 0x00000005000d7308 */ /* 0x0008e20000000800 */
[----:B------:R3:W-:Y:S01]  /*19b10*/  STL [R1+0x1df8], R2 ;  /* 0x001df80201007387 */ /* 0x0007e20000100800 */
[----:B--2---:R-:W-:-:S03]  /*19b20*/  FADD R4, R16, -R3 ;  /* 0x8000000310047221 */ /* 0x004fc60000000000 */
[----:B------:R-:W-:Y:S01]  /*19b30*/  STL [R1+0x254], R24 ;  /* 0x0002541801007387 */ /* 0x000fe20000100800 */
[----:B----4-:R-:W-:-:S03]  /*19b40*/  FADD R5, R19, -R3 ;  /* 0x8000000313057221 */ /* 0x010fc60000000000 */
[----:B-1----:R-:W-:Y:S01]  /*19b50*/  STL [R1+0x248], R8 ;  /* 0x0002480801007387 */ /* 0x002fe20000100800 */
[----:B------:R-:W-:Y:S01]  /*19b60*/  FMUL R4, R4, 1.4426950216293334961 ;  /* 0x3fb8aa3b04047820 */ /* 0x000fe20000400000 */
[----:B------:R-:W-:Y:S02]  /*19b70*/  FMUL R5, R5, 1.4426950216293334961 ;  /* 0x3fb8aa3b05057820 */ /* 0x000fe40000400000 */
[----:B0-----:R-:W-:Y:S04]  /*19b80*/  STL [R1+0x244], R15 ;  /* 0x0002440f01007387 */ /* 0x001fe80000100800 */
[----:B------:R0:W-:Y:S01]  /*19b90*/  STL [R1+0x238], R23 ;  /* 0x0002381701007387 */ /* 0x0001e20000100800 */
[----:B------:R1:W2:Y:S03]  /*19ba0*/  MUFU.EX2 R10, R5 ;  /* 0x00000005000a7308 */ /* 0x0002a60000000800 */
[----:B------:R-:W-:Y:S04]  /*19bb0*/  STL [R1+0x398], R3 ;  /* 0x0003980301007387 */ /* 0x000fe80000100800 */
[----:B------:R-:W-:Y:S01]  /*19bc0*/  STL [R1+0x228], R11 ;  /* 0x0002280b01007387 */ /* 0x000fe20000100800 */
[----:B---3--:R3:W4:Y:S01]  /*19bd0*/  MUFU.EX2 R2, R4 ;  /* 0x0000000400027308 */ /* 0x0087220000000800 */
[----:B-1----:R-:W-:-:S02]  /*19be0*/  FADD R5, R27, R28 ;  /* 0x0000001c1b057221 */ /* 0x002fc40000000000 */
[----:B------:R-:W-:Y:S04]  /*19bf0*/  STL [R1+0x210], R12 ;  /* 0x0002100c01007387 */ /* 0x000fe80000100800 */
[----:B------:R1:W-:Y:S01]  /*19c00*/  STL [R1+0x22c], R6 ;  /* 0x00022c0601007387 */ /* 0x0003e20000100800 */
[----:B---3--:R-:W-:-:S03]  /*19c10*/  FADD R4, R25, R26 ;  /* 0x0000001a19047221 */ /* 0x008fc60000000000 */
[----:B------:R3:W-:Y:S04]  /*19c20*/  STL [R1+0x224], R13 ;  /* 0x0002240d01007387 */ /* 0x0007e80000100800 */
[----:B------:R-:W3:Y:S04]  /*19c30*/  LDL.LU R28, [R1+0x1ea8] ;  /* 0x001ea800011c7983 */ /* 0x000ee80000300800 */
[----:B------:R-:W3:Y:S04]  /*19c40*/  LDL.LU R27, [R1+0x1ea4] ;  /* 0x001ea400011b7983 */ /* 0x000ee80000300800 */
[----:B------:R-:W3:Y:S04]  /*19c50*/  LDL.LU R26, [R1+0x1ea0] ;  /* 0x001ea000011a7983 */ /* 0x000ee80000300800 */
[----:B------:R-:W3:Y:S01]  /*19c60*/  LDL.LU R25, [R1+0x1e9c] ;  /* 0x001e9c0001197983 */ /* 0x000ee20000300800 */
[----:B------:R-:W-:Y:S01]  /*19c70*/  FADD R5, R0, R5 ;  /* 0x0000000500057221 */ /* 0x000fe20000000000 */
[----:B------:R-:W-:-:S02]  /*19c80*/  FADD R7, R15, R23 ;  /* 0x000000170f077221 */ /* 0x000fc40000000000 */
[----:B--2---:R-:W-:Y:S04]  /*19c90*/  STL [R1+0x208], R10 ;  /* 0x0002080a01007387 */ /* 0x004fe80000100800 */
[----:B------:R-:W2:Y:S04]  /*19ca0*/  LDL.LU R0, [R1+0x1e98] ;  /* 0x001e980001007983 */ /* 0x000ea80000300800 */
[----:B----4-:R-:W-:Y:S04]  /*19cb0*/  STL [R1+0x1dfc], R2 ;  /* 0x001dfc0201007387 */ /* 0x010fe80000100800 */
[----:B0-----:R-:W2:Y:S01]  /*19cc0*/  LDL.64 R22, [R1+0x1518] ;  /* 0x0015180001167983 */ /* 0x001ea20000100a00 */
[----:B-1----:R-:W-:Y:S01]  /*19cd0*/  FADD R6, R6, R13 ;  /* 0x0000000d06067221 */ /* 0x002fe20000000000 */
[----:B------:R-:W-:Y:S01]  /*19ce0*/  FADD R4, R24, R4 ;  /* 0x0000000418047221 */ /* 0x000fe20000000000 */
[----:B------:R-:W-:Y:S01]  /*19cf0*/  FADD R7, R11, R7 ;  /* 0x000000070b077221 */ /* 0x000fe20000000000 */
[----:B------:R-:W-:Y:S01]  /*19d00*/  FADD R11, R18, R5 ;  /* 0x00000005120b7221 */ /* 0x000fe20000000000 */
[----:B------:R-:W-:Y:S01]  /*19d10*/  FADD R6, R2, R6 ;  /* 0x0000000602067221 */ /* 0x000fe20000000000 */
[----:B------:R-:W-:Y:S01]  /*19d20*/  FADD R8, R8, R4 ;  /* 0x0000000408087221 */ /* 0x000fe20000000000 */
[----:B------:R-:W-:Y:S01]  /*19d30*/  FADD R7, R12, R7 ;  /* 0x000000070c077221 */ /* 0x000fe20000000000 */
[----:B---3--:R-:W0:Y:S01]  /*19d40*/  S2R R13, SR_TID.X ;  /* 0x00000000000d7919 */ /* 0x008e220000002100 */
[----:B------:R-:W-:Y:S01]  /*19d50*/  FADD R6, R10, R6 ;  /* 0x000000060a067221 */ /* 0x000fe20000000000 */
[----:B------:R-:W1:Y:S04]  /*19d60*/  SHFL.BFLY PT, R12, R11, 0x2, 0x1f ;  /* 0x0c401f000b0c7f89 */ /* 0x000e6800000e0000 */
[----:B------:R-:W3:Y:S04]  /*19d70*/  SHFL.BFLY PT, R10, R8, 0x2, 0x1f ;  /* 0x0c401f00080a7f89 */ /* 0x000ee800000e0000 */
[----:B------:R-:W4:Y:S04]  /*19d80*/  SHFL.BFLY PT, R5, R7, 0x2, 0x1f ;  /* 0x0c401f0007057f89 */ /* 0x000f2800000e0000 */
[----:B------:R-:W0:Y:S04]  /*19d90*/  SHFL.BFLY PT, R4, R6, 0x2, 0x1f ;  /* 0x0c401f0006047f89 */ /* 0x000e2800000e0000 */
[----:B------:R-:W2:Y:S04]  /*19da0*/  LDL.64 R14, [R1+0x1510] ;  /* 0x00151000010e7983 */ /* 0x000ea80000100a00 */
[----:B------:R-:W2:Y:S01]  /*19db0*/  LDL.64 R18, [R1+0x1508] ;  /* 0x0015080001127983 */ /* 0x000ea20000100a00 */
[----:B-1----:R-:W-:Y:S01]  /*19dc0*/  FADD R11, R11, R12 ;  /* 0x0000000c0b0b7221 */ /* 0x002fe20000000000 */
[----:B------:R-:W-:-:S02]  /*19dd0*/  LOP3.LUT R29, R29, 0x60, RZ, 0xc0, !PT ;  /* 0x000000601d1d7812 */ /* 0x000fc400078ec0ff */
[----:B------:R-:W2:Y:S01]  /*19de0*/  LDL.64 R16, [R1+0x1500] ;  /* 0x0015000001107983 */ /* 0x000ea20000100a00 */
[----:B---3--:R-:W-:Y:S01]  /*19df0*/  FADD R10, R8, R10 ;  /* 0x0000000a080a7221 */ /* 0x008fe20000000000 */
[----:B----4-:R-:W-:Y:S01]  /*19e00*/  FADD R5, R7, R5 ;  /* 0x0000000507057221 */ /* 0x010fe20000000000 */
[----:B0-----:R-:W-:-:S03]  /*19e10*/  FADD R4, R6, R4 ;  /* 0x0000000406047221 */ /* 0x001fc60000000000 */
[----:B------:R-:W0:Y:S04]  /*19e20*/  SHFL.BFLY PT, R7, R10, 0x1, 0x1f ;  /* 0x0c201f000a077f89 */ /* 0x000e2800000e0000 */
[----:B------:R-:W1:Y:S04]  /*19e30*/  SHFL.BFLY PT, R6, R11, 0x1, 0x1f ;  /* 0x0c201f000b067f89 */ /* 0x000e6800000e0000 */
[----:B------:R-:W3:Y:S04]  /*19e40*/  SHFL.BFLY PT, R8, R5, 0x1, 0x1f ;  /* 0x0c201f0005087f89 */ /* 0x000ee800000e0000 */
[----:B------:R-:W4:Y:S01]  /*19e50*/  SHFL.BFLY PT, R12, R4, 0x1, 0x1f ;  /* 0x0c201f00040c7f89 */ /* 0x000f2200000e0000 */
[----:B0-----:R-:W-:Y:S01]  /*19e60*/  FADD R7, R10, R7 ;  /* 0x000000070a077221 */ /* 0x001fe20000000000 */
[----:B-1----:R-:W-:Y:S01]  /*19e70*/  FADD R6, R11, R6 ;  /* 0x000000060b067221 */ /* 0x002fe20000000000 */
[----:B------:R-:W-:Y:S01]  /*19e80*/  BAR.SYNC.DEFER_BLOCKING 0x0 ;  /* 0x0000000000007b1d */ /* 0x000fe20000010000 */
[----:B---3--:R-:W-:Y:S01]  /*19e90*/  FADD R5, R5, R8 ;  /* 0x0000000805057221 */ /* 0x008fe20000000000 */
[----:B----4-:R-:W-:Y:S01]  /*19ea0*/  FADD R4, R4, R12 ;  /* 0x0000000c04047221 */ /* 0x010fe20000000000 */
[----:B------:R-:W-:-:S03]  /*19eb0*/  LOP3.LUT R24, R13, 0x10, RZ, 0xc0, !PT ;  /* 0x000000100d187812 */ /* 0x000fc600078ec0ff */
[----:B------:R-:W-:Y:S04]  /*19ec0*/  @!P0 STS [R25], R6 ;  /* 0x0000000619008388 */ /* 0x000fe80000000800 */
[----:B------:R-:W-:Y:S04]  /*19ed0*/  @!P0 STS [R26], R7 ;  /* 0x000000071a008388 */ /* 0x000fe80000000800 */
[----:B------:R-:W-:Y:S04]  /*19ee0*/  @!P0 STS [R27], R5 ;  /* 0x000000051b008388 */ /* 0x000fe80000000800 */
[----:B------:R-:W-:Y:S01]  /*19ef0*/  @!P0 STS [R28], R4 ;  /* 0x000000041c008388 */ /* 0x000fe20000000800 */
[----:B------:R-:W-:Y:S06]  /*19f00*/  BAR.SYNC.DEFER_BLOCKING 0x0 ;  /* 0x0000000000007b1d */ /* 0x000fec0000010000 */
[----:B------:R-:W0:Y:S04]  /*19f10*/  LDS R6, [R9] ;  /* 0x0000000009067984 */ /* 0x000e280000000800 */
[----:B0-----:R-:W0:Y:S02]  /*19f20*/  SHFL.BFLY PT, R4, R6, 0x2, 0x1f ;  /* 0x0c401f0006047f89 */ /* 0x001e2400000e0000 */
[----:B0-----:R-:W-:-:S05]  /*19f30*/  FADD R6, R6, R4 ;  /* 0x0000000406067221 */ /* 0x001fca0000000000 */
[----:B------:R-:W0:Y:S01]  /*19f40*/  SHFL.BFLY PT, R7, R6, 0x1, 0x1f ;  /* 0x0c201f0006077f89 */ /* 0x000e2200000e0000 */
[----:B------:R-:W-:Y:S02]  /*19f50*/  SHF.R.U32.HI R4, RZ, 0x1, R29 ;  /* 0x00000001ff047819 */ /* 0x000fe4000001161d */
[C---:B------:R-:W-:Y:S02]  /*19f60*/  LOP3.LUT R29, R13.reuse, 0x7, RZ, 0xc0, !PT ;  /* 0x000000070d1d7812 */ /* 0x040fe400078ec0ff */
[----:B------:R-:W-:-:S03]  /*19f70*/  SHF.L.U32 R5, R13, 0x7, RZ ;  /* 0x000000070d057819 */ /* 0x000fc600000006ff */
[----:B------:R-:W-:Y:S02]  /*19f80*/  IMAD.SHL.U32 R29, R29, 0x10, RZ ;  /* 0x000000101d1d7824 */ /* 0x000fe400078e00ff */
[----:B0-----:R-:W-:-:S05]  /*19f90*/  FADD R7, R6, R7 ;  /* 0x0000000706077221 */ /* 0x001fca0000000000 */
[----:B------:R-:W-:Y:S01]  /*19fa0*/  @!P0 STS [R9], R7 ;  /* 0x0000000709008388 */ /* 0x000fe20000000800 */
[----:B------:R-:W-:Y:S02]  /*19fb0*/  LEA R4, R24, R4, 0x2 ;  /* 0x0000000418047211 */ /* 0x000fe400078e10ff */
[----:B------:R-:W-:-:S04]  /*19fc0*/  LOP3.LUT R5, R29, 0x780, R5, 0xf8, !PT ;  /* 0x000007801d057812 */ /* 0x000fc800078ef805 */
[----:B------:R-:W-:Y:S01]  /*19fd0*/  LOP3.LUT R2, R5, R4, RZ, 0x3c, !PT ;  /* 0x0000000405027212 */ /* 0x000fe200078e3cff */
[----:B--2---:R-:W-:-:S04]  /*19fe0*/  IMAD.WIDE R4, R0, 0x2, R22 ;  /* 0x0000000200047825 */ /* 0x004fc800078e0216 */
[----:B------:R0:W-:Y:S01]  /*19ff0*/  STL [R1+0x61c], R2 ;  /* 0x00061c0201007387 */ /* 0x0001e20000100800 */
[----:B------:R-:W-:Y:S01]  /*1a000*/  BAR.SYNC.DEFER_BLOCKING 0x0 ;  /* 0x0000000000007b1d */ /* 0x000fe20000010000 */
[----:B------:R-:W-:Y:S02]  /*1a010*/  LOP3.LUT R8, R13, 0x3f, RZ, 0xc0, !PT ;  /* 0x0000003f0d087812 */ /* 0x000fe400078ec0ff */
[----:B------:R-:W-:-:S03]  /*1a020*/  SHF.R.S32.HI R10, RZ, 0x6, R13 ;  /* 0x00000006ff0a7819 */ /* 0x000fc6000001140d */
[----:B------:R-:W2:Y:S04]  /*1a030*/  LDL.64 R28, [R1+0x14e0] ;  /* 0x0014e000011c7983 */ /* 0x000ea80000100a00 */
[----:B------:R-:W3:Y:S04]  /*1a040*/  LDL.64 R26, [R1+0x14d0] ;  /* 0x0014d000011a7983 */ /* 0x000ee80000100a00 */
[----:B------:R-:W4:Y:S04]  /*1a050*/  LDL.64 R24, [R1+0x14c8] ;  /* 0x0014c80001187983 */ /* 0x000f280000100a00 */
[----:B------:R-:W4:Y:S04]  /*1a060*/  LDL.64 R22, [R1+0x14c0] ;  /* 0x0014c00001167983 */ /* 0x000f280000100a00 */
[----:B0-----:R-:W2:Y:S01]  /*1a070*/  LDG.E.U16 R2, desc[UR10][R4.64] ;  /* 0x0000000a04027981 */ /* 0x001ea2000c1e1500 */
[----:B------:R-:W-:Y:S01]  /*1a080*/  IMAD.SHL.U32 R8, R8, 0x2, RZ ;  /* 0x0000000208087824 */ /* 0x000fe200078e00ff */
[----:B------:R-:W-:-:S04]  /*1a090*/  SGXT R10, R10, 0x1 ;  /* 0x000000010a0a781a */ /* 0x000fc80000000200 */
[----:B------:R-:W-:Y:S01]  /*1a0a0*/  LOP3.LUT R6, R8, 0x90, R10, 0x78, !PT ;  /* 0x0000009008067812 */ /* 0x000fe200078e780a */
[C---:B------:R-:W-:Y:S02]  /*1a0b0*/  IMAD.WIDE R8, R0.reuse, 0x2, R14 ;  /* 0x0000000200087825 */ /* 0x040fe400078e020e */
[----:B------:R-:W3:Y:S02]  /*1a0c0*/  LDL.64 R14, [R1+0x14d8] ;  /* 0x0014d800010e7983 */ /* 0x000ee40000100a00 */
[C---:B------:R-:W-:Y:S02]  /*1a0d0*/  IMAD.WIDE R10, R0.reuse, 0x2, R18 ;  /* 0x00000002000a7825 */ /* 0x040fe400078e0212 */
[----:B------:R-:W4:Y:S04]  /*1a0e0*/  LDG.E.U16 R21, desc[UR10][R8.64] ;  /* 0x0000000a08157981 */ /* 0x000f28000c1e1500 */
[----:B------:R-:W3:Y:S04]  /*1a0f0*/  LDL.64 R4, [R1+0x14f8] ;  /* 0x0014f80001047983 */ /* 0x000ee80000100a00 */
[----:B------:R-:W4:Y:S04]  /*1a100*/  LDG.E.U16 R7, desc[UR10][R10.64] ;  /* 0x0000000a0a077981 */ /* 0x000f28000c1e1500 */
[----:B------:R-:W4:Y:S01]  /*1a110*/  LDL.64 R8, [R1+0x14f0] ;  /* 0x0014f00001087983 */ /* 0x000f220000100a00 */
[----:B------:R-:W-:-:S03]  /*1a120*/  IMAD.WIDE R12, R0, 0x2, R16 ;  /* 0x00000002000c7825 */ /* 0x000fc600078e0210 */
[----:B------:R-:W4:Y:S04]  /*1a130*/  LDL.64 R18, [R1+0x14b8] ;  /* 0x0014b80001127983 */ /* 0x000f280000100a00 */
[----:B------:R-:W4:Y:S04]  /*1a140*/  LDL.64 R10, [R1+0x14e8] ;  /* 0x0014e800010a7983 */ /* 0x000f280000100a00 */
[----:B------:R-:W4:Y:S04]  /*1a150*/  LDL.64 R16, [R1+0x14b0] ;  /* 0x0014b00001107983 */ /* 0x000f280000100a00 */
[----:B--2---:R0:W-:Y:S04]  /*1a160*/  STL [R1+0x60c], R2 ;  /* 0x00060c0201007387 */ /* 0x0041e80000100800 */
[----:B0-----:R0:W2:Y:S01]  /*1a170*/  LDG.E.U16 R2, desc[UR10][R12.64] ;  /* 0x0000000a0c027981 */ /* 0x0010a2000c1e1500 */
[----:B---3--:R-:W-:-:S03]  /*1a180*/  IMAD.WIDE R4, R0, 0x2, R4 ;  /* 0x0000000200047825 */ /* 0x008fc600078e0204 */
[----:B----4-:R1:W-:Y:S01]  /*1a190*/  STL [R1+0x614], R21 ;  /* 0x0006141501007387 */ /* 0x0103e20000100800 */
[----:B0-----:R-:W-:-:S03]  /*1a1a0*/  IMAD.WIDE R12, R0, 0x2, R28 ;  /* 0x00000002000c7825 */ /* 0x001fc600078e021c */
[----:B------:R0:W3:Y:S01]  /*1a1b0*/  LDG.E.U16 R28, desc[UR10][R4.64] ;  /* 0x0000000a041c7981 */ /* 0x0000e2000c1e1500 */
[----:B------:R-:W-:-:S05]  /*1a1c0*/  IMAD.WIDE R8, R0, 0x2, R8 ;  /* 0x0000000200087825 */ /* 0x000fca00078e0208 */
[----:B------:R4:W3:Y:S01]  /*1a1d0*/  LDG.E.U16 R29, desc[UR10][R8.64] ;  /* 0x0000000a081d7981 */ /* 0x0008e2000c1e1500 */
[----:B------:R-:W-:-:S05]  /*1a1e0*/  IMAD.WIDE R10, R0, 0x2, R10 ;  /* 0x00000002000a7825 */ /* 0x000fca00078e020a */
[----:B-1----:R-:W3:Y:S04]  /*1a1f0*/  LDG.E.U16 R21, desc[UR10][R10.64] ;  /* 0x0000000a0a157981 */ /* 0x002ee8000c1e1500 */
[----:B------:R1:W-:Y:S04]  /*1a200*/  STL [R1+0x618], R7 ;  /* 0x0006180701007387 */ /* 0x0003e80000100800 */
[----:B-1----:R-:W3:Y:S01]  /*1a210*/  LDG.E.U16 R7, desc[UR10][R12.64] ;  /* 0x0000000a0c077981 */ /* 0x002ee2000c1e1500 */
[----:B------:R-:W-:-:S03]  /*1a220*/  IMAD.WIDE R14, R0, 0x2, R14 ;  /* 0x00000002000e7825 */ /* 0x000fc600078e020e */
[----:B--2---:R1:W-:Y:S04]  /*1a230*/  STL [R1+0x610], R2 ;  /* 0x0006100201007387 */ /* 0x0043e80000100800 */
[----:B-1----:R1:W2:Y:S01]  /*1a240*/  LDG.E.U16 R2, desc[UR10][R14.64] ;  /* 0x0000000a0e027981 */ /* 0x0022a2000c1e1500 */
[----:B0-----:R-:W-:-:S04]  /*1a250*/  IMAD.WIDE R4, R0, 0x2, R26 ;  /* 0x0000000200047825 */ /* 0x001fc800078e021a */
[C---:B----4-:R-:W-:Y:S01]  /*1a260*/  IMAD.WIDE R8, R0.reuse, 0x2, R24 ;  /* 0x0000000200087825 */ /* 0x050fe200078e0218 */
[----:B---3--:R-:W-:Y:S03]  /*1a270*/  STL [R1+0x604], R29 ;  /* 0x0006041d01007387 */ /* 0x008fe60000100800 */
[C---:B-1----:R-:W-:Y:S01]  /*1a280*/  IMAD.WIDE R14, R0.reuse, 0x2, R16 ;  /* 0x00000002000e7825 */ /* 0x042fe200078e0210 */
[----:B------:R0:W-:Y:S04]  /*1a290*/  STL [R1+0x5fc], R28 ;  /* 0x0005fc1c01007387 */ /* 0x0001e80000100800 */
[----:B------:R-:W3:Y:S01]  /*1a2a0*/  LDG.E.U16 R17, desc[UR10][R4.64] ;  /* 0x0000000a04117981 */ /* 0x000ee2000c1e1500 */
[----:B------:R-:W-:-:S03]  /*1a2b0*/  IMAD.WIDE R10, R0, 0x2, R22 ;  /* 0x00000002000a7825 */ /* 0x000fc600078e0216 */
[----:B0-----:R-:W4:Y:S04]  /*1a2c0*/  LDL.64 R28, [R1+0x1488] ;  /* 0x00148800011c7983 */ /* 0x001f280000100a00 */
[----:B------:R-:W4:Y:S04]  /*1a2d0*/  LDL.64 R4, [R1+0x14a8] ;  /* 0x0014a80001047983 */ /* 0x000f280000100a00 */
[----:B------:R0:W-:Y:S04]  /*1a2e0*/  STL [R1+0x608], R21 ;  /* 0x0006081501007387 */ /* 0x0001e80000100800 */
[----:B0-----:R-:W4:Y:S04]  /*1a2f0*/  LDG.E.U16 R21, desc[UR10][R8.64] ;  /* 0x0000000a08157981 */ /* 0x001f28000c1e1500 */
[----:B------:R-:W4:Y:S04]  /*1a300*/  LDL.64 R8, [R1+0x14a0] ;  /* 0x0014a00001087983 */ /* 0x000f280000100a00 */
[----:B------:R0:W-:Y:S01]  /*1a310*/  STL [R1+0x600], R7 ;  /* 0x0006000701007387 */ /* 0x0001e20000100800 */
[----:B------:R-:W-:-:S03]  /*1a320*/  IMAD.WIDE R12, R0, 0x2, R18 ;  /* 0x00000002000c7825 */ /* 0x000fc600078e0212 */
[----:B------:R-:W4:Y:S04]  /*1a330*/  LDL.64 R26, [R1+0x1480] ;  /* 0x00148000011a7983 */ /* 0x000f280000100a00 */
[----:B------:R-:W4:Y:S04]  /*1a340*/  LDL.64 R24, [R1+0x1478] ;  /* 0x0014780001187983 */ /* 0x000f280000100a00 */
[----:B0-----:R-:W4:Y:S04]  /*1a350*/  LDG.E.U16 R7, desc[UR10][R10.64] ;  /* 0x0000000a0a077981 */ /* 0x001f28000c1e1500 */
[----:B------:R-:W4:Y:S04]  /*1a360*/  LDL.64 R22, [R1+0x1470] ;  /* 0x0014700001167983 */ /* 0x000f280000100a00 */
[----:B------:R-:W4:Y:S04]  /*1a370*/  LDL.64 R10, [R1+0x1498] ;  /* 0x00149800010a7983 */ /* 0x000f280000100a00 */
[----:B--2---:R0:W-:Y:S04]  /*1a380*/  STL [R1+0x5f8], R2 ;  /* 0x0005f80201007387 */ /* 0x0041e80000100800 */
[----:B------:R-:W2:Y:S04]  /*1a390*/  LDL.64 R18, [R1+0x1468] ;  /* 0x0014680001127983 */ /* 0x000ea80000100a00 */
[----:B0-----:R-:W2:Y:S04]  /*1a3a0*/  LDG.E.U16 R2, desc[UR10][R12.64] ;  /* 0x0000000a0c027981 */ /* 0x001ea8000c1e1500 */
[----:B------:R-:W2:Y:S04]  /*1a3b0*/  LDL.64 R12, [R1+0x1490] ;  /* 0x00149000010c7983 */ /* 0x000ea80000100a00 */
[----:B---3--:R0:W-:Y:S04]  /*1a3c0*/  STL [R1+0x5f0], R17 ;  /* 0x0005f01101007387 */ /* 0x0081e80000100800 */
[----:B0-----:R-:W3:Y:S01]  /*1a3d0*/  LDL.64 R16, [R1+0x1460] ;  /* 0x0014600001107983 */ /* 0x001ee20000100a00 */
[----:B----4-:R-:W-:-:S03]  /*1a3e0*/  IMAD.WIDE R4, R0, 0x2, R4 ;  /* 0x0000000200047825 */ /* 0x010fc600078e0204 */
[----:B------:R0:W-:Y:S04]  /*1a3f0*/  STL [R1+0x5f4], R21 ;  /* 0x0005f41501007387 */ /* 0x0001e80000100800 */
[----:B0-----:R0:W4:Y:S01]  /*1a400*/  LDG.E.U16 R21, desc[UR10][R14.64] ;  /* 0x0000000a0e157981 */ /* 0x001122000c1e1500 */
[----:B------:R-:W-:-:S04]  /*1a410*/  IMAD.WIDE R8, R0, 0x2, R8 ;  /* 0x0000000200087825 */ /* 0x000fc800078e0208 */
[C---:B0-----:R-:W-:Y:S02]  /*1a420*/  IMAD.WIDE R14, R0.reuse, 0x2, R28 ;  /* 0x00000002000e7825 */ /* 0x041fe400078e021c */
[----:B------:R-:W3:Y:S04]  /*1a430*/  LDG.E.U16 R29, desc[UR10][R8.64] ;  /* 0x0000000a081d7981 */ /* 0x000ee8000c1e1500 */
[----:B------:R0:W3:Y:S04]  /*1a440*/  LDG.E.U16 R28, desc[UR10][R4.64] ;  /* 0x0000000a041c7981 */ /* 0x0000e8000c1e1500 */
[----:B------:R1:W-:Y:S01]  /*1a450*/  STL [R1+0x5ec], R7 ;  /* 0x0005ec0701007387 */ /* 0x0003e20000100800 */
[----:B------:R-:W-:-:S05]  /*1a460*/  IMAD.WIDE R10, R0, 0x2, R10 ;  /* 0x00000002000a7825 */ /* 0x000fca00078e020a */
[----:B-1----:R-:W3:Y:S04]  /*1a470*/  LDG.E.U16 R7, desc[UR10][R10.64] ;  /* 0x0000000a0a077981 */ /* 0x002ee8000c1e1500 */
[----:B--2---:R1:W-:Y:S01]  /*1a480*/  STL [R1+0x5e8], R2 ;  /* 0x0005e80201007387 */ /* 0x0043e20000100800 */
[----:B------:R-:W-:-:S05]  /*1a490*/  IMAD.WIDE R12, R0, 0x2, R12 ;  /* 0x00000002000c7825 */ /* 0x000fca00078e020c */
[----:B-1----:R-:W2:Y:S01]  /*1a4a0*/  LDG.E.U16 R2, desc[UR10][R12.64] ;  /* 0x0000000a0c027981 */ /* 0x002ea2000c1e1500 */
[----:B0-----:R-:W-:-:S04]  /*1a4b0*/  IMAD.WIDE R4, R0, 0x2, R26 ;  /* 0x0000000200047825 */ /* 0x001fc800078e021a */
[C---:B------:R-:W-:Y:S01]  /*1a4c0*/  IMAD.WIDE R8, R0.reuse, 0x2, R24 ;  /* 0x0000000200087825 */ /* 0x040fe200078e0218 */
[----:B----4-:R0:W-:Y:S04]  /*1a4d0*/  STL [R1+0x5e0], R21 ;  /* 0x0005e01501007387 */ /* 0x0101e80000100800 */
[----:B0-----:R0:W4:Y:S04]  /*1a4e0*/  LDG.E.U16 R21, desc[UR10][R14.64] ;  /* 0x0000000a0e157981 */ /* 0x001128000c1e1500 */
[----:B---3--:R-:W-:Y:S04]  /*1a4f0*/  STL [R1+0x5dc], R29 ;  /* 0x0005dc1d01007387 */ /* 0x008fe80000100800 */
[----:B------:R1:W-:Y:S01]  /*1a500*/  STL [R1+0x5e4], R28 ;  /* 0x0005e41c01007387 */ /* 0x0003e20000100800 */
[----:B0-----:R-:W-:-:S03]  /*1a510*/  IMAD.WIDE R14, R0, 0x2, R16 ;  /* 0x00000002000e7825 */ /* 0x001fc600078e0210 */
[----:B------:R-:W3:Y:S04]  /*1a520*/  LDG.E.U16 R17, desc[UR10][R4.64] ;  /* 0x0000000a04117981 */ /* 0x000ee8000c1e1500 */
[----:B-1----:R-:W3:Y:S04]  /*1a530*/  LDL.64 R28, [R1+0x1438] ;  /* 0x00143800011c7983 */ /* 0x002ee80000100a00 */
[----:B------:R-:W3:Y:S04]  /*1a540*/  LDL.64 R4, [R1+0x1458] ;  /* 0x0014580001047983 */ /* 0x000ee80000100a00 */
[----:B------:R0:W-:Y:S04]  /*1a550*/  STL [R1+0x5d8], R7 ;  /* 0x0005d80701007387 */ /* 0x0001e80000100800 */
[----:B0-----:R-:W3:Y:S01]  /*1a560*/  LDG.E.U16 R7, desc[UR10][R8.64] ;  /* 0x0000000a08077981 */ /* 0x001ee2000c1e1500 */
[----:B------:R-:W-:-:S03]  /*1a570*/  IMAD.WIDE R10, R0, 0x2, R22 ;  /* 0x00000002000a7825 */ /* 0x000fc600078e0216 */
[----:B------:R-:W3:Y:S04]  /*1a580*/  LDL.64 R8, [R1+0x1450] ;  /* 0x0014500001087983 */ /* 0x000ee80000100a00 */
[----:B--2---:R0:W-:Y:S01]  /*1a590*/  STL [R1+0x5d0], R2 ;  /* 0x0005d00201007387 */ /* 0x0041e20000100800 */
[----:B------:R-:W-:-:S03]  /*1a5a0*/  IMAD.WIDE R12, R0, 0x2, R18 ;  /* 0x00000002000c7825 */ /* 0x000fc600078e0212 */
[----:B------:R-:W2:Y:S04]  /*1a5b0*/  LDL.64 R26, [R1+0x1430] ;  /* 0x00143000011a7983 */ /* 0x000ea80000100a00 */
[----:B------:R-:W2:Y:S04]  /*1a5c0*/  LDL.64 R24, [R1+0x1428] ;  /* 0x0014280001187983 */ /* 0x000ea80000100a00 */
[----:B0-----:R-:W2:Y:S04]  /*1a5d0*/  LDG.E.U16 R2, desc[UR10][R10.64] ;  /* 0x0000000a0a027981 */ /* 0x001ea8000c1e1500 */
[----:B------:R-:W2:Y:S04]  /*1a5e0*/  LDL.64 R22, [R1+0x1420] ;  /* 0x0014200001167983 */ /* 0x000ea80000100a00 */
[----:B------:R-:W2:Y:S04]  /*1a5f0*/  LDL.64 R10, [R1+0x1448] ;  /* 0x00144800010a7983 */ /* 0x000ea80000100a00 */
[----:B----4-:R0:W-:Y:S04]  /*1a600*/  STL [R1+0x5d4], R21 ;  /* 0x0005d41501007387 */ /* 0x0101e80000100800 */
[----:B------:R-:W4:Y:S04]  /*1a610*/  LDL.64 R18, [R1+0x1418] ;  /* 0x0014180001127983 */ /* 0x000f280000100a00 */
[----:B0-----:R-:W4:Y:S04]  /*1a620*/  LDG.E.U16 R21, desc[UR10][R12.64] ;  /* 0x0000000a0c157981 */ /* 0x001f28000c1e1500 */
[----:B------:R-:W4:Y:S04]  /*1a630*/  LDL.64 R12, [R1+0x1440] ;  /* 0x00144000010c7983 */ /* 0x000f280000100a00 */
[----:B---3--:R0:W-:Y:S04]  /*1a640*/  STL [R1+0x5cc], R17 ;  /* 0x0005cc1101007387 */ /* 0x0081e80000100800 */
[----:B0-----:R-:W3:Y:S04]  /*1a650*/  LDL.64 R16, [R1+0x1410] ;  /* 0x0014100001107983 */ /* 0x001ee80000100a00 */
[----:B------:R0:W-:Y:S04]  /*1a660*/  STL [R1+0x5c8], R7 ;  /* 0x0005c80701007387 */ /* 0x0001e80000100800 */
[----:B0-----:R0:W3:Y:S01]  /*1a670*/  LDG.E.U16 R7, desc[UR10][R14.64] ;  /* 0x0000000a0e077981 */ /* 0x0010e2000c1e1500 */
[----:B------:R-:W-:-:S04]  /*1a680*/  IMAD.WIDE R8, R0, 0x2, R8 ;  /* 0x0000000200087825 */ /* 0x000fc800078e0208 */
[----:B------:R-:W-:-:S04]  /*1a690*/  IMAD.WIDE R4, R0, 0x2, R4 ;  /* 0x0000000200047825 */ /* 0x000fc800078e0204 */
[C---:B0-----:R-:W-:Y:S02]  /*1a6a0*/  IMAD.WIDE R14, R0.reuse, 0x2, R28 ;  /* 0x00000002000e7825 */ /* 0x041fe400078e021c */
[----:B------:R-:W3:Y:S04]  /*1a6b0*/  LDG.E.U16 R29, desc[UR10][R8.64] ;  /* 0x0000000a081d7981 */ /* 0x000ee8000c1e1500 */
[----:B------:R0:W3:Y:S04]  /*1a6c0*/  LDG.E.U16 R28, desc[UR10][R4.64] ;  /* 0x0000000a041c7981 */ /* 0x0000e8000c1e1500 */
[----:B--2---:R1:W-:Y:S01]  /*1a6d0*/  STL [R1+0x5c0], R2 ;  /* 0x0005c00201007387 */ /* 0x0043e20000100800 */
[----:B------:R-:W-:-:S05]  /*1a6e0*/  IMAD.WIDE R10, R0, 0x2, R10 ;  /* 0x00000002000a7825 */ /* 0x000fca00078e020a */
[----:B-1----:R-:W2:Y:S04]  /*1a6f0*/  LDG.E.U16 R2, desc[UR10][R10.64] ;  /* 0x0000000a0a027981 */ /* 0x002ea8000c1e1500 */
[----:B----4-:R1:W-:Y:S01]  /*1a700*/  STL [R1+0x5c4], R21 ;  /* 0x0005c41501007387 */ /* 0x0103e20000100800 */
[----:B------:R-:W-:-:S05]  /*1a710*/  IMAD.WIDE R12, R0, 0x2, R12 ;  /* 0x00000002000c7825 */ /* 0x000fca00078e020c */
[----:B-1----:R-:W4:Y:S01]  /*1a720*/  LDG.E.U16 R21, desc[UR10][R12.64] ;  /* 0x0000000a0c157981 */ /* 0x002f22000c1e1500 */
[----:B0-----:R-:W-:-:S04]  /*1a730*/  IMAD.WIDE R4, R0, 0x2, R26 ;  /* 0x0000000200047825 */ /* 0x001fc800078e021a */
[C---:B------:R-:W-:Y:S01]  /*1a740*/  IMAD.WIDE R8, R0.reuse, 0x2, R24 ;  /* 0x0000000200087825 */ /* 0x040fe200078e0218 */
[----:B---3--:R0:W-:Y:S04]  /*1a750*/  STL [R1+0x5bc], R7 ;  /* 0x0005bc0701007387 */ /* 0x0081e80000100800 */
[----:B0-----:R0:W3:Y:S04]  /*1a760*/  LDG.E.U16 R7, desc[UR10][R14.64] ;  /* 0x0000000a0e077981 */ /* 0x0010e8000c1e1500 */
[----:B------:R-:W-:Y:S04]  /*1a770*/  STL [R1+0x5b0], R29 ;  /* 0x0005b01d01007387 */ /* 0x000fe80000100800 */
[----:B------:R1:W-:Y:S01]  /*1a780*/  STL [R1+0x5b8], R28 ;  /* 0x0005b81c01007387 */ /* 0x0003e20000100800 */
[----:B0-----:R-:W-:-:S03]  /*1a790*/  IMAD.WIDE R14, R0, 0x2, R16 ;  /* 0x00000002000e7825 */ /* 0x001fc600078e0210 */
[----:B------:R-:W3:Y:S04]  /*1a7a0*/  LDG.E.U16 R17, desc[UR10][R4.64] ;  /* 0x0000000a04117981 */ /* 0x000ee8000c1e1500 */
[----:B-1----:R-:W3:Y:S04]  /*1a7b0*/  LDL.64 R28, [R1+0x13e8] ;  /* 0x0013e800011c7983 */ /* 0x002ee80000100a00 */
[----:B------:R-:W3:Y:S04]  /*1a7c0*/  LDL.64 R4, [R1+0x1408] ;  /* 0x0014080001047983 */ /* 0x000ee80000100a00 */
[----:B--2---:R0:W-:Y:S04]  /*1a7d0*/  STL [R1+0x5b4], R2 ;  /* 0x0005b40201007387 */ /* 0x0041e80000100800 */
[----:B0-----:R-:W2:Y:S01]  /*1a7e0*/  LDG.E.U16 R2, desc[UR10][R8.64] ;  /* 0x0000000a08027981 */ /* 0x001ea2000c1e1500 */
[----:B------:R-:W-:-:S04]  /*1a7f0*/  IMAD.WIDE R10, R0, 0x2, R22 ;  /* 0x00000002000a7825 */ /* 0x000fc800078e0216 */
[C---:B------:R-:W-:Y:S01]  /*1a800*/  IMAD.WIDE R12, R0.reuse, 0x2, R18 ;  /* 0x00000002000c7825 */ /* 0x040fe200078e0212 */
[----:B------:R-:W2:Y:S04]  /*1a810*/  LDL.64 R8, [R1+0x1400] ;  /* 0x0014000001087983 */ /* 0x000ea80000100a00 */
[----:B----4-:R0:W-:Y:S04]  /*1a820*/  STL [R1+0x5ac], R21 ;  /* 0x0005ac1501007387 */ /* 0x0101e80000100800 */
[----:B------:R-:W4:Y:S04]  /*1a830*/  LDL.64 R26, [R1+0x13e0] ;  /* 0x0013e000011a7983 */ /* 0x000f280000100a00 */
[----:B------:R-:W4:Y:S04]  /*1a840*/  LDL.64 R24, [R1+0x13d8] ;  /* 0x0013d80001187983 */ /* 0x000f280000100a00 */
[----:B0-----:R-:W4:Y:S04]  /*1a850*/  LDG.E.U16 R21, desc[UR10][R10.64] ;  /* 0x0000000a0a157981 */ /* 0x001f28000c1e1500 */
[----:B------:R-:W4:Y:S04]  /*1a860*/  LDL.64 R22, [R1+0x13d0] ;  /* 0x0013d00001167983 */ /* 0x000f280000100a00 */
[----:B------:R-:W4:Y:S04]  /*1a870*/  LDL.64 R10, [R1+0x13f8] ;  /* 0x0013f800010a7983 */ /* 0x000f280000100a00 */
[----:B---3--:R0:W-:Y:S04]  /*1a880*/  STL [R1+0x5a8], R7 ;  /* 0x0005a80701007387 */ /* 0x0081e80000100800 */
[----:B------:R-:W3:Y:S04]  /*1a890*/  LDL.64 R18, [R1+0x13c8] ;  /* 0x0013c80001127983 */ /* 0x000ee80000100a00 */
[----:B0-----:R-:W3:Y:S04]  /*1a8a0*/  LDG.E.U16 R7, desc[UR10][R12.64] ;  /* 0x0000000a0c077981 */ /* 0x001ee8000c1e1500 */
[----:B------:R-:W3:Y:S04]  /*1a8b0*/  LDL.64 R12, [R1+0x13f0] ;  /* 0x0013f000010c7983 */ /* 0x000ee80000100a00 */
[----:B------:R0:W-:Y:S04]  /*1a8c0*/  STL [R1+0x5a0], R17 ;  /* 0x0005a01101007387 */ /* 0x0001e80000100800 */
[----:B0-----:R-:W3:Y:S04]  /*1a8d0*/  LDL.64 R16, [R1+0x13c0] ;  /* 0x0013c00001107983 */ /* 0x001ee80000100a00 */
[----:B--2---:R0:W-:Y:S04]  /*1a8e0*/  STL [R1+0x5a4], R2 ;  /* 0x0005a40201007387 */ /* 0x0041e80000100800 */
[----:B0-----:R0:W2:Y:S01]  /*1a8f0*/  LDG.E.U16 R2, desc[UR10][R14.64] ;  /* 0x0000000a0e027981 */ /* 0x0010a2000c1e1500 */
[----:B------:R-:W-:-:S04]  /*1a900*/  IMAD.WIDE R8, R0, 0x2, R8 ;  /* 0x0000000200087825 */ /* 0x000fc800078e0208 */
[----:B------:R-:W-:-:S04]  /*1a910*/  IMAD.WIDE R4, R0, 0x2, R4 ;  /* 0x0000000200047825 */ /* 0x000fc800078e0204 */
[C---:B0-----:R-:W-:Y:S02]  /*1a920*/  IMAD.WIDE R14, R0.reuse, 0x2, R28 ;  /* 0x00000002000e7825 */ /* 0x041fe400078e021c */
[----:B------:R-:W2:Y:S04]  /*1a930*/  LDG.E.U16 R29, desc[UR10][R8.64] ;  /* 0x0000000a081d7981 */ /* 0x000ea8000c1e1500 */
[----:B------:R0:W2:Y:S04]  /*1a940*/  LDG.E.U16 R28, desc[UR10][R4.64] ;  /* 0x0000000a041c7981 */ /* 0x0000a8000c1e1500 */
[----:B----4-:R1:W-:Y:S01]  /*1a950*/  STL [R1+0x59c], R21 ;  /* 0x00059c1501007387 */ /* 0x0103e20000100800 */
[----:B------:R-:W-:-:S05]  /*1a960*/  IMAD.WIDE R10, R0, 0x2, R10 ;  /* 0x00000002000a7825 */ /* 0x000fca00078e020a */
[----:B-1----:R-:W4:Y:S04]  /*1a970*/  LDG.E.U16 R21, desc[UR10][R10.64] ;  /* 0x0000000a0a157981 */ /* 0x002f28000c1e1500 */
[----:B---3--:R1:W-:Y:S01]  /*1a980*/  STL [R1+0x598], R7 ;  /* 0x0005980701007387 */ /* 0x0083e20000100800 */
[----:B------:R-:W-:-:S05]  /*1a990*/  IMAD.WIDE R12, R0, 0x2, R12 ;  /* 0x00000002000c7825 */ /* 0x000fca00078e020c */
[----:B-1----:R-:W3:Y:S04]  /*1a9a0*/  LDG.E.U16 R7, desc[UR10][R12.64] ;  /* 0x0000000a0c077981 */ /* 0x002ee8000c1e1500 */
[----:B--2---:R1:W-:Y:S04]  /*1a9b0*/  STL [R1+0x590], R2 ;  /* 0x0005900201007387 */ /* 0x0043e80000100800 */
[----:B-1----:R1:W2:Y:S01]  /*1a9c0*/  LDG.E.U16 R2, desc[UR10][R14.64] ;  /* 0x0000000a0e027981 */ /* 0x0022a2000c1e1500 */
[----:B0-----:R-:W-:-:S03]  /*1a9d0*/  IMAD.WIDE R4, R0, 0x2, R26 ;  /* 0x0000000200047825 */ /* 0x001fc600078e021a */
[----:B------:R-:W-:Y:S01]  /*1a9e0*/  STL [R1+0x58c], R29 ;  /* 0x00058c1d01007387 */ /* 0x000fe20000100800 */
[----:B------:R-:W-:-:S03]  /*1a9f0*/  IMAD.WIDE R8, R0, 0x2, R24 ;  /* 0x0000000200087825 */ /* 0x000fc600078e0218 */
[----:B------:R0:W-:Y:S01]  /*1aa00*/  STL [R1+0x594], R28 ;  /* 0x0005941c01007387 */ /* 0x0001e20000100800 */
[----:B-1----:R-:W-:-:S03]  /*1aa10*/  IMAD.WIDE R14, R0, 0x2, R16 ;  /* 0x00000002000e7825 */ /* 0x002fc600078e0210 */
[----:B------:R-:W2:Y:S01]  /*1aa20*/  LDG.E.U16 R17, desc[UR10][R4.64] ;  /* 0x0000000a04117981 */ /* 0x000ea2000c1e1500 */
[----:B------:R-:W-:-:S03]  /*1aa30*/  IMAD.WIDE R10, R0, 0x2, R22 ;  /* 0x00000002000a7825 */ /* 0x000fc600078e0216 */
[----:B0-----:R-:W2:Y:S04]  /*1aa40*/  LDL.64 R28, [R1+0x1398] ;  /* 0x00139800011c7983 */ /* 0x001ea80000100a00 */
[----:B------:R-:W2:Y:S04]  /*1aa50*/  LDL.64 R4, [R1+0x13b8] ;  /* 0x0013b80001047983 */ /* 0x000ea80000100a00 */
[----:B----4-:R0:W-:Y:S04]  /*1aa60*/  STL [R1+0x588], R21 ;  /* 0x0005881501007387 */ /* 0x0101e80000100800 */
[----:B0-----:R-:W4:Y:S04]  /*1aa70*/  LDG.E.U16 R21, desc[UR10][R8.64] ;  /* 0x0000000a08157981 */ /* 0x001f28000c1e1500 */
[----:B------:R-:W4:Y:S04]  /*1aa80*/  LDL.64 R8, [R1+0x13b0] ;  /* 0x0013b00001087983 */ /* 0x000f280000100a00 */
[----:B---3--:R0:W-:Y:S01]  /*1aa90*/  STL [R1+0x580], R7 ;  /* 0x0005800701007387 */ /* 0x0081e20000100800 */
[----:B------:R-:W-:-:S03]  /*1aaa0*/  IMAD.WIDE R12, R0, 0x2, R18 ;  /* 0x00000002000c7825 */ /* 0x000fc600078e0212 */
[----:B------:R-:W3:Y:S04]  /*1aab0*/  LDL.64 R26, [R1+0x1390] ;  /* 0x00139000011a7983 */ /* 0x000ee80000100a00 */
[----:B------:R-:W3:Y:S04]  /*1aac0*/  LDL.64 R24, [R1+0x1388] ;  /* 0x0013880001187983 */ /* 0x000ee80000100a00 */
[----:B0-----:R-:W3:Y:S04]  /*1aad0*/  LDG.E.U16 R7, desc[UR10][R10.64] ;  /* 0x0000000a0a077981 */ /* 0x001ee8000c1e1500 */
[----:B------:R-:W3:Y:S04]  /*1aae0*/  LDL.64 R22, [R1+0x1380] ;  /* 0x0013800001167983 */ /* 0x000ee80000100a00 */
[----:B------:R-:W3:Y:S04]  /*1aaf0*/  LDL.64 R10, [R1+0x13a8] ;  /* 0x0013a800010a7983 */ /* 0x000ee80000100a00 */
[----:B--2---:R0:W-:Y:S04]  /*1ab00*/  STL [R1+0x584], R2 ;  /* 0x0005840201007387 */ /* 0x0041e80000100800 */
[----:B------:R-:W2:Y:S04]  /*1ab10*/  LDL.64 R18, [R1+0x1378] ;  /* 0x0013780001127983 */ /* 0x000ea80000100a00 */
[----:B0-----:R-:W2:Y:S04]  /*1ab20*/  LDG.E.U16 R2, desc[UR10][R12.64] ;  /* 0x0000000a0c027981 */ /* 0x001ea8000c1e1500 */
[----:B------:R-:W2:Y:S04]  /*1ab30*/  LDL.64 R12, [R1+0x13a0] ;  /* 0x0013a000010c7983 */ /* 0x000ea80000100a00 */
[----:B------:R0:W-:Y:S01]  /*1ab40*/  STL [R1+0x57c], R17 ;  /* 0x00057c1101007387 */ /* 0x0001e20000100800 */
[----:B------:R-:W-:-:S03]  /*1ab50*/  IMAD.WIDE R4, R0, 0x2, R4 ;  /* 0x0000000200047825 */ /* 0x000fc600078e0204 */
[----:B0-----:R-:W2:Y:S04]  /*1ab60*/  LDL.64 R16, [R1+0x1370] ;  /* 0x0013700001107983 */ /* 0x001ea80000100a00 */
[----:B----4-:R0:W-:Y:S04]  /*1ab70*/  STL [R1+0x578], R21 ;  /* 0x0005781501007387 */ /* 0x0101e80000100800 */
[----:B0-----:R0:W4:Y:S01]  /*1ab80*/  LDG.E.U16 R21, desc[UR10][R14.64] ;  /* 0x0000000a0e157981 */ /* 0x001122000c1e1500 */
[----:B------:R-:W-:-:S04]  /*1ab90*/  IMAD.WIDE R8, R0, 0x2, R8 ;  /* 0x0000000200087825 */ /* 0x000fc800078e0208 */
[C---:B0-----:R-:W-:Y:S02]  /*1aba0*/  IMAD.WIDE R14, R0.reuse, 0x2, R28 ;  /* 0x00000002000e7825 */ /* 0x041fe400078e021c */
[----:B------:R-:W4:Y:S04]  /*1abb0*/  LDG.E.U16 R29, desc[UR10][R8.64] ;  /* 0x0000000a081d7981 */ /* 0x000f28000c1e1500 */
[----:B------:R0:W4:Y:S04]  /*1abc0*/  LDG.E.U16 R28, desc[UR10][R4.64] ;  /* 0x0000000a041c7981 */ /* 0x000128000c1e1500 */
[----:B---3--:R1:W-:Y:S01]  /*1abd0*/  STL [R1+0x570], R7 ;  /* 0x0005700701007387 */ /* 0x0083e20000100800 */
        /* <DEDUP_REMOVED lines=9> */
[----:B------:R-:W-:Y:S04]  /*1ac70*/  STL [R1+0x560], R29 ;  /* 0x0005601d01007387 */ /* 0x000fe80000100800 */
[----:B------:R1:W-:Y:S01]  /*1ac80*/  STL [R1+0x568], R28 ;  /* 0x0005681c01007387 */ /* 0x0003e20000100800 */
[----:B0-----:R-:W-:-:S03]  /*1ac90*/  IMAD.WIDE R14, R0, 0x2, R16 ;  /* 0x00000002000e7825 */ /* 0x001fc600078e0210 */
[----:B------:R-:W4:Y:S04]  /*1aca0*/  LDG.E.U16 R17, desc[UR10][R4.64] ;  /* 0x0000000a04117981 */ /* 0x000f28000c1e1500 */
[----:B-1----:R-:W4:Y:S04]  /*1acb0*/  LDL.64 R28, [R1+0x1348] ;  /* 0x00134800011c7983 */ /* 0x002f280000100a00 */
[----:B------:R-:W4:Y:S04]  /*1acc0*/  LDL.64 R4, [R1+0x1368] ;  /* 0x0013680001047983 */ /* 0x000f280000100a00 */
[----:B---3--:R0:W-:Y:S04]  /*1acd0*/  STL [R1+0x564], R7 ;  /* 0x0005640701007387 */ /* 0x0081e80000100800 */
        /* <DEDUP_REMOVED lines=14> */
[----:B------:R0:W-:Y:S04]  /*1adc0*/  STL [R1+0x550], R17 ;  /* 0x0005501101007387 */ /* 0x0001e80000100800 */
[----:B0-----:R-:W4:Y:S04]  /*1add0*/  LDL.64 R16, [R1+0x1320] ;  /* 0x0013200001107983 */ /* 0x001f280000100a00 */
[----:B---3--:R0:W-:Y:S04]  /*1ade0*/  STL [R1+0x554], R7 ;  /* 0x0005540701007387 */ /* 0x0081e80000100800 */
        /* <DEDUP_REMOVED lines=282> */
[C---:B------:R-:W-:Y:S01]  /*1bf90*/  IMAD.WIDE R8, R0.reuse, 0x2, R8 ;  /* 0x0000000200087825 */ /* 0x040fe200078e0208 */
[----:B----4-:R1:W-:Y:S04]  /*1bfa0*/  STL [R1+0x1c4], R21 ;  /* 0x0001c41501007387 */ /* 0x0103e80000100800 */
[----:B-1----:R1:W4:Y:S01]  /*1bfb0*/  LDG.E.U16 R21, desc[UR10][R4.64] ;  /* 0x0000000a04157981 */ /* 0x002322000c1e1500 */
[----:B------:R-:W-:-:S03]  /*1bfc0*/  IMAD.WIDE R10, R0, 0x2, R10 ;  /* 0x00000002000a7825 */ /* 0x000fc600078e020a */
[----:B---3--:R3:W-:Y:S04]  /*1bfd0*/  STL [R1+0x1bc], R7 ;  /* 0x0001bc0701007387 */ /* 0x0087e80000100800 */
[----:B---3--:R3:W4:Y:S01]  /*1bfe0*/  LDG.E.U16 R7, desc[UR10][R8.64] ;  /* 0x0000000a08077981 */ /* 0x008722000c1e1500 */
[----:B------:R-:W-:-:S04]  /*1bff0*/  IMAD.WIDE R12, R0, 0x2, R12 ;  /* 0x00000002000c7825 */ /* 0x000fc800078e020c */
[C---:B0-----:R-:W-:Y:S02]  /*1c000*/  IMAD.WIDE R14, R0.reuse, 0x2, R28 ;  /* 0x00000002000e7825 */ /* 0x041fe400078e021c */
[----:B------:R-:W4:Y:S04]  /*1c010*/  LDG.E.U16 R29, desc[UR10][R12.64] ;  /* 0x0000000a0c1d7981 */ /* 0x000f28000c1e1500 */
[----:B------:R-:W4:Y:S04]  /*1c020*/  LDG.E.U16 R28, desc[UR10][R10.64] ;  /* 0x0000000a0a1c7981 */ /* 0x000f28000c1e1500 */
[----:B--2---:R0:W-:Y:S04]  /*1c030*/  STL [R1+0x1b8], R2 ;  /* 0x0001b80201007387 */ /* 0x0041e80000100800 */
[----:B0-----:R0:W2:Y:S01]  /*1c040*/  LDG.E.U16 R2, desc[UR10][R14.64] ;  /* 0x0000000a0e027981 */ /* 0x0010a2000c1e1500 */
[----:B-1----:R-:W-:-:S04]  /*1c050*/  IMAD.WIDE R4, R0, 0x2, R26 ;  /* 0x0000000200047825 */ /* 0x002fc800078e021a */
[----:B---3--:R-:W-:-:S04]  /*1c060*/  IMAD.WIDE R8, R0, 0x2, R24 ;  /* 0x0000000200087825 */ /* 0x008fc800078e0218 */
[C---:B0-----:R-:W-:Y:S02]  /*1c070*/  IMAD.WIDE R14, R0.reuse, 0x2, R16 ;  /* 0x00000002000e7825 */ /* 0x041fe400078e0210 */
[----:B------:R0:W3:Y:S04]  /*1c080*/  LDG.E.U16 R16, desc[UR10][R4.64] ;  /* 0x0000000a04107981 */ /* 0x0000e8000c1e1500 */
[----:B------:R1:W3:Y:S04]  /*1c090*/  LDG.E.U16 R17, desc[UR10][R8.64] ;  /* 0x0000000a08117981 */ /* 0x0002e8000c1e1500 */
[----:B------:R-:W0:Y:S04]  /*1c0a0*/  LDL.64 R4, [R1+0xa20] ;  /* 0x000a200001047983 */ /* 0x000e280000100a00 */
[----:B------:R-:W1:Y:S01]  /*1c0b0*/  LDL.64 R8, [R1+0xa18] ;  /* 0x000a180001087983 */ /* 0x000e620000100a00 */
[----:B------:R-:W-:-:S03]  /*1c0c0*/  IMAD.WIDE R10, R0, 0x2, R22 ;  /* 0x00000002000a7825 */ /* 0x000fc600078e0216 */
[----:B------:R-:W3:Y:S01]  /*1c0d0*/  LDL.64 R22, [R1+0xa00] ;  /* 0x000a000001167983 */ /* 0x000ee20000100a00 */
[----:B------:R-:W-:-:S03]  /*1c0e0*/  IMAD.WIDE R12, R0, 0x2, R18 ;  /* 0x00000002000c7825 */ /* 0x000fc600078e0212 */
[----:B----4-:R4:W-:Y:S04]  /*1c0f0*/  STL [R1+0x1b0], R21 ;  /* 0x0001b01501007387 */ /* 0x0109e80000100800 */
[----:B----4-:R4:W4:Y:S04]  /*1c100*/  LDG.E.U16 R21, desc[UR10][R10.64] ;  /* 0x0000000a0a157981 */ /* 0x010928000c1e1500 */
[----:B------:R-:W4:Y:S04]  /*1c110*/  LDL.64 R10, [R1+0xa10] ;  /* 0x000a1000010a7983 */ /* 0x000f280000100a00 */
[----:B------:R2:W-:Y:S04]  /*1c120*/  STL [R1+0x1b4], R7 ;  /* 0x0001b40701007387 */ /* 0x0005e80000100800 */
[----:B--2---:R-:W2:Y:S04]  /*1c130*/  LDG.E.U16 R7, desc[UR10][R12.64] ;  /* 0x0000000a0c077981 */ /* 0x004ea8000c1e1500 */
[----:B------:R-:W2:Y:S04]  /*1c140*/  LDL.64 R12, [R1+0xa08] ;  /* 0x000a0800010c7983 */ /* 0x000ea80000100a00 */
[----:B------:R-:W-:Y:S04]  /*1c150*/  STL [R1+0x1a8], R29 ;  /* 0x0001a81d01007387 */ /* 0x000fe80000100800 */
[----:B------:R0:W-:Y:S04]  /*1c160*/  STL [R1+0x1ac], R28 ;  /* 0x0001ac1c01007387 */ /* 0x0001e80000100800 */
[----:B------:R-:W2:Y:S04]  /*1c170*/  LDL.64 R26, [R1+0x9f0] ;  /* 0x0009f000011a7983 */ /* 0x000ea80000100a00 */
[----:B------:R-:W2:Y:S04]  /*1c180*/  LDL.64 R18, [R1+0x9e8] ;  /* 0x0009e80001127983 */ /* 0x000ea80000100a00 */
[----:B0-----:R-:W2:Y:S04]  /*1c190*/  LDL.64 R28, [R1+0x9f8] ;  /* 0x0009f800011c7983 */ /* 0x001ea80000100a00 */
[----:B------:R0:W-:Y:S04]  /*1c1a0*/  STL [R1+0x1a0], R2 ;  /* 0x0001a00201007387 */ /* 0x0001e80000100800 */
[----:B------:R-:W2:Y:S04]  /*1c1b0*/  LDL.64 R24, [R1+0x9e0] ;  /* 0x0009e00001187983 */ /* 0x000ea80000100a00 */
[----:B0-----:R0:W2:Y:S01]  /*1c1c0*/  LDG.E.U16 R2, desc[UR10][R14.64] ;  /* 0x0000000a0e027981 */ /* 0x0010a2000c1e1500 */
[----:B------:R-:W-:-:S04]  /*1c1d0*/  IMAD.WIDE R4, R0, 0x2, R4 ;  /* 0x0000000200047825 */ /* 0x000fc800078e0204 */
[C---:B-1----:R-:W-:Y:S02]  /*1c1e0*/  IMAD.WIDE R8, R0.reuse, 0x2, R8 ;  /* 0x0000000200087825 */ /* 0x042fe400078e0208 */
[----:B------:R-:W2:Y:S04]  /*1c1f0*/  LDG.E.U16 R5, desc[UR10][R4.64] ;  /* 0x0000000a04057981 */ /* 0x000ea8000c1e1500 */
[----:B------:R-:W2:Y:S04]  /*1c200*/  LDG.E.U16 R9, desc[UR10][R8.64] ;  /* 0x0000000a08097981 */ /* 0x000ea8000c1e1500 */
[----:B---3--:R-:W-:Y:S04]  /*1c210*/  STL [R1+0x19c], R17 ;  /* 0x00019c1101007387 */ /* 0x008fe80000100800 */
[----:B------:R1:W-:Y:S04]  /*1c220*/  STL [R1+0x1a4], R16 ;  /* 0x0001a41001007387 */ /* 0x0003e80000100800 */
[----:B-1----:R-:W3:Y:S01]  /*1c230*/  LDL.64 R16, [R1+0x9d8] ;  /* 0x0009d80001107983 */ /* 0x002ee20000100a00 */
[----:B----4-:R-:W-:-:S03]  /*1c240*/  IMAD.WIDE R10, R0, 0x2, R10 ;  /* 0x00000002000a7825 */ /* 0x010fc600078e020a */
[----:B------:R1:W-:Y:S04]  /*1c250*/  STL [R1+0x198], R21 ;  /* 0x0001981501007387 */ /* 0x0003e80000100800 */
[----:B-1----:R-:W4:Y:S04]  /*1c260*/  LDG.E.U16 R21, desc[UR10][R10.64] ;  /* 0x0000000a0a157981 */ /* 0x002f28000c1e1500 */
[----:B--2---:R1:W-:Y:S01]  /*1c270*/  STL [R1+0x190], R7 ;  /* 0x0001900701007387 */ /* 0x0043e20000100800 */
[----:B------:R-:W-:-:S05]  /*1c280*/  IMAD.WIDE R12, R0, 0x2, R12 ;  /* 0x00000002000c7825 */ /* 0x000fca00078e020c */
[----:B-1----:R1:W2:Y:S01]  /*1c290*/  LDG.E.U16 R7, desc[UR10][R12.64] ;  /* 0x0000000a0c077981 */ /* 0x0022a2000c1e1500 */
[----:B0-----:R-:W-:-:S03]  /*1c2a0*/  IMAD.WIDE R14, R0, 0x2, R22 ;  /* 0x00000002000e7825 */ /* 0x001fc600078e0216 */
[----:B------:R0:W-:Y:S04]  /*1c2b0*/  STL [R1+0x194], R2 ;  /* 0x0001940201007387 */ /* 0x0001e80000100800 */
[----:B------:R-:W3:Y:S04]  /*1c2c0*/  LDL.64 R22, [R1+0x9d0] ;  /* 0x0009d00001167983 */ /* 0x000ee80000100a00 */
[----:B0-----:R3:W3:Y:S01]  /*1c2d0*/  LDG.E.U16 R2, desc[UR10][R14.64] ;  /* 0x0000000a0e027981 */ /* 0x0016e2000c1e1500 */
[----:B-1----:R-:W-:-:S03]  /*1c2e0*/  IMAD.WIDE R12, R0, 0x2, R24 ;  /* 0x00000002000c7825 */ /* 0x002fc600078e0218 */
[----:B------:R-:W-:Y:S04]  /*1c2f0*/  STL [R1+0x18c], R5 ;  /* 0x00018c0501007387 */ /* 0x000fe80000100800 */
[----:B------:R0:W-:Y:S01]  /*1c300*/  STL [R1+0x188], R9 ;  /* 0x0001880901007387 */ /* 0x0001e20000100800 */
[----:B------:R-:W-:-:S03]  /*1c310*/  IMAD.WIDE R10, R0, 0x2, R18 ;  /* 0x00000002000a7825 */ /* 0x000fc600078e0212 */
[----:B------:R-:W3:Y:S01]  /*1c320*/  LDL.64 R18, [R1+0x9b0] ;  /* 0x0009b00001127983 */ /* 0x000ee20000100a00 */
[----:B0-----:R-:W-:-:S04]  /*1c330*/  IMAD.WIDE R8, R0, 0x2, R26 ;  /* 0x0000000200087825 */ /* 0x001fc800078e021a */
[C---:B------:R-:W-:Y:S01]  /*1c340*/  IMAD.WIDE R4, R0.reuse, 0x2, R28 ;  /* 0x0000000200047825 */ /* 0x040fe200078e021c */
[----:B------:R-:W3:Y:S04]  /*1c350*/  LDG.E.U16 R25, desc[UR10][R8.64] ;  /* 0x0000000a08197981 */ /* 0x000ee8000c1e1500 */
[----:B------:R0:W3:Y:S04]  /*1c360*/  LDG.E.U16 R24, desc[UR10][R4.64] ;  /* 0x0000000a04187981 */ /* 0x0000e8000c1e1500 */
[----:B------:R-:W3:Y:S04]  /*1c370*/  LDL.64 R8, [R1+0x9c8] ;  /* 0x0009c80001087983 */ /* 0x000ee80000100a00 */
[----:B----4-:R1:W-:Y:S04]  /*1c380*/  STL [R1+0x180], R21 ;  /* 0x0001801501007387 */ /* 0x0103e80000100800 */
[----:B-1----:R-:W4:Y:S04]  /*1c390*/  LDG.E.U16 R21, desc[UR10][R10.64] ;  /* 0x0000000a0a157981 */ /* 0x002f28000c1e1500 */
[----:B------:R-:W4:Y:S04]  /*1c3a0*/  LDL.64 R10, [R1+0x9c0] ;  /* 0x0009c000010a7983 */ /* 0x000f280000100a00 */
[----:B--2---:R1:W-:Y:S01]  /*1c3b0*/  STL [R1+0x184], R7 ;  /* 0x0001840701007387 */ /* 0x0043e20000100800 */
[----:B---3--:R-:W-:-:S03]  /*1c3c0*/  IMAD.WIDE R14, R0, 0x2, R16 ;  /* 0x00000002000e7825 */ /* 0x008fc600078e0210 */
[----:B------:R-:W2:Y:S04]  /*1c3d0*/  LDL.64 R28, [R1+0x9a8] ;  /* 0x0009a800011c7983 */ /* 0x000ea80000100a00 */
[----:B------:R-:W3:Y:S04]  /*1c3e0*/  LDL.64 R16, [R1+0x9a0] ;  /* 0x0009a00001107983 */ /* 0x000ee80000100a00 */
[----:B-1----:R-:W2:Y:S04]  /*1c3f0*/  LDG.E.U16 R7, desc[UR10][R12.64] ;  /* 0x0000000a0c077981 */ /* 0x002ea8000c1e1500 */
[----:B------:R-:W3:Y:S04]  /*1c400*/  LDL.64 R12, [R1+0x9b8] ;  /* 0x0009b800010c7983 */ /* 0x000ee80000100a00 */
[----:B------:R1:W-:Y:S01]  /*1c410*/  STL [R1+0x17c], R2 ;  /* 0x00017c0201007387 */ /* 0x0003e20000100800 */
[----:B0-----:R-:W-:-:S03]  /*1c420*/  IMAD.WIDE R4, R0, 0x2, R22 ;  /* 0x0000000200047825 */ /* 0x001fc600078e0216 */
[----:B------:R-:W3:Y:S04]  /*1c430*/  LDL.64 R26, [R1+0x998] ;  /* 0x00099800011a7983 */ /* 0x000ee80000100a00 */
[----:B------:R-:W3:Y:S04]  /*1c440*/  LDG.E.U16 R4, desc[UR10][R4.64] ;  /* 0x0000000a04047981 */ /* 0x000ee8000c1e1500 */
[----:B-1----:R0:W3:Y:S04]  /*1c450*/  LDG.E.U16 R2, desc[UR10][R14.64] ;  /* 0x0000000a0e027981 */ /* 0x0020e8000c1e1500 */
[----:B------:R-:W-:Y:S04]  /*1c460*/  STL [R1+0x170], R25 ;  /* 0x0001701901007387 */ /* 0x000fe80000100800 */
[----:B------:R1:W-:Y:S04]  /*1c470*/  STL [R1+0x178], R24 ;  /* 0x0001781801007387 */ /* 0x0003e80000100800 */
[----:B------:R-:W3:Y:S01]  /*1c480*/  LDL.64 R22, [R1+0x988] ;  /* 0x0009880001167983 */ /* 0x000ee20000100a00 */
[----:B------:R-:W-:-:S03]  /*1c490*/  IMAD.WIDE R8, R0, 0x2, R8 ;  /* 0x0000000200087825 */ /* 0x000fc600078e0208 */
[----:B-1----:R-:W3:Y:S04]  /*1c4a0*/  LDL.64 R24, [R1+0x990] ;  /* 0x0009900001187983 */ /* 0x002ee80000100a00 */
[----:B------:R-:W3:Y:S04]  /*1c4b0*/  LDG.E.U16 R5, desc[UR10][R8.64] ;  /* 0x0000000a08057981 */ /* 0x000ee8000c1e1500 */
[----:B----4-:R1:W-:Y:S01]  /*1c4c0*/  STL [R1+0x174], R21 ;  /* 0x0001741501007387 */ /* 0x0103e20000100800 */
[----:B------:R-:W-:-:S05]  /*1c4d0*/  IMAD.WIDE R10, R0, 0x2, R10 ;  /* 0x00000002000a7825 */ /* 0x000fca00078e020a */
[----:B-1----:R-:W4:Y:S01]  /*1c4e0*/  LDG.E.U16 R21, desc[UR10][R10.64] ;  /* 0x0000000a0a157981 */ /* 0x002f22000c1e1500 */
[----:B0-----:R-:W-:-:S03]  /*1c4f0*/  IMAD.WIDE R14, R0, 0x2, R18 ;  /* 0x00000002000e7825 */ /* 0x001fc600078e0212 */
[----:B--2---:R0:W-:Y:S04]  /*1c500*/  STL [R1+0x16c], R7 ;  /* 0x00016c0701007387 */ /* 0x0041e80000100800 */
[----:B------:R-:W2:Y:S01]  /*1c510*/  LDL.64 R18, [R1+0x980] ;  /* 0x0009800001127983 */ /* 0x000ea20000100a00 */
[----:B---3--:R-:W-:-:S05]  /*1c520*/  IMAD.WIDE R12, R0, 0x2, R12 ;  /* 0x00000002000c7825 */ /* 0x008fca00078e020c */
[----:B0-----:R0:W3:Y:S02]  /*1c530*/  LDG.E.U16 R7, desc[UR10][R12.64] ;  /* 0x0000000a0c077981 */ /* 0x0010e4000c1e1500 */
[C---:B0-----:R-:W-:Y:S02]  /*1c540*/  IMAD.WIDE R12, R0.reuse, 0x2, R16 ;  /* 0x00000002000c7825 */ /* 0x041fe400078e0210 */
[----:B------:R0:W-:Y:S04]  /*1c550*/  STL [R1+0x168], R2 ;  /* 0x0001680201007387 */ /* 0x0001e80000100800 */
[----:B------:R-:W2:Y:S04]  /*1c560*/  LDL.64 R16, [R1+0x960] ;  /* 0x0009600001107983 */ /* 0x000ea80000100a00 */
[----:B0-----:R0:W2:Y:S01]  /*1c570*/  LDG.E.U16 R2, desc[UR10][R14.64] ;  /* 0x0000000a0e027981 */ /* 0x0010a2000c1e1500 */
[----:B------:R-:W-:-:S03]  /*1c580*/  IMAD.WIDE R10, R0, 0x2, R28 ;  /* 0x00000002000a7825 */ /* 0x000fc600078e021c */
[----:B------:R-:W2:Y:S01]  /*1c590*/  LDL.64 R28, [R1+0x968] ;  /* 0x00096800011c7983 */ /* 0x000ea20000100a00 */
[----:B0-----:R-:W-:-:S04]  /*1c5a0*/  IMAD.WIDE R14, R0, 0x2, R26 ;  /* 0x00000002000e7825 */ /* 0x001fc800078e021a */
[C---:B------:R-:W-:Y:S02]  /*1c5b0*/  IMAD.WIDE R8, R0.reuse, 0x2, R24 ;  /* 0x0000000200087825 */ /* 0x040fe400078e0218 */
[----:B------:R-:W2:Y:S04]  /*1c5c0*/  LDG.E.U16 R25, desc[UR10][R12.64] ;  /* 0x0000000a0c197981 */ /* 0x000ea8000c1e1500 */
[----:B------:R-:W-:Y:S04]  /*1c5d0*/  STL [R1+0x164], R5 ;  /* 0x0001640501007387 */ /* 0x000fe80000100800 */
[----:B------:R-:W-:Y:S04]  /*1c5e0*/  STL [R1+0x160], R4 ;  /* 0x0001600401007387 */ /* 0x000fe80000100800 */
[----:B------:R-:W2:Y:S04]  /*1c5f0*/  LDL.64 R12, [R1+0x978] ;  /* 0x00097800010c7983 */ /* 0x000ea80000100a00 */
[----:B------:R2:W2:Y:S04]  /*1c600*/  LDG.E.U16 R24, desc[UR10][R10.64] ;  /* 0x0000000a0a187981 */ /* 0x0004a8000c1e1500 */
[----:B----4-:R0:W-:Y:S04]  /*1c610*/  STL [R1+0x15c], R21 ;  /* 0x00015c1501007387 */ /* 0x0101e80000100800 */
[----:B0-----:R-:W4:Y:S04]  /*1c620*/  LDG.E.U16 R21, desc[UR10][R14.64] ;  /* 0x0000000a0e157981 */ /* 0x001f28000c1e1500 */
[----:B------:R-:W4:Y:S04]  /*1c630*/  LDL.64 R14, [R1+0x970] ;  /* 0x00097000010e7983 */ /* 0x000f280000100a00 */
[----:B---3--:R0:W-:Y:S01]  /*1c640*/  STL [R1+0x158], R7 ;  /* 0x0001580701007387 */ /* 0x0081e20000100800 */
[----:B------:R-:W-:-:S03]  /*1c650*/  IMAD.WIDE R4, R0, 0x2, R22 ;  /* 0x0000000200047825 */ /* 0x000fc600078e0216 */
[----:B0-----:R0:W3:Y:S01]  /*1c660*/  LDG.E.U16 R7, desc[UR10][R8.64] ;  /* 0x0000000a08077981 */ /* 0x0010e2000c1e1500 */
[----:B--2---:R-:W-:-:S03]  /*1c670*/  IMAD.WIDE R10, R0, 0x2, R18 ;  /* 0x00000002000a7825 */ /* 0x004fc600078e0212 */
[----:B------:R1:W-:Y:S04]  /*1c680*/  STL [R1+0x150], R2 ;  /* 0x0001500201007387 */ /* 0x0003e80000100800 */
[----:B------:R-:W2:Y:S01]  /*1c690*/  LDL.64 R22, [R1+0x958] ;  /* 0x0009580001167983 */ /* 0x000ea20000100a00 */
[----:B0-----:R-:W-:-:S03]  /*1c6a0*/  IMAD.WIDE R8, R0, 0x2, R28 ;  /* 0x0000000200087825 */ /* 0x001fc600078e021c */
[----:B------:R-:W2:Y:S04]  /*1c6b0*/  LDL.64 R26, [R1+0x948] ;  /* 0x00094800011a7983 */ /* 0x000ea80000100a00 */
[----:B-1----:R0:W2:Y:S02]  /*1c6c0*/  LDG.E.U16 R2, desc[UR10][R4.64] ;  /* 0x0000000a04027981 */ /* 0x0020a4000c1e1500 */
[C---:B0-----:R-:W-:Y:S02]  /*1c6d0*/  IMAD.WIDE R4, R0.reuse, 0x2, R16 ;  /* 0x0000000200047825 */ /* 0x041fe400078e0210 */
[----:B------:R-:W2:Y:S04]  /*1c6e0*/  LDG.E.U16 R17, desc[UR10][R10.64] ;  /* 0x0000000a0a117981 */ /* 0x000ea8000c1e1500 */
[----:B------:R-:W-:Y:S01]  /*1c6f0*/  STL [R1+0x14c], R25 ;  /* 0x00014c1901007387 */ /* 0x000fe20000100800 */
[----:B------:R-:W-:-:S03]  /*1c700*/  IMAD.WIDE R12, R0, 0x2, R12 ;  /* 0x00000002000c7825 */ /* 0x000fc600078e020c */
[----:B------:R0:W-:Y:S04]  /*1c710*/  STL [R1+0x154], R24 ;  /* 0x0001541801007387 */ /* 0x0001e80000100800 */
[----:B------:R-:W2:Y:S04]  /*1c720*/  LDG.E.U16 R13, desc[UR10][R12.64] ;  /* 0x0000000a0c0d7981 */ /* 0x000ea8000c1e1500 */
[----:B------:R-:W2:Y:S04]  /*1c730*/  LDL.64 R10, [R1+0x950] ;  /* 0x00095000010a7983 */ /* 0x000ea80000100a00 */
[----:B0-----:R-:W2:Y:S04]  /*1c740*/  LDL.64 R24, [R1+0x940] ;  /* 0x0009400001187983 */ /* 0x001ea80000100a00 */
[----:B------:R-:W2:Y:S04]  /*1c750*/  LDL.64 R18, [R1+0x938] ;  /* 0x0009380001127983 */ /* 0x000ea80000100a00 */
[----:B----4-:R0:W-:Y:S01]  /*1c760*/  STL [R1+0x144], R21 ;  /* 0x0001441501007387 */ /* 0x0101e20000100800 */
[----:B------:R-:W-:-:S05]  /*1c770*/  IMAD.WIDE R14, R0, 0x2, R14 ;  /* 0x00000002000e7825 */ /* 0x000fca00078e020e */
[----:B0-----:R0:W4:Y:S04]  /*1c780*/  LDG.E.U16 R21, desc[UR10][R14.64] ;  /* 0x0000000a0e157981 */ /* 0x001128000c1e1500 */
[----:B---3--:R1:W-:Y:S04]  /*1c790*/  STL [R1+0x134], R7 ;  /* 0x0001340701007387 */ /* 0x0083e80000100800 */
[----:B------:R-:W3:Y:S04]  /*1c7a0*/  LDL.64 R28, [R1+0x930] ;  /* 0x00093000011c7983 */ /* 0x000ee80000100a00 */
[----:B-1----:R1:W3:Y:S04]  /*1c7b0*/  LDG.E.U16 R7, desc[UR10][R8.64] ;  /* 0x0000000a08077981 */ /* 0x0022e8000c1e1500 */
[----:B--2---:R2:W-:Y:S04]  /*1c7c0*/  STL [R1+0x140], R2 ;  /* 0x0001400201007387 */ /* 0x0045e80000100800 */
[----:B--2---:R2:W3:Y:S04]  /*1c7d0*/  LDG.E.U16 R2, desc[UR10][R4.64] ;  /* 0x0000000a04027981 */ /* 0x0044e8000c1e1500 */
[----:B------:R0:W-:Y:S04]  /*1c7e0*/  STL [R1+0x13c], R17 ;  /* 0x00013c1101007387 */ /* 0x0001e80000100800 */
[----:B0-----:R-:W3:Y:S04]  /*1c7f0*/  LDL.64 R16, [R1+0x928] ;  /* 0x0009280001107983 */ /* 0x001ee80000100a00 */
[----:B------:R0:W-:Y:S01]  /*1c800*/  STL [R1+0x138], R13 ;  /* 0x0001380d01007387 */ /* 0x0001e20000100800 */
[----:B------:R-:W-:-:S04]  /*1c810*/  IMAD.WIDE R14, R0, 0x2, R10 ;  /* 0x00000002000e7825 */ /* 0x000fc800078e020a */
[C---:B------:R-:W-:Y:S02]  /*1c820*/  IMAD.WIDE R10, R0.reuse, 0x2, R26 ;  /* 0x00000002000a7825 */ /* 0x040fe400078e021a */
[----:B------:R-:W3:Y:S02]  /*1c830*/  LDL.64 R26, [R1+0x918] ;  /* 0x00091800011a7983 */ /* 0x000ee40000100a00 */
[C---:B0-----:R-:W-:Y:S02]  /*1c840*/  IMAD.WIDE R12, R0.reuse, 0x2, R22 ;  /* 0x00000002000c7825 */ /* 0x041fe400078e0216 */
[----:B------:R-:W3:Y:S02]  /*1c850*/  LDL.64 R22, [R1+0x920] ;  /* 0x0009200001167983 */ /* 0x000ee40000100a00 */
[----:B-1----:R-:W-:-:S04]  /*1c860*/  IMAD.WIDE R8, R0, 0x2, R24 ;  /* 0x0000000200087825 */ /* 0x002fc800078e0218 */
[C---:B--2---:R-:W-:Y:S01]  /*1c870*/  IMAD.WIDE R4, R0.reuse, 0x2, R18 ;  /* 0x0000000200047825 */ /* 0x044fe200078e0212 */
[----:B----4-:R0:W-:Y:S04]  /*1c880*/  STL [R1+0x124], R21 ;  /* 0x0001241501007387 */ /* 0x0101e80000100800 */
[----:B------:R-:W2:Y:S04]  /*1c890*/  LDL.64 R18, [R1+0x910] ;  /* 0x0009100001127983 */ /* 0x000ea80000100a00 */
[----:B0-----:R-:W4:Y:S04]  /*1c8a0*/  LDG.E.U16 R21, desc[UR10][R12.64] ;  /* 0x0000000a0c157981 */ /* 0x001f28000c1e1500 */
[----:B---3--:R0:W-:Y:S04]  /*1c8b0*/  STL [R1+0x12c], R7 ;  /* 0x00012c0701007387 */ /* 0x0081e80000100800 */
[----:B------:R-:W3:Y:S04]  /*1c8c0*/  LDL.64 R24, [R1+0x908] ;  /* 0x0009080001187983 */ /* 0x000ee80000100a00 */
[----:B0-----:R-:W2:Y:S04]  /*1c8d0*/  LDG.E.U16 R7, desc[UR10][R14.64] ;  /* 0x0000000a0e077981 */ /* 0x001ea8000c1e1500 */
[----:B------:R0:W3:Y:S04]  /*1c8e0*/  LDG.E.U16 R15, desc[UR10][R8.64] ;  /* 0x0000000a080f7981 */ /* 0x0000e8000c1e1500 */
[----:B------:R1:W3:Y:S04]  /*1c8f0*/  LDG.E.U16 R14, desc[UR10][R10.64] ;  /* 0x0000000a0a0e7981 */ /* 0x0002e8000c1e1500 */
[----:B------:R0:W-:Y:S04]  /*1c900*/  STL [R1+0x130], R2 ;  /* 0x0001300201007387 */ /* 0x0001e80000100800 */
[----:B------:R-:W3:Y:S04]  /*1c910*/  LDL.64 R12, [R1+0x900] ;  /* 0x00090000010c7983 */ /* 0x000ee80000100a00 */
[----:B0-----:R0:W3:Y:S01]  /*1c920*/  LDG.E.U16 R2, desc[UR10][R4.64] ;  /* 0x0000000a04027981 */ /* 0x0010e2000c1e1500 */
[----:B------:R-:W-:-:S03]  /*1c930*/  IMAD.WIDE R8, R0, 0x2, R16 ;  /* 0x0000000200087825 */ /* 0x000fc600078e0210 */
[----:B------:R-:W3:Y:S01]  /*1c940*/  LDL.64 R16, [R1+0x8f8] ;  /* 0x0008f80001107983 */ /* 0x000ee20000100a00 */
[----:B-1----:R-:W-:-:S05]  /*1c950*/  IMAD.WIDE R10, R0, 0x2, R28 ;  /* 0x00000002000a7825 */ /* 0x002fca00078e021c */
[----:B------:R1:W3:Y:S01]  /*1c960*/  LDG.E.U16 R29, desc[UR10][R10.64] ;  /* 0x0000000a0a1d7981 */ /* 0x0002e2000c1e1500 */
[----:B0-----:R-:W-:-:S03]  /*1c970*/  IMAD.WIDE R4, R0, 0x2, R22 ;  /* 0x0000000200047825 */ /* 0x001fc600078e0216 */
[----:B------:R-:W3:Y:S01]  /*1c980*/  LDL.64 R22, [R1+0x8f0] ;  /* 0x0008f00001167983 */ /* 0x000ee20000100a00 */
[----:B-1----:R-:W-:-:S03]  /*1c990*/  IMAD.WIDE R10, R0, 0x2, R26 ;  /* 0x00000002000a7825 */ /* 0x002fc600078e021a */
[----:B----4-:R0:W-:Y:S04]  /*1c9a0*/  STL [R1+0x128], R21 ;  /* 0x0001281501007387 */ /* 0x0101e80000100800 */
[----:B0-----:R0:W4:Y:S04]  /*1c9b0*/  LDG.E.U16 R21, desc[UR10][R8.64] ;  /* 0x0000000a08157981 */ /* 0x001128000c1e1500 */
[----:B--2---:R1:W-:Y:S01]  /*1c9c0*/  STL [R1+0xfc], R7 ;  /* 0x0000fc0701007387 */ /* 0x0043e20000100800 */
[----:B0-----:R-:W-:-:S05]  /*1c9d0*/  IMAD.WIDE R8, R0, 0x2, R18 ;  /* 0x0000000200087825 */ /* 0x001fca00078e0212 */
[----:B------:R-:W2:Y:S04]  /*1c9e0*/  LDG.E.U16 R26, desc[UR10][R8.64] ;  /* 0x0000000a081a7981 */ /* 0x000ea8000c1e1500 */
[----:B---3--:R-:W-:Y:S04]  /*1c9f0*/  STL [R1+0x11c], R15 ;  /* 0x00011c0f01007387 */ /* 0x008fe80000100800 */
[----:B------:R0:W-:Y:S04]  /*1ca00*/  STL [R1+0x114], R14 ;  /* 0x0001140e01007387 */ /* 0x0001e80000100800 */
[----:B------:R-:W3:Y:S04]  /*1ca10*/  LDL.64 R18, [R1+0x8e0] ;  /* 0x0008e00001127983 */ /* 0x000ee80000100a00 */
[----:B-1----:R1:W2:Y:S04]  /*1ca20*/  LDG.E.U16 R7, desc[UR10][R4.64] ;  /* 0x0000000a04077981 */ /* 0x0022a8000c1e1500 */
[----:B0-----:R-:W2:Y:S01]  /*1ca30*/  LDL.64 R14, [R1+0x8e8] ;  /* 0x0008e800010e7983 */ /* 0x001ea20000100a00 */
[----:B-1----:R-:W-:-:S03]  /*1ca40*/  IMAD.WIDE R4, R0, 0x2, R24 ;  /* 0x0000000200047825 */ /* 0x002fc600078e0218 */
[----:B------:R-:W2:Y:S04]  /*1ca50*/  LDL.64 R24, [R1+0x8d8] ;  /* 0x0008d80001187983 */ /* 0x000ea80000100a00 */
[----:B------:R0:W2:Y:S02]  /*1ca60*/  LDG.E.U16 R27, desc[UR10][R4.64] ;  /* 0x0000000a041b7981 */ /* 0x0000a4000c1e1500 */
[----:B0-----:R-:W-:-:S05]  /*1ca70*/  IMAD.WIDE R4, R0, 0x2, R12 ;  /* 0x0000000200047825 */ /* 0x001fca00078e020c */
[----:B------:R-:W2:Y:S04]  /*1ca80*/  LDG.E.U16 R28, desc[UR10][R4.64] ;  /* 0x0000000a041c7981 */ /* 0x000ea8000c1e1500 */
[----:B------:R0:W-:Y:S01]  /*1ca90*/  STL [R1+0x120], R2 ;  /* 0x0001200201007387 */ /* 0x0001e20000100800 */
[----:B------:R-:W-:-:S03]  /*1caa0*/  IMAD.WIDE R8, R0, 0x2, R16 ;  /* 0x0000000200087825 */ /* 0x000fc600078e0210 */
[----:B------:R-:W2:Y:S04]  /*1cab0*/  LDL.64 R12, [R1+0x8d0] ;  /* 0x0008d000010c7983 */ /* 0x000ea80000100a00 */
[----:B------:R-:W2:Y:S04]  /*1cac0*/  LDL.64 R16, [R1+0x8c8] ;  /* 0x0008c80001107983 */ /* 0x000ea80000100a00 */
[----:B0-----:R0:W2:Y:S02]  /*1cad0*/  LDG.E.U16 R2, desc[UR10][R10.64] ;  /* 0x0000000a0a027981 */ /* 0x0010a4000c1e1500 */
[----:B0-----:R-:W-:-:S02]  /*1cae0*/  IMAD.WIDE R10, R0, 0x2, R22 ;  /* 0x00000002000a7825 */ /* 0x001fc400078e0216 */
[----:B------:R-:W2:Y:S04]  /*1caf0*/  LDL.64 R22, [R1+0x8c0] ;  /* 0x0008c00001167983 */ /* 0x000ea80000100a00 */
[----:B------:R0:W-:Y:S04]  /*1cb00*/  STL [R1+0xf4], R29 ;  /* 0x0000f41d01007387 */ /* 0x0001e80000100800 */
[----:B0-----:R-:W2:Y:S04]  /*1cb10*/  LDG.E.U16 R29, desc[UR10][R8.64] ;  /* 0x0000000a081d7981 */ /* 0x001ea8000c1e1500 */
[----:B----4-:R0:W-:Y:S04]  /*1cb20*/  STL [R1+0x110], R21 ;  /* 0x0001101501007387 */ /* 0x0101e80000100800 */
[----:B0-----:R3:W4:Y:S02]  /*1cb30*/  LDG.E.U16 R21, desc[UR10][R10.64] ;  /* 0x0000000a0a157981 */ /* 0x001724000c1e1500 */
[----:B---3--:R-:W-:-:S02]  /*1cb40*/  IMAD.WIDE R10, R0, 0x2, R18 ;  /* 0x00000002000a7825 */ /* 0x008fc400078e0212 */
[----:B------:R-:W3:Y:S02]  /*1cb50*/  LDL.64 R18, [R1+0x8b0] ;  /* 0x0008b00001127983 */ /* 0x000ee40000100a00 */
[C---:B--2---:R-:W-:Y:S02]  /*1cb60*/  IMAD.WIDE R8, R0.reuse, 0x2, R14 ;  /* 0x0000000200087825 */ /* 0x044fe400078e020e */
[----:B------:R-:W2:Y:S02]  /*1cb70*/  LDL.64 R14, [R1+0x8b8] ;  /* 0x0008b800010e7983 */ /* 0x000ea40000100a00 */
[C---:B------:R-:W-:Y:S02]  /*1cb80*/  IMAD.WIDE R4, R0.reuse, 0x2, R24 ;  /* 0x0000000200047825 */ /* 0x040fe400078e0218 */
[----:B------:R-:W4:Y:S04]  /*1cb90*/  LDL.64 R24, [R1+0x8a8] ;  /* 0x0008a80001187983 */ /* 0x000f280000100a00 */
[----:B------:R0:W-:Y:S04]  /*1cba0*/  STL [R1+0x118], R7 ;  /* 0x0001180701007387 */ /* 0x0001e80000100800 */
[----:B0-----:R0:W4:Y:S02]  /*1cbb0*/  LDG.E.U16 R7, desc[UR10][R8.64] ;  /* 0x0000000a08077981 */ /* 0x001124000c1e1500 */
[----:B0-----:R-:W-:-:S02]  /*1cbc0*/  IMAD.WIDE R8, R0, 0x2, R16 ;  /* 0x0000000200087825 */ /* 0x001fc400078e0210 */
[----:B------:R0:W-:Y:S04]  /*1cbd0*/  STL [R1+0x10c], R2 ;  /* 0x00010c0201007387 */ /* 0x0001e80000100800 */
[----:B------:R1:W-:Y:S04]  /*1cbe0*/  STL [R1+0xdc], R26 ;  /* 0x0000dc1a01007387 */ /* 0x0003e80000100800 */
[----:B------:R-:W4:Y:S04]  /*1cbf0*/  LDL.64 R16, [R1+0x898] ;  /* 0x0008980001107983 */ /* 0x000f280000100a00 */
[----:B0-----:R0:W4:Y:S04]  /*1cc00*/  LDG.E.U16 R2, desc[UR10][R10.64] ;  /* 0x0000000a0a027981 */ /* 0x001128000c1e1500 */
[----:B-1----:R1:W4:Y:S01]  /*1cc10*/  LDG.E.U16 R26, desc[UR10][R4.64] ;  /* 0x0000000a041a7981 */ /* 0x002322000c1e1500 */
[----:B0-----:R-:W-:-:S03]  /*1cc20*/  IMAD.WIDE R10, R0, 0x2, R12 ;  /* 0x00000002000a7825 */ /* 0x001fc600078e020c */
[----:B------:R-:W4:Y:S01]  /*1cc30*/  LDL.64 R12, [R1+0x8a0] ;  /* 0x0008a000010c7983 */ /* 0x000f220000100a00 */
[----:B-1----:R-:W-:-:S03]  /*1cc40*/  IMAD.WIDE R4, R0, 0x2, R22 ;  /* 0x0000000200047825 */ /* 0x002fc600078e0216 */
[----:B------:R-:W4:Y:S04]  /*1cc50*/  LDL.64 R22, [R1+0x890] ;  /* 0x0008900001167983 */ /* 0x000f280000100a00 */
[----:B------:R0:W-:Y:S04]  /*1cc60*/  STL [R1+0x108], R27 ;  /* 0x0001081b01007387 */ /* 0x0001e80000100800 */
[----:B------:R1:W-:Y:S04]  /*1cc70*/  STL [R1+0x104], R28 ;  /* 0x0001041c01007387 */ /* 0x0003e80000100800 */
[----:B------:R1:W-:Y:S04]  /*1cc80*/  STL [R1+0x100], R29 ;  /* 0x0001001d01007387 */ /* 0x0003e80000100800 */
[----:B0-----:R3:W4:Y:S04]  /*1cc90*/  LDG.E.U16 R27, desc[UR10][R10.64] ;  /* 0x0000000a0a1b7981 */ /* 0x001728000c1e1500 */
[----:B-1----:R2:W4:Y:S04]  /*1cca0*/  LDG.E.U16 R28, desc[UR10][R8.64] ;  /* 0x0000000a081c7981 */ /* 0x002528000c1e1500 */
[----:B------:R4:W4:Y:S01]  /*1ccb0*/  LDG.E.U16 R29, desc[UR10][R4.64] ;  /* 0x0000000a041d7981 */ /* 0x000922000c1e1500 */
[----:B---3--:R-:W-:-:S03]  /*1ccc0*/  IMAD.WIDE R10, R0, 0x2, R18 ;  /* 0x00000002000a7825 */ /* 0x008fc600078e0212 */
[----:B------:R-:W3:Y:S01]  /*1ccd0*/  LDL.64 R18, [R1+0x880] ;  /* 0x0008800001127983 */ /* 0x000ee20000100a00 */
[----:B--2---:R-:W-:-:S03]  /*1cce0*/  IMAD.WIDE R8, R0, 0x2, R14 ;  /* 0x0000000200087825 */ /* 0x004fc600078e020e */
[----:B------:R-:W2:Y:S01]  /*1ccf0*/  LDL.64 R14, [R1+0x888] ;  /* 0x00088800010e7983 */ /* 0x000ea20000100a00 */
[----:B----4-:R-:W-:-:S03]  /*1cd00*/  IMAD.WIDE R4, R0, 0x2, R24 ;  /* 0x0000000200047825 */ /* 0x010fc600078e0218 */
[----:B------:R-:W4:Y:S04]  /*1cd10*/  LDL.64 R24, [R1+0x878] ;  /* 0x0008780001187983 */ /* 0x000f280000100a00 */
[----:B------:R0:W-:Y:S04]  /*1cd20*/  STL [R1+0xcc], R21 ;  /* 0x0000cc1501007387 */ /* 0x0001e80000100800 */
[----:B------:R1:W-:Y:S04]  /*1cd30*/  STL [R1+0xf8], R7 ;  /* 0x0000f80701007387 */ /* 0x0003e80000100800 */
[----:B0-----:R0:W4:Y:S04]  /*1cd40*/  LDG.E.U16 R21, desc[UR10][R8.64] ;  /* 0x0000000a08157981 */ /* 0x001128000c1e1500 */
[----:B-1----:R-:W4:Y:S01]  /*1cd50*/  LDG.E.U16 R7, desc[UR10][R10.64] ;  /* 0x0000000a0a077981 */ /* 0x002f22000c1e1500 */
[----:B0-----:R-:W-:-:S03]  /*1cd60*/  IMAD.WIDE R8, R0, 0x2, R16 ;  /* 0x0000000200087825 */ /* 0x001fc600078e0210 */
[----:B------:R0:W-:Y:S04]  /*1cd70*/  STL [R1+0xec], R2 ;  /* 0x0000ec0201007387 */ /* 0x0001e80000100800 */
[----:B------:R-:W4:Y:S04]  /*1cd80*/  LDL.64 R16, [R1+0x868] ;  /* 0x0008680001107983 */ /* 0x000f280000100a00 */
[----:B0-----:R0:W4:Y:S02]  /*1cd90*/  LDG.E.U16 R2, desc[UR10][R4.64] ;  /* 0x0000000a04027981 */ /* 0x001124000c1e1500 */
[----:B0-----:R-:W-:-:S02]  /*1cda0*/  IMAD.WIDE R4, R0, 0x2, R12 ;  /* 0x0000000200047825 */ /* 0x001fc400078e020c */
[----:B------:R-:W4:Y:S02]  /*1cdb0*/  LDL.64 R12, [R1+0x870] ;  /* 0x00087000010c7983 */ /* 0x000f240000100a00 */
[C---:B------:R-:W-:Y:S02]  /*1cdc0*/  IMAD.WIDE R10, R0.reuse, 0x2, R22 ;  /* 0x00000002000a7825 */ /* 0x040fe400078e0216 */
[----:B------:R-:W4:Y:S04]  /*1cdd0*/  LDL.64 R22, [R1+0x860] ;  /* 0x0008600001167983 */ /* 0x000f280000100a00 */
[----:B------:R0:W-:Y:S04]  /*1cde0*/  STL [R1+0xf0], R26 ;  /* 0x0000f01a01007387 */ /* 0x0001e80000100800 */
[----:B------:R1:W-:Y:S04]  /*1cdf0*/  STL [R1+0xc4], R27 ;  /* 0x0000c41b01007387 */ /* 0x0003e80000100800 */
[----:B------:R1:W-:Y:S04]  /*1ce00*/  STL [R1+0xe4], R28 ;  /* 0x0000e41c01007387 */ /* 0x0003e80000100800 */
[----:B0-----:R-:W4:Y:S04]  /*1ce10*/  LDG.E.U16 R26, desc[UR10][R4.64] ;  /* 0x0000000a041a7981 */ /* 0x001f28000c1e1500 */
[----:B-1----:R-:W4:Y:S04]  /*1ce20*/  LDG.E.U16 R27, desc[UR10][R8.64] ;  /* 0x0000000a081b7981 */ /* 0x002f28000c1e1500 */
[----:B------:R3:W4:Y:S02]  /*1ce30*/  LDG.E.U16 R28, desc[UR10][R10.64] ;  /* 0x0000000a0a1c7981 */ /* 0x000724000c1e1500 */
[----:B---3--:R-:W-:-:S02]  /*1ce40*/  IMAD.WIDE R10, R0, 0x2, R18 ;  /* 0x00000002000a7825 */ /* 0x008fc400078e0212 */
[----:B------:R-:W3:Y:S02]  /*1ce50*/  LDL.64 R18, [R1+0x850] ;  /* 0x0008500001127983 */ /* 0x000ee40000100a00 */
[C---:B--2---:R-:W-:Y:S02]  /*1ce60*/  IMAD.WIDE R8, R0.reuse, 0x2, R14 ;  /* 0x0000000200087825 */ /* 0x044fe400078e020e */
[----:B------:R-:W2:Y:S04]  /*1ce70*/  LDL.64 R14, [R1+0x858] ;  /* 0x00085800010e7983 */ /* 0x000ea80000100a00 */
[----:B------:R0:W-:Y:S01]  /*1ce80*/  STL [R1+0xe8], R29 ;  /* 0x0000e81d01007387 */ /* 0x0001e20000100800 */
[----:B----4-:R-:W-:-:S03]  /*1ce90*/  IMAD.WIDE R4, R0, 0x2, R24 ;  /* 0x0000000200047825 */ /* 0x010fc600078e0218 */
[----:B------:R-:W4:Y:S04]  /*1cea0*/  LDL.64 R24, [R1+0x848] ;  /* 0x0008480001187983 */ /* 0x000f280000100a00 */
[----:B0-----:R0:W4:Y:S04]  /*1ceb0*/  LDG.E.U16 R29, desc[UR10][R8.64] ;  /* 0x0000000a081d7981 */ /* 0x001128000c1e1500 */
[----:B------:R1:W-:Y:S04]  /*1cec0*/  STL [R1+0xe0], R21 ;  /* 0x0000e01501007387 */ /* 0x0003e80000100800 */
[----:B------:R0:W-:Y:S04]  /*1ced0*/  STL [R1+0xac], R7 ;  /* 0x0000ac0701007387 */ /* 0x0001e80000100800 */
[----:B-1----:R1:W4:Y:S04]  /*1cee0*/  LDG.E.U16 R21, desc[UR10][R10.64] ;  /* 0x0000000a0a157981 */ /* 0x002328000c1e1500 */
[----:B0-----:R0:W4:Y:S01]  /*1cef0*/  LDG.E.U16 R7, desc[UR10][R4.64] ;  /* 0x0000000a04077981 */ /* 0x001122000c1e1500 */
[----:B------:R-:W-:-:S03]  /*1cf00*/  IMAD.WIDE R8, R0, 0x2, R16 ;  /* 0x0000000200087825 */ /* 0x000fc600078e0210 */
[----:B------:R-:W4:Y:S01]  /*1cf10*/  LDL.64 R16, [R1+0x838] ;  /* 0x0008380001107983 */ /* 0x000f220000100a00 */
[----:B-1----:R-:W-:-:S03]  /*1cf20*/  IMAD.WIDE R10, R0, 0x2, R12 ;  /* 0x00000002000a7825 */ /* 0x002fc600078e020c */
[----:B------:R-:W4:Y:S04]  /*1cf30*/  LDL.64 R12, [R1+0x840] ;  /* 0x00084000010c7983 */ /* 0x000f280000100a00 */
[----:B------:R1:W-:Y:S04]  /*1cf40*/  STL [R1+0xd8], R2 ;  /* 0x0000d80201007387 */ /* 0x0003e80000100800 */
[----:B-1----:R3:W4:Y:S01]  /*1cf50*/  LDG.E.U16 R2, desc[UR10][R10.64] ;  /* 0x0000000a0a027981 */ /* 0x002722000c1e1500 */
[----:B0-----:R-:W-:-:S03]  /*1cf60*/  IMAD.WIDE R4, R0, 0x2, R22 ;  /* 0x0000000200047825 */ /* 0x001fc600078e0216 */
[----:B------:R-:W-:Y:S04]  /*1cf70*/  STL [R1+0xd0], R27 ;  /* 0x0000d01b01007387 */ /* 0x000fe80000100800 */
[----:B------:R0:W-:Y:S04]  /*1cf80*/  STL [R1+0xd4], R26 ;  /* 0x0000d41a01007387 */ /* 0x0001e80000100800 */
[----:B0-----:R-:W4:Y:S04]  /*1cf90*/  LDL.64 R26, [R1+0x830] ;  /* 0x00083000011a7983 */ /* 0x001f280000100a00 */
[----:B------:R0:W-:Y:S04]  /*1cfa0*/  STL [R1+0x9c], R28 ;  /* 0x00009c1c01007387 */ /* 0x0001e80000100800 */
[----:B0-----:R2:W4:Y:S01]  /*1cfb0*/  LDG.E.U16 R28, desc[UR10][R8.64] ;  /* 0x0000000a081c7981 */ /* 0x001522000c1e1500 */
[----:B---3--:R-:W-:-:S04]  /*1cfc0*/  IMAD.WIDE R10, R0, 0x2, R18 ;  /* 0x00000002000a7825 */ /* 0x008fc800078e0212 */
[C---:B--2---:R-:W-:Y:S01]  /*1cfd0*/  IMAD.WIDE R8, R0.reuse, 0x2, R14 ;  /* 0x0000000200087825 */ /* 0x044fe200078e020e */
[----:B----4-:R0:W-:Y:S04]  /*1cfe0*/  STL [R1+0xc8], R29 ;  /* 0x0000c81d01007387 */ /* 0x0101e80000100800 */
[----:B------:R-:W2:Y:S04]  /*1cff0*/  LDL.64 R14, [R1+0x828] ;  /* 0x00082800010e7983 */ /* 0x000ea80000100a00 */
[----:B------:R-:W3:Y:S04]  /*1d000*/  LDL.64 R22, [R1+0x820] ;  /* 0x0008200001167983 */ /* 0x000ee80000100a00 */
[----:B0-----:R0:W4:Y:S04]  /*1d010*/  LDG.E.U16 R29, desc[UR10][R4.64] ;  /* 0x0000000a041d7981 */ /* 0x001128000c1e1500 */
[----:B------:R-:W2:Y:S04]  /*1d020*/  LDL.64 R18, [R1+0x818] ;  /* 0x0008180001127983 */ /* 0x000ea80000100a00 */
[----:B------:R1:W-:Y:S01]  /*1d030*/  STL [R1+0xbc], R21 ;  /* 0x0000bc1501007387 */ /* 0x0003e20000100800 */
[----:B0-----:R-:W-:-:S03]  /*1d040*/  IMAD.WIDE R4, R0, 0x2, R24 ;  /* 0x0000000200047825 */ /* 0x001fc600078e0218 */
[----:B------:R0:W-:Y:S04]  /*1d050*/  STL [R1+0xc0], R7 ;  /* 0x0000c00701007387 */ /* 0x0001e80000100800 */
[----:B-1----:R1:W2:Y:S04]  /*1d060*/  LDG.E.U16 R21, desc[UR10][R8.64] ;  /* 0x0000000a08157981 */ /* 0x0022a8000c1e1500 */
[----:B0-----:R-:W2:Y:S04]  /*1d070*/  LDG.E.U16 R7, desc[UR10][R10.64] ;  /* 0x0000000a0a077981 */ /* 0x001ea8000c1e1500 */
[----:B------:R0:W-:Y:S01]  /*1d080*/  STL [R1+0x94], R2 ;  /* 0x0000940201007387 */ /* 0x0001e20000100800 */
[----:B-1----:R-:W-:-:S03]  /*1d090*/  IMAD.WIDE R8, R0, 0x2, R16 ;  /* 0x0000000200087825 */ /* 0x002fc600078e0210 */
[----:B------:R-:W2:Y:S04]  /*1d0a0*/  LDL.64 R24, [R1+0x808] ;  /* 0x0008080001187983 */ /* 0x000ea80000100a00 */
[----:B------:R-:W2:Y:S04]  /*1d0b0*/  LDL.64 R16, [R1+0x800] ;  /* 0x0008000001107983 */ /* 0x000ea80000100a00 */
[----:B0-----:R0:W2:Y:S02]  /*1d0c0*/  LDG.E.U16 R2, desc[UR10][R4.64] ;  /* 0x0000000a04027981 */ /* 0x0010a4000c1e1500 */
[----:B0-----:R-:W-:-:S02]  /*1d0d0*/  IMAD.WIDE R4, R0, 0x2, R12 ;  /* 0x0000000200047825 */ /* 0x001fc400078e020c */
[----:B------:R-:W2:Y:S02]  /*1d0e0*/  LDL.64 R12, [R1+0x810] ;  /* 0x00081000010c7983 */ /* 0x000ea40000100a00 */
[----:B------:R-:W-:-:S05]  /*1d0f0*/  IMAD.WIDE R10, R0, 0x2, R26 ;  /* 0x00000002000a7825 */ /* 0x000fca00078e021a */
[----:B------:R3:W2:Y:S04]  /*1d100*/  LDG.E.U16 R26, desc[UR10][R10.64] ;  /* 0x0000000a0a1a7981 */ /* 0x0006a8000c1e1500 */
[----:B------:R0:W-:Y:S04]  /*1d110*/  STL [R1+0xb4], R28 ;  /* 0x0000b41c01007387 */ /* 0x0001e80000100800 */
[----:B0-----:R2:W2:Y:S04]  /*1d120*/  LDG.E.U16 R28, desc[UR10][R4.64] ;  /* 0x0000000a041c7981 */ /* 0x0014a8000c1e1500 */
[----:B----4-:R0:W-:Y:S01]  /*1d130*/  STL [R1+0xb8], R29 ;  /* 0x0000b81d01007387 */ /* 0x0101e20000100800 */
[----:B---3--:R-:W-:-:S03]  /*1d140*/  IMAD.WIDE R10, R0, 0x2, R22 ;  /* 0x00000002000a7825 */ /* 0x008fc600078e0216 */
[----:B------:R-:W3:Y:S04]  /*1d150*/  LDL.64 R22, [R1+0x7f0] ;  /* 0x0007f00001167983 */ /* 0x000ee80000100a00 */
[----:B0-----:R0:W4:Y:S01]  /*1d160*/  LDG.E.U16 R29, desc[UR10][R8.64] ;  /* 0x0000000a081d7981 */ /* 0x001122000c1e1500 */
[----:B--2---:R-:W-:-:S03]  /*1d170*/  IMAD.WIDE R4, R0, 0x2, R18 ;  /* 0x0000000200047825 */ /* 0x004fc600078e0212 */
[----:B------:R-:W2:Y:S01]  /*1d180*/  LDL.64 R18, [R1+0x7e8] ;  /* 0x0007e80001127983 */ /* 0x000ea20000100a00 */
[----:B0-----:R-:W-:-:S03]  /*1d190*/  IMAD.WIDE R8, R0, 0x2, R14 ;  /* 0x0000000200087825 */ /* 0x001fc600078e020e */
[----:B------:R-:W3:Y:S04]  /*1d1a0*/  LDL.64 R14, [R1+0x7f8] ;  /* 0x0007f800010e7983 */ /* 0x000ee80000100a00 */
[----:B------:R-:W2:Y:S04]  /*1d1b0*/  LDG.E.U16 R27, desc[UR10][R8.64] ;  /* 0x0000000a081b7981 */ /* 0x000ea8000c1e1500 */
[----:B------:R0:W-:Y:S04]  /*1d1c0*/  STL [R1+0xb0], R21 ;  /* 0x0000b01501007387 */ /* 0x0001e80000100800 */
[----:B------:R1:W-:Y:S04]  /*1d1d0*/  STL [R1+0x7c], R7 ;  /* 0x00007c0701007387 */ /* 0x0003e80000100800 */
[----:B0-----:R0:W3:Y:S04]  /*1d1e0*/  LDG.E.U16 R21, desc[UR10][R10.64] ;  /* 0x0000000a0a157981 */ /* 0x0010e8000c1e1500 */
[----:B-1----:R1:W3:Y:S01]  /*1d1f0*/  LDG.E.U16 R7, desc[UR10][R4.64] ;  /* 0x0000000a04077981 */ /* 0x0022e2000c1e1500 */
[----:B0-----:R-:W-:-:S03]  /*1d200*/  IMAD.WIDE R10, R0, 0x2, R12 ;  /* 0x00000002000a7825 */ /* 0x001fc600078e020c */
[----:B------:R-:W3:Y:S04]  /*1d210*/  LDL.64 R12, [R1+0x7d0] ;  /* 0x0007d000010c7983 */ /* 0x000ee80000100a00 */
[----:B------:R0:W-:Y:S04]  /*1d220*/  STL [R1+0xa8], R2 ;  /* 0x0000a80201007387 */ /* 0x0001e80000100800 */
[----:B0-----:R-:W3:Y:S01]  /*1d230*/  LDG.E.U16 R2, desc[UR10][R10.64] ;  /* 0x0000000a0a027981 */ /* 0x001ee2000c1e1500 */
[----:B------:R-:W-:-:S04]  /*1d240*/  IMAD.WIDE R8, R0, 0x2, R24 ;  /* 0x0000000200087825 */ /* 0x000fc800078e0218 */
[C---:B-1----:R-:W-:Y:S01]  /*1d250*/  IMAD.WIDE R4, R0.reuse, 0x2, R16 ;  /* 0x0000000200047825 */ /* 0x042fe200078e0210 */
[----:B----4-:R-:W-:Y:S04]  /*1d260*/  STL [R1+0xa0], R29 ;  /* 0x0000a01d01007387 */ /* 0x010fe80000100800 */
[----:B------:R0:W-:Y:S04]  /*1d270*/  STL [R1+0xa4], R28 ;  /* 0x0000a41c01007387 */ /* 0x0001e80000100800 */
[----:B0-----:R-:W4:Y:S04]  /*1d280*/  LDL.64 R28, [R1+0x7b0] ;  /* 0x0007b000011c7983 */ /* 0x001f280000100a00 */
[----:B--2---:R-:W-:Y:S04]  /*1d290*/  STL [R1+0x98], R27 ;  /* 0x0000981b01007387 */ /* 0x004fe80000100800 */
[----:B------:R0:W-:Y:S04]  /*1d2a0*/  STL [R1+0x74], R26 ;  /* 0x0000741a01007387 */ /* 0x0001e80000100800 */
[----:B0-----:R-:W2:Y:S04]  /*1d2b0*/  LDL.64 R26, [R1+0x790] ;  /* 0x00079000011a7983 */ /* 0x001ea80000100a00 */
[----:B---3--:R0:W-:Y:S04]  /*1d2c0*/  STL [R1+0x8c], R21 ;  /* 0x00008c1501007387 */ /* 0x0081e80000100800 */
[----:B------:R1:W-:Y:S04]  /*1d2d0*/  STL [R1+0x90], R7 ;  /* 0x0000900701007387 */ /* 0x0003e80000100800 */
[----:B------:R-:W3:Y:S04]  /*1d2e0*/  LDL.64 R24, [R1+0x770] ;  /* 0x0007700001187983 */ /* 0x000ee80000100a00 */
[----:B0-----:R0:W4:Y:S04]  /*1d2f0*/  LDG.E.U16 R21, desc[UR10][R8.64] ;  /* 0x0000000a08157981 */ /* 0x001128000c1e1500 */
[----:B-1----:R1:W2:Y:S04]  /*1d300*/  LDG.E.U16 R7, desc[UR10][R4.64] ;  /* 0x0000000a04077981 */ /* 0x0022a8000c1e1500 */
[----:B------:R-:W3:Y:S01]  /*1d310*/  LDL.64 R16, [R1+0x750] ;  /* 0x0007500001107983 */ /* 0x000ee20000100a00 */
[----:B0-----:R-:W-:-:S03]  /*1d320*/  IMAD.WIDE R8, R0, 0x2, R14 ;  /* 0x0000000200087825 */ /* 0x001fc600078e020e */
[----:B------:R-:W3:Y:S04]  /*1d330*/  LDL.64 R14, [R1+0x730] ;  /* 0x00073000010e7983 */ /* 0x000ee80000100a00 */
[----:B------:R0:W-:Y:S04]  /*1d340*/  STL [R1+0x70], R2 ;  /* 0x0000700201007387 */ /* 0x0001e80000100800 */
[----:B0-----:R-:W3:Y:S01]  /*1d350*/  LDG.E.U16 R2, desc[UR10][R8.64] ;  /* 0x0000000a08027981 */ /* 0x001ee2000c1e1500 */
[----:B------:R-:W-:-:S04]  /*1d360*/  IMAD.WIDE R10, R0, 0x2, R22 ;  /* 0x00000002000a7825 */ /* 0x000fc800078e0216 */
[C---:B-1----:R-:W-:Y:S01]  /*1d370*/  IMAD.WIDE R4, R0.reuse, 0x2, R18 ;  /* 0x0000000200047825 */ /* 0x042fe200078e0212 */
[----:B----4-:R0:W-:Y:S04]  /*1d380*/  STL [R1+0x84], R21 ;  /* 0x0000841501007387 */ /* 0x0101e80000100800 */
[----:B--2---:R1:W-:Y:S04]  /*1d390*/  STL [R1+0x88], R7 ;  /* 0x0000880701007387 */ /* 0x0043e80000100800 */
[----:B------:R-:W2:Y:S04]  /*1d3a0*/  LDL.64 R22, [R1+0x710] ;  /* 0x0007100001167983 */ /* 0x000ea80000100a00 */
[----:B0-----:R0:W4:Y:S04]  /*1d3b0*/  LDG.E.U16 R21, desc[UR10][R10.64] ;  /* 0x0000000a0a157981 */ /* 0x001128000c1e1500 */
[----:B------:R-:W2:Y:S04]  /*1d3c0*/  LDL.64 R18, [R1+0x6f0] ;  /* 0x0006f00001127983 */ /* 0x000ea80000100a00 */
[----:B-1----:R1:W2:Y:S01]  /*1d3d0*/  LDG.E.U16 R7, desc[UR10][R4.64] ;  /* 0x0000000a04077981 */ /* 0x0022a2000c1e1500 */
[----:B0-----:R-:W-:-:S03]  /*1d3e0*/  IMAD.WIDE R10, R0, 0x2, R12 ;  /* 0x00000002000a7825 */ /* 0x001fc600078e020c */
[----:B------:R-:W2:Y:S04]  /*1d3f0*/  LDL.64 R12, [R1+0x6d0] ;  /* 0x0006d000010c7983 */ /* 0x000ea80000100a00 */
[----:B---3--:R0:W-:Y:S04]  /*1d400*/  STL [R1+0x80], R2 ;  /* 0x0000800201007387 */ /* 0x0081e80000100800 */
[----:B0-----:R0:W3:Y:S01]  /*1d410*/  LDG.E.U16 R2, desc[UR10][R10.64] ;  /* 0x0000000a0a027981 */ /* 0x0010e2000c1e1500 */
[----:B-1----:R-:W-:-:S04]  /*1d420*/  IMAD.WIDE R4, R0, 0x2, R26 ;  /* 0x0000000200047825 */ /* 0x002fc800078e021a */
[C---:B------:R-:W-:Y:S02]  /*1d430*/  IMAD.WIDE R8, R0.reuse, 0x2, R28 ;  /* 0x0000000200087825 */ /* 0x040fe400078e021c */
[----:B------:R1:W3:Y:S04]  /*1d440*/  LDG.E.U16 R29, desc[UR10][R4.64] ;  /* 0x0000000a041d7981 */ /* 0x0002e8000c1e1500 */
[----:B------:R1:W3:Y:S01]  /*1d450*/  LDG.E.U16 R28, desc[UR10][R8.64] ;  /* 0x0000000a081c7981 */ /* 0x0002e2000c1e1500 */
[----:B0-----:R-:W-:-:S04]  /*1d460*/  IMAD.WIDE R10, R0, 0x2, R24 ;  /* 0x00000002000a7825 */ /* 0x001fc800078e0218 */
[C---:B-1----:R-:W-:Y:S02]  /*1d470*/  IMAD.WIDE R4, R0.reuse, 0x2, R14 ;  /* 0x0000000200047825 */ /* 0x042fe400078e020e */
[----:B------:R-:W3:Y:S02]  /*1d480*/  LDL.64 R14, [R1+0x6b0] ;  /* 0x0006b000010e7983 */ /* 0x000ee40000100a00 */
[C---:B------:R-:W-:Y:S02]  /*1d490*/  IMAD.WIDE R8, R0.reuse, 0x2, R16 ;  /* 0x0000000200087825 */ /* 0x040fe400078e0210 */
[----:B----4-:R0:W-:Y:S04]  /*1d4a0*/  STL [R1+0x6c], R21 ;  /* 0x00006c1501007387 */ /* 0x0101e80000100800 */
[----:B------:R-:W4:Y:S04]  /*1d4b0*/  LDL.64 R26, [R1+0x690] ;  /* 0x00069000011a7983 */ /* 0x000f280000100a00 */
[----:B------:R-:W4:Y:S04]  /*1d4c0*/  LDL.64 R16, [R1+0x670] ;  /* 0x0006700001107983 */ /* 0x000f280000100a00 */
[----:B0-----:R0:W4:Y:S04]  /*1d4d0*/  LDG.E.U16 R21, desc[UR10][R10.64] ;  /* 0x0000000a0a157981 */ /* 0x001128000c1e1500 */
[----:B--2---:R1:W-:Y:S01]  /*1d4e0*/  STL [R1+0x78], R7 ;  /* 0x0000780701007387 */ /* 0x0043e20000100800 */
[----:B0-----:R-:W-:-:S03]  /*1d4f0*/  IMAD.WIDE R10, R0, 0x2, R22 ;  /* 0x00000002000a7825 */ /* 0x001fc600078e0216 */
[----:B-1----:R0:W2:Y:S04]  /*1d500*/  LDG.E.U16 R7, desc[UR10][R8.64] ;  /* 0x0000000a08077981 */ /* 0x0020a8000c1e1500 */
[----:B------:R-:W2:Y:S01]  /*1d510*/  LDG.E.U16 R22, desc[UR10][R10.64] ;  /* 0x0000000a0a167981 */ /* 0x000ea2000c1e1500 */
[----:B0-----:R-:W-:-:S05]  /*1d520*/  IMAD.WIDE R8, R0, 0x2, R18 ;  /* 0x0000000200087825 */ /* 0x001fca00078e0212 */
[----:B------:R-:W2:Y:S04]  /*1d530*/  LDG.E.U16 R19, desc[UR10][R8.64] ;  /* 0x0000000a08137981 */ /* 0x000ea8000c1e1500 */
[----:B---3--:R0:W-:Y:S04]  /*1d540*/  STL [R1+0x68], R2 ;  /* 0x0000680201007387 */ /* 0x0081e80000100800 */
[----:B------:R-:W3:Y:S04]  /*1d550*/  LDL.64 R24, [R1+0x7e0] ;  /* 0x0007e00001187983 */ /* 0x000ee80000100a00 */
[----:B0-----:R0:W3:Y:S02]  /*1d560*/  LDG.E.U16 R2, desc[UR10][R4.64] ;  /* 0x0000000a04027981 */ /* 0x0010e4000c1e1500 */
[----:B0-----:R-:W-:-:S02]  /*1d570*/  IMAD.WIDE R4, R0, 0x2, R12 ;  /* 0x0000000200047825 */ /* 0x001fc400078e020c */
[----:B------:R-:W3:Y:S04]  /*1d580*/  LDL.64 R12, [R1+0x7d8] ;  /* 0x0007d800010c7983 */ /* 0x000ee80000100a00 */
[----:B------:R0:W3:Y:S01]  /*1d590*/  LDG.E.U16 R18, desc[UR10][R4.64] ;  /* 0x0000000a04127981 */ /* 0x0000e2000c1e1500 */
[----:B------:R-:W-:-:S06]  /*1d5a0*/  IMAD.WIDE R10, R0, 0x2, R14 ;  /* 0x00000002000a7825 */ /* 0x000fcc00078e020e */
[----:B------:R-:W3:Y:S01]  /*1d5b0*/  LDG.E.U16 R11, desc[UR10][R10.64] ;  /* 0x0000000a0a0b7981 */ /* 0x000ee2000c1e1500 */
[----:B----4-:R-:W-:-:S04]  /*1d5c0*/  IMAD.WIDE R8, R0, 0x2, R26 ;  /* 0x0000000200087825 */ /* 0x010fc800078e021a */
[C---:B0-----:R-:W-:Y:S01]  /*1d5d0*/  IMAD.WIDE R4, R0.reuse, 0x2, R16 ;  /* 0x0000000200047825 */ /* 0x041fe200078e0210 */
[----:B------:R-:W4:Y:S04]  /*1d5e0*/  LDG.E.U16 R10, desc[UR10][R8.64] ;  /* 0x0000000a080a7981 */ /* 0x000f28000c1e1500 */
[----:B------:R0:W4:Y:S04]  /*1d5f0*/  LDG.E.U16 R9, desc[UR10][R4.64] ;  /* 0x0000000a04097981 */ /* 0x000128000c1e1500 */
[----:B--2---:R-:W-:Y:S04]  /*1d600*/  STL [R1+0x1e68], R22 ;  /* 0x001e681601007387 */ /* 0x004fe80000100800 */
[----:B------:R-:W-:Y:S04]  /*1d610*/  STL [R1+0x1e6c], R19 ;  /* 0x001e6c1301007387 */ /* 0x000fe80000100800 */
[----:B---3--:R-:W-:Y:S04]  /*1d620*/  STL [R1+0x1e70], R18 ;  /* 0x001e701201007387 */ /* 0x008fe80000100800 */
[----:B------:R-:W2:Y:S04]  /*1d630*/  LDL.64 R14, [R1+0x7c8] ;  /* 0x0007c800010e7983 */ /* 0x000ea80000100a00 */
[----:B------:R-:W3:Y:S04]  /*1d640*/  LDL.64 R16, [R1+0x7c0] ;  /* 0x0007c00001107983 */ /* 0x000ee80000100a00 */
[----:B------:R-:W-:Y:S04]  /*1d650*/  STL [R1+0x60], R29 ;  /* 0x0000601d01007387 */ /* 0x000fe80000100800 */
[----:B------:R1:W-:Y:S01]  /*1d660*/  STL [R1+0x64], R28 ;  /* 0x0000641c01007387 */ /* 0x0003e20000100800 */
[----:B0-----:R-:W-:-:S03]  /*1d670*/  IMAD.WIDE R4, R0, 0x2, R24 ;  /* 0x0000000200047825 */ /* 0x001fc600078e0218 */
[----:B------:R-:W3:Y:S04]  /*1d680*/  LDL.64 R26, [R1+0x7a8] ;  /* 0x0007a800011a7983 */ /* 0x000ee80000100a00 */
[----:B-1----:R-:W3:Y:S04]  /*1d690*/  LDL.64 R28, [R1+0x7b8] ;  /* 0x0007b800011c7983 */ /* 0x002ee80000100a00 */
[----:B------:R-:W-:Y:S01]  /*1d6a0*/  STL [R1+0x1e74], R11 ;  /* 0x001e740b01007387 */ /* 0x000fe20000100800 */
[----:B------:R-:W-:-:S03]  /*1d6b0*/  IMAD.WIDE R12, R0, 0x2, R12 ;  /* 0x00000002000c7825 */ /* 0x000fc600078e020c */
[----:B----4-:R-:W-:Y:S04]  /*1d6c0*/  STL [R1+0x1e78], R10 ;  /* 0x001e780a01007387 */ /* 0x010fe80000100800 */
[----:B------:R0:W-:Y:S04]  /*1d6d0*/  STL [R1+0x1e7c], R9 ;  /* 0x001e7c0901007387 */ /* 0x0001e80000100800 */
[----:B------:R-:W4:Y:S04]  /*1d6e0*/  LDL.64 R24, [R1+0x7a0] ;  /* 0x0007a00001187983 */ /* 0x000f280000100a00 */
[----:B------:R1:W-:Y:S04]  /*1d6f0*/  STL [R1+0x5c], R21 ;  /* 0x00005c1501007387 */ /* 0x0003e80000100800 */
[----:B0-----:R-:W4:Y:S04]  /*1d700*/  LDL.64 R8, [R1+0x798] ;  /* 0x0007980001087983 */ /* 0x001f280000100a00 */
[----:B------:R-:W4:Y:S04]  /*1d710*/  LDL.64 R22, [R1+0x788] ;  /* 0x0007880001167983 */ /* 0x000f280000100a00 */
[----:B------:R0:W-:Y:S04]  /*1d720*/  STL [R1+0x50], R7 ;  /* 0x0000500701007387 */ /* 0x0001e80000100800 */
[----:B-1----:R-:W4:Y:S04]  /*1d730*/  LDG.E.U16 R21, desc[UR10][R12.64] ;  /* 0x0000000a0c157981 */ /* 0x002f28000c1e1500 */
[----:B0-----:R-:W4:Y:S04]  /*1d740*/  LDG.E.U16 R7, desc[UR10][R4.64] ;  /* 0x0000000a04077981 */ /* 0x001f28000c1e1500 */
[----:B------:R0:W-:Y:S04]  /*1d750*/  STL [R1+0x4c], R2 ;  /* 0x00004c0201007387 */ /* 0x0001e80000100800 */
[----:B------:R-:W4:Y:S04]  /*1d760*/  LDL.64 R18, [R1+0x780] ;  /* 0x0007800001127983 */ /* 0x000f280000100a00 */
[----:B------:R-:W4:Y:S01]  /*1d770*/  LDL.64 R10, [R1+0x768] ;  /* 0x00076800010a7983 */ /* 0x000f220000100a00 */
[----:B--2---:R-:W-:-:S05]  /*1d780*/  IMAD.WIDE R14, R0, 0x2, R14 ;  /* 0x00000002000e7825 */ /* 0x004fca00078e020e */
[----:B0-----:R3:W2:Y:S02]  /*1d790*/  LDG.E.U16 R2, desc[UR10][R14.64] ;  /* 0x0000000a0e027981 */ /* 0x0016a4000c1e1500 */
[C---:B---3--:R-:W-:Y:S02]  /*1d7a0*/  IMAD.WIDE R14, R0.reuse, 0x2, R16 ;  /* 0x00000002000e7825 */ /* 0x048fe400078e0210 */
[----:B------:R-:W3:Y:S02]  /*1d7b0*/  LDL.64 R16, [R1+0x778] ;  /* 0x0007780001107983 */ /* 0x000ee40000100a00 */
[----:B------:R-:W-:-:S04]  /*1d7c0*/  IMAD.WIDE R12, R0, 0x2, R28 ;  /* 0x00000002000c7825 */ /* 0x000fc800078e021c */
[----:B------:R-:W-:-:S05]  /*1d7d0*/  IMAD.WIDE R4, R0, 0x2, R26 ;  /* 0x0000000200047825 */ /* 0x000fca00078e021a */
[----:B------:R-:W3:Y:S04]  /*1d7e0*/  LDG.E.U16 R26, desc[UR10][R4.64] ;  /* 0x0000000a041a7981 */ /* 0x000ee8000c1e1500 */
[----:B----4-:R0:W-:Y:S04]  /*1d7f0*/  STL [R1+0x58], R7 ;  /* 0x0000580701007387 */ /* 0x0101e80000100800 */
[----:B------:R1:W-:Y:S04]  /*1d800*/  STL [R1+0x54], R21 ;  /* 0x0000541501007387 */ /* 0x0003e80000100800 */
[----:B0-----:R0:W4:Y:S04]  /*1d810*/  LDG.E.U16 R7, desc[UR10][R14.64] ;  /* 0x0000000a0e077981 */ /* 0x001128000c1e1500 */
[----:B-1----:R1:W4:Y:S01]  /*1d820*/  LDG.E.U16 R21, desc[UR10][R12.64] ;  /* 0x0000000a0c157981 */ /* 0x002322000c1e1500 */
[----:B0-----:R-:W-:-:S04]  /*1d830*/  IMAD.WIDE R14, R0, 0x2, R24 ;  /* 0x00000002000e7825 */ /* 0x001fc800078e0218 */
[C---:B-1----:R-:W-:Y:S01]  /*1d840*/  IMAD.WIDE R12, R0.reuse, 0x2, R8 ;  /* 0x00000002000c7825 */ /* 0x042fe200078e0208 */
[----:B------:R0:W4:Y:S04]  /*1d850*/  LDG.E.U16 R27, desc[UR10][R14.64] ;  /* 0x0000000a0e1b7981 */ /* 0x000128000c1e1500 */
[----:B------:R-:W4:Y:S04]  /*1d860*/  LDL.64 R8, [R1+0x760] ;  /* 0x0007600001087983 */ /* 0x000f280000100a00 */
[----:B--2---:R1:W-:Y:S01]  /*1d870*/  STL [R1+0x48], R2 ;  /* 0x0000480201007387 */ /* 0x0043e20000100800 */
[----:B------:R-:W-:-:S03]  /*1d880*/  IMAD.WIDE R4, R0, 0x2, R22 ;  /* 0x0000000200047825 */ /* 0x000fc600078e0216 */
[----:B------:R-:W2:Y:S01]  /*1d890*/  LDL.64 R28, [R1+0x748] ;  /* 0x00074800011c7983 */ /* 0x000ea20000100a00 */
[----:B0-----:R-:W-:-:S03]  /*1d8a0*/  IMAD.WIDE R14, R0, 0x2, R18 ;  /* 0x00000002000e7825 */ /* 0x001fc600078e0212 */
[----:B------:R-:W2:Y:S04]  /*1d8b0*/  LDL.64 R24, [R1+0x728] ;  /* 0x0007280001187983 */ /* 0x000ea80000100a00 */
[----:B-1----:R3:W2:Y:S02]  /*1d8c0*/  LDG.E.U16 R2, desc[UR10][R12.64] ;  /* 0x0000000a0c027981 */ /* 0x0026a4000c1e1500 */
[C---:B---3--:R-:W-:Y:S02]  /*1d8d0*/  IMAD.WIDE R12, R0.reuse, 0x2, R16 ;  /* 0x00000002000c7825 */ /* 0x048fe400078e0210 */
[----:B----4-:R0:W-:Y:S04]  /*1d8e0*/  STL [R1+0x40], R7 ;  /* 0x0000400701007387 */ /* 0x0101e80000100800 */
[----:B------:R-:W3:Y:S04]  /*1d8f0*/  LDL.64 R22, [R1+0x708] ;  /* 0x0007080001167983 */ /* 0x000ee80000100a00 */
[----:B------:R-:W4:Y:S04]  /*1d900*/  LDL.64 R18, [R1+0x6e8] ;  /* 0x0006e80001127983 */ /* 0x000f280000100a00 */
[----:B------:R1:W-:Y:S04]  /*1d910*/  STL [R1+0x44], R21 ;  /* 0x0000441501007387 */ /* 0x0003e80000100800 */
[----:B------:R-:W-:Y:S04]  /*1d920*/  STL [R1+0x34], R27 ;  /* 0x0000341b01007387 */ /* 0x000fe80000100800 */
[----:B------:R1:W-:Y:S04]  /*1d930*/  STL [R1+0x3c], R26 ;  /* 0x00003c1a01007387 */ /* 0x0003e80000100800 */
[----:B0-----:R0:W3:Y:S04]  /*1d940*/  LDG.E.U16 R7, desc[UR10][R4.64] ;  /* 0x0000000a04077981 */ /* 0x0010e8000c1e1500 */
[----:B-1----:R1:W4:Y:S04]  /*1d950*/  LDG.E.U16 R21, desc[UR10][R14.64] ;  /* 0x0000000a0e157981 */ /* 0x002328000c1e1500 */
[----:B------:R-:W4:Y:S04]  /*1d960*/  LDL.64 R26, [R1+0x6c8] ;  /* 0x0006c800011a7983 */ /* 0x000f280000100a00 */
[----:B--2---:R2:W-:Y:S04]  /*1d970*/  STL [R1+0x38], R2 ;  /* 0x0000380201007387 */ /* 0x0045e80000100800 */
[----:B--2---:R-:W2:Y:S01]  /*1d980*/  LDG.E.U16 R2, desc[UR10][R12.64] ;  /* 0x0000000a0c027981 */ /* 0x004ea2000c1e1500 */
[----:B0-----:R-:W-:-:S04]  /*1d990*/  IMAD.WIDE R4, R0, 0x2, R10 ;  /* 0x0000000200047825 */ /* 0x001fc800078e020a */
[C---:B-1----:R-:W-:Y:S01]  /*1d9a0*/  IMAD.WIDE R14, R0.reuse, 0x2, R8 ;  /* 0x00000002000e7825 */ /* 0x042fe200078e0208 */
[----:B--2---:R0:W-:Y:S04]  /*1d9b0*/  STL [R1+0x1e00], R2 ;  /* 0x001e000201007387 */ /* 0x0041e80000100800 */
[----:B------:R-:W2:Y:S04]  /*1d9c0*/  LDL.64 R16, [R1+0x6a8] ;  /* 0x0006a80001107983 */ /* 0x000ea80000100a00 */
[----:B------:R-:W2:Y:S04]  /*1d9d0*/  LDL.64 R10, [R1+0x688] ;  /* 0x00068800010a7983 */ /* 0x000ea80000100a00 */
[----:B------:R-:W2:Y:S04]  /*1d9e0*/  LDL.64 R8, [R1+0x668] ;  /* 0x0006680001087983 */ /* 0x000ea80000100a00 */
[----:B0-----:R0:W2:Y:S01]  /*1d9f0*/  LDG.E.U16 R2, desc[UR10][R4.64] ;  /* 0x0000000a04027981 */ /* 0x0010a2000c1e1500 */
[----:B------:R-:W-:-:S03]  /*1da00*/  IMAD.WIDE R12, R0, 0x2, R28 ;  /* 0x00000002000c7825 */ /* 0x000fc600078e021c */
[----:B---3--:R1:W-:Y:S04]  /*1da10*/  STL [R1+0x30], R7 ;  /* 0x0000300701007387 */ /* 0x0083e80000100800 */
[----:B------:R4:W3:Y:S01]  /*1da20*/  LDG.E.U16 R29, desc[UR10][R12.64] ;  /* 0x0000000a0c1d7981 */ /* 0x0008e2000c1e1500 */
[----:B0-----:R-:W-:-:S03]  /*1da30*/  IMAD.WIDE R4, R0, 0x2, R24 ;  /* 0x0000000200047825 */ /* 0x001fc600078e0218 */
[----:B------:R-:W3:Y:S04]  /*1da40*/  LDL.64 R24, [R1+0x758] ;  /* 0x0007580001187983 */ /* 0x000ee80000100a00 */
[----:B-1----:R0:W3:Y:S01]  /*1da50*/  LDG.E.U16 R7, desc[UR10][R14.64] ;  /* 0x0000000a0e077981 */ /* 0x0020e2000c1e1500 */
[----:B----4-:R-:W-:-:S03]  /*1da60*/  IMAD.WIDE R12, R0, 0x2, R18 ;  /* 0x00000002000c7825 */ /* 0x010fc600078e0212 */
[----:B------:R1:W4:Y:S04]  /*1da70*/  LDG.E.U16 R28, desc[UR10][R4.64] ;  /* 0x0000000a041c7981 */ /* 0x000328000c1e1500 */
[----:B------:R-:W4:Y:S01]  /*1da80*/  LDL.64 R18, [R1+0x738] ;  /* 0x0007380001127983 */ /* 0x000f220000100a00 */
[----:B0-----:R-:W-:-:S03]  /*1da90*/  IMAD.WIDE R14, R0, 0x2, R22 ;  /* 0x00000002000e7825 */ /* 0x001fc600078e0216 */
[----:B------:R-:W4:Y:S01]  /*1daa0*/  LDL.64 R22, [R1+0x740] ;  /* 0x0007400001167983 */ /* 0x000f220000100a00 */
[----:B-1----:R-:W-:-:S03]  /*1dab0*/  IMAD.WIDE R4, R0, 0x2, R26 ;  /* 0x0000000200047825 */ /* 0x002fc600078e021a */
[----:B------:R2:W4:Y:S04]  /*1dac0*/  LDG.E.U16 R26, desc[UR10][R14.64] ;  /* 0x0000000a0e1a7981 */ /* 0x000528000c1e1500 */
[----:B------:R0:W-:Y:S04]  /*1dad0*/  STL [R1+0x28], R21 ;  /* 0x0000281501007387 */ /* 0x0001e80000100800 */
[----:B------:R1:W4:Y:S04]  /*1dae0*/  LDG.E.U16 R27, desc[UR10][R12.64] ;  /* 0x0000000a0c1b7981 */ /* 0x000328000c1e1500 */
[----:B0-----:R0:W4:Y:S01]  /*1daf0*/  LDG.E.U16 R21, desc[UR10][R4.64] ;  /* 0x0000000a04157981 */ /* 0x001122000c1e1500 */
[----:B--2---:R-:W-:-:S03]  /*1db00*/  IMAD.WIDE R14, R0, 0x2, R16 ;  /* 0x00000002000e7825 */ /* 0x004fc600078e0210 */
[----:B------:R-:W2:Y:S01]  /*1db10*/  LDL.64 R16, [R1+0x720] ;  /* 0x0007200001107983 */ /* 0x000ea20000100a00 */
[----:B-1----:R-:W-:-:S03]  /*1db20*/  IMAD.WIDE R12, R0, 0x2, R10 ;  /* 0x00000002000c7825 */ /* 0x002fc600078e020a */
[----:B------:R-:W2:Y:S01]  /*1db30*/  LDL.64 R10, [R1+0x718] ;  /* 0x00071800010a7983 */ /* 0x000ea20000100a00 */
[----:B0-----:R-:W-:-:S03]  /*1db40*/  IMAD.WIDE R4, R0, 0x2, R8 ;  /* 0x0000000200047825 */ /* 0x001fc600078e0208 */
[----:B------:R-:W2:Y:S04]  /*1db50*/  LDL.64 R8, [R1+0x700] ;  /* 0x0007000001087983 */ /* 0x000ea80000100a00 */
[----:B------:R0:W-:Y:S04]  /*1db60*/  STL [R1+0x24], R2 ;  /* 0x0000240201007387 */ /* 0x0001e80000100800 */
[----:B0-----:R3:W4:Y:S02]  /*1db70*/  LDG.E.U16 R2, desc[UR10][R14.64] ;  /* 0x0000000a0e027981 */ /* 0x001724000c1e1500 */
[----:B---3--:R-:W-:-:S02]  /*1db80*/  IMAD.WIDE R14, R0, 0x2, R24 ;  /* 0x00000002000e7825 */ /* 0x008fc400078e0218 */
[----:B----4-:R0:W-:Y:S04]  /*1db90*/  STL [R1+0x1e58], R2 ;  /* 0x001e580201007387 */ /* 0x0101e80000100800 */
[----:B------:R1:W-:Y:S04]  /*1dba0*/  STL [R1+0x20], R7 ;  /* 0x0000200701007387 */ /* 0x0003e80000100800 */
[----:B0-----:R0:W3:Y:S04]  /*1dbb0*/  LDG.E.U16 R2, desc[UR10][R4.64] ;  /* 0x0000000a04027981 */ /* 0x0010e8000c1e1500 */
[----:B-1----:R1:W4:Y:S01]  /*1dbc0*/  LDG.E.U16 R7, desc[UR10][R12.64] ;  /* 0x0000000a0c077981 */ /* 0x002322000c1e1500 */
[----:B0-----:R-:W-:-:S03]  /*1dbd0*/  IMAD.WIDE R4, R0, 0x2, R18 ;  /* 0x0000000200047825 */ /* 0x001fc600078e0212 */
[----:B------:R-:W3:Y:S04]  /*1dbe0*/  LDL.64 R18, [R1+0x6d8] ;  /* 0x0006d80001127983 */ /* 0x000ee80000100a00 */
[----:B------:R0:W-:Y:S04]  /*1dbf0*/  STL [R1+0x1c], R29 ;  /* 0x00001c1d01007387 */ /* 0x0001e80000100800 */
[----:B0-----:R-:W2:Y:S01]  /*1dc00*/  LDG.E.U16 R29, desc[UR10][R14.64] ;  /* 0x0000000a0e1d7981 */ /* 0x001ea2000c1e1500 */
[----:B-1----:R-:W-:-:S03]  /*1dc10*/  IMAD.WIDE R12, R0, 0x2, R22 ;  /* 0x00000002000c7825 */ /* 0x002fc600078e0216 */
[----:B--2---:R-:W-:Y:S04]  /*1dc20*/  STL [R1+0x1e04], R29 ;  /* 0x001e041d01007387 */ /* 0x004fe80000100800 */
[----:B------:R0:W-:Y:S04]  /*1dc30*/  STL [R1+0x18], R28 ;  /* 0x0000181c01007387 */ /* 0x0001e80000100800 */
[----:B0-----:R-:W2:Y:S04]  /*1dc40*/  LDG.E.U16 R28, desc[UR10][R12.64] ;  /* 0x0000000a0c1c7981 */ /* 0x001ea8000c1e1500 */
[----:B--2---:R0:W-:Y:S04]  /*1dc50*/  STL [R1+0x1e1c], R28 ;  /* 0x001e1c1c01007387 */ /* 0x0041e80000100800 */
[----:B0-----:R-:W2:Y:S04]  /*1dc60*/  LDL.64 R28, [R1+0x6e0] ;  /* 0x0006e000011c7983 */ /* 0x001ea80000100a00 */
[----:B------:R0:W-:Y:S04]  /*1dc70*/  STL [R1+0x14], R26 ;  /* 0x0000141a01007387 */ /* 0x0001e80000100800 */
[----:B0-----:R0:W4:Y:S01]  /*1dc80*/  LDG.E.U16 R26, desc[UR10][R4.64] ;  /* 0x0000000a041a7981 */ /* 0x001122000c1e1500 */
[----:B------:R-:W-:-:S04]  /*1dc90*/  IMAD.WIDE R14, R0, 0x2, R16 ;  /* 0x00000002000e7825 */ /* 0x000fc800078e0210 */
[C---:B------:R-:W-:Y:S01]  /*1dca0*/  IMAD.WIDE R12, R0.reuse, 0x2, R10 ;  /* 0x00000002000c7825 */ /* 0x040fe200078e020a */
[----:B------:R2:W3:Y:S03]  /*1dcb0*/  LDG.E.U16 R25, desc[UR10][R14.64] ;  /* 0x0000000a0e197981 */ /* 0x0004e6000c1e1500 */
[C---:B0-----:R-:W-:Y:S01]  /*1dcc0*/  IMAD.WIDE R4, R0.reuse, 0x2, R8 ;  /* 0x0000000200047825 */ /* 0x041fe200078e0208 */
[----:B------:R3:W3:Y:S04]  /*1dcd0*/  LDG.E.U16 R24, desc[UR10][R12.64] ;  /* 0x0000000a0c187981 */ /* 0x0006e8000c1e1500 */
[----:B------:R-:W3:Y:S04]  /*1dce0*/  LDG.E.U16 R8, desc[UR10][R4.64] ;  /* 0x0000000a04087981 */ /* 0x000ee8000c1e1500 */
[----:B----4-:R-:W-:Y:S04]  /*1dcf0*/  STL [R1+0x1e08], R26 ;  /* 0x001e081a01007387 */ /* 0x010fe80000100800 */
[----:B------:R0:W-:Y:S01]  /*1dd00*/  STL [R1+0x10], R27 ;  /* 0x0000101b01007387 */ /* 0x0001e20000100800 */
[----:B--2---:R-:W-:-:S03]  /*1dd10*/  IMAD.WIDE R14, R0, 0x2, R28 ;  /* 0x00000002000e7825 */ /* 0x004fc600078e021c */
[----:B------:R-:W2:Y:S01]  /*1dd20*/  LDL.64 R22, [R1+0x6c0] ;  /* 0x0006c00001167983 */ /* 0x000ea20000100a00 */
[----:B---3--:R-:W-:-:S03]  /*1dd30*/  IMAD.WIDE R12, R0, 0x2, R18 ;  /* 0x00000002000c7825 */ /* 0x008fc600078e0212 */
[----:B------:R-:W3:Y:S04]  /*1dd40*/  LDL.64 R10, [R1+0x6b8] ;  /* 0x0006b800010a7983 */ /* 0x000ee80000100a00 */
[----:B0-----:R-:W4:Y:S04]  /*1dd50*/  LDL.64 R26, [R1+0x6f8] ;  /* 0x0006f800011a7983 */ /* 0x001f280000100a00 */
[----:B------:R-:W2:Y:S04]  /*1dd60*/  LDL.64 R16, [R1+0x6a0] ;  /* 0x0006a00001107983 */ /* 0x000ea80000100a00 */
[----:B------:R-:W-:Y:S04]  /*1dd70*/  STL [R1+0x1e20], R25 ;  /* 0x001e201901007387 */ /* 0x000fe80000100800 */
[----:B------:R-:W-:Y:S04]  /*1dd80*/  STL [R1+0xc], R21 ;  /* 0x00000c1501007387 */ /* 0x000fe80000100800 */
[----:B------:R0:W-:Y:S04]  /*1dd90*/  STL [R1+0x1e0c], R24 ;  /* 0x001e0c1801007387 */ /* 0x0001e80000100800 */
[----:B------:R-:W-:Y:S04]  /*1dda0*/  STL [R1+0x1e24], R8 ;  /* 0x001e240801007387 */ /* 0x000fe80000100800 */
[----:B0-----:R-:W2:Y:S01]  /*1ddb0*/  LDL.64 R24, [R1+0x680] ;  /* 0x0006800001187983 */ /* 0x001ea20000100a00 */
[----:B----4-:R-:W-:-:S03]  /*1ddc0*/  IMAD.WIDE R4, R0, 0x2, R26 ;  /* 0x0000000200047825 */ /* 0x010fc600078e021a */
[----:B------:R-:W4:Y:S04]  /*1ddd0*/  LDL.64 R26, [R1+0x698] ;  /* 0x00069800011a7983 */ /* 0x000f280000100a00 */
[----:B------:R0:W-:Y:S04]  /*1dde0*/  STL [R1+0x4], R7 ;  /* 0x0000040701007387 */ /* 0x0001e80000100800 */
[----:B------:R-:W4:Y:S04]  /*1ddf0*/  LDG.E.U16 R5, desc[UR10][R4.64] ;  /* 0x0000000a04057981 */ /* 0x000f28000c1e1500 */
[----:B------:R-:W4:Y:S04]  /*1de00*/  LDL.LU R18, [R1+0x620] ;  /* 0x0006200001127983 */ /* 0x000f280000300800 */
[----:B0-----:R3:W4:Y:S04]  /*1de10*/  LDG.E.U16 R7, desc[UR10][R14.64] ;  /* 0x0000000a0e077981 */ /* 0x001728000c1e1500 */
[----:B------:R2:W4:Y:S04]  /*1de20*/  LDG.E.U16 R4, desc[UR10][R12.64] ;  /* 0x0000000a0c047981 */ /* 0x000528000c1e1500 */
[----:B------:R0:W-:Y:S01]  /*1de30*/  STL [R1], R2 ;  /* 0x0000000201007387 */ /* 0x0001e20000100800 */
[----:B---3--:R-:W-:-:S04]  /*1de40*/  IMAD.WIDE R14, R0, 0x2, R10 ;  /* 0x00000002000e7825 */ /* 0x008fc800078e020a */
[C---:B--2---:R-:W-:Y:S02]  /*1de50*/  IMAD.WIDE R12, R0.reuse, 0x2, R22 ;  /* 0x00000002000c7825 */ /* 0x044fe400078e0216 */
[----:B------:R-:W2:Y:S02]  /*1de60*/  LDG.E.U16 R23, desc[UR10][R14.64] ;  /* 0x0000000a0e177981 */ /* 0x000ea4000c1e1500 */
[C---:B------:R-:W-:Y:S02]  /*1de70*/  IMAD.WIDE R16, R0.reuse, 0x2, R16 ;  /* 0x0000000200107825 */ /* 0x040fe400078e0210 */
[----:B------:R1:W3:Y:S04]  /*1de80*/  LDG.E.U16 R21, desc[UR10][R12.64] ;  /* 0x0000000a0c157981 */ /* 0x0002e8000c1e1500 */
[----:B------:R-:W2:Y:S04]  /*1de90*/  LDG.E.U16 R16, desc[UR10][R16.64] ;  /* 0x0000000a10107981 */ /* 0x000ea8000c1e1500 */
[----:B----4-:R-:W-:Y:S04]  /*1dea0*/  STL [R1+0x1e10], R5 ;  /* 0x001e100501007387 */ /* 0x010fe80000100800 */
[----:B------:R-:W-:Y:S04]  /*1deb0*/  STL [R1+0x1e28], R7 ;  /* 0x001e280701007387 */ /* 0x000fe80000100800 */
[----:B------:R4:W-:Y:S04]  /*1dec0*/  STL [R1+0x1e14], R4 ;  /* 0x001e140401007387 */ /* 0x0009e80000100800 */
[----:B------:R-:W4:Y:S04]  /*1ded0*/  LDL.64 R10, [R1+0x678] ;  /* 0x00067800010a7983 */ /* 0x000f280000100a00 */
[----:B------:R-:W4:Y:S01]  /*1dee0*/  LDL.64 R8, [R1+0x660] ;  /* 0x0006600001087983 */ /* 0x000f220000100a00 */
[----:B-1----:R-:W-:-:S03]  /*1def0*/  IMAD.WIDE R12, R0, 0x2, R26 ;  /* 0x00000002000c7825 */ /* 0x002fc600078e021a */
[----:B------:R-:W4:Y:S01]  /*1df00*/  LDL.LU R19, [R1+0x60c] ;  /* 0x00060c0001137983 */ /* 0x000f220000300800 */
[----:B------:R-:W-:-:S03]  /*1df10*/  IMAD.WIDE R14, R0, 0x2, R24 ;  /* 0x00000002000e7825 */ /* 0x000fc600078e0218 */
[----:B------:R1:W4:Y:S04]  /*1df20*/  LDG.E.U16 R17, desc[UR10][R12.64] ;  /* 0x0000000a0c117981 */ /* 0x000328000c1e1500 */
[----:B------:R-:W4:Y:S04]  /*1df30*/  LDG.E.U16 R14, desc[UR10][R14.64] ;  /* 0x0000000a0e0e7981 */ /* 0x000f28000c1e1500 */
[----:B------:R-:W4:Y:S04]  /*1df40*/  LDL.LU R22, [R1+0x5fc] ;  /* 0x0005fc0001167983 */ /* 0x000f280000300800 */
[----:B---3--:R-:W-:Y:S04]  /*1df50*/  STL [R1+0x1e2c], R21 ;  /* 0x001e2c1501007387 */ /* 0x008fe80000100800 */
[----:B--2---:R-:W-:Y:S04]  /*1df60*/  STL [R1+0x1e18], R23 ;  /* 0x001e181701007387 */ /* 0x004fe80000100800 */
[----:B------:R-:W-:Y:S04]  /*1df70*/  STL [R1+0x1e30], R16 ;  /* 0x001e301001007387 */ /* 0x000fe80000100800 */
[----:B0-----:R-:W2:Y:S04]  /*1df80*/  LDL.LU R2, [R1+0x654] ;  /* 0x0006540001027983 */ /* 0x001ea80000300800 */
[----:B----4-:R-:W3:Y:S01]  /*1df90*/  LDL.64 R4, [R1+0x658] ;  /* 0x0006580001047983 */ /* 0x010ee20000100a00 */
[----:B-1----:R-:W-:-:S05]  /*1dfa0*/  IMAD.WIDE R12, R0, 0x2, R10 ;  /* 0x00000002000c7825 */ /* 0x002fca00078e020a */
[----:B------:R0:W4:Y:S02]  /*1dfb0*/  LDG.E.U16 R15, desc[UR10][R12.64] ;  /* 0x0000000a0c0f7981 */ /* 0x000124000c1e1500 */
[----:B0-----:R-:W-:-:S05]  /*1dfc0*/  IMAD.WIDE R12, R0, 0x2, R8 ;  /* 0x00000002000c7825 */ /* 0x001fca00078e0208 */
[----:B------:R0:W4:Y:S04]  /*1dfd0*/  LDG.E.U16 R27, desc[UR10][R12.64] ;  /* 0x0000000a0c1b7981 */ /* 0x000128000c1e1500 */
[----:B------:R-:W-:Y:S04]  /*1dfe0*/  STL [R1+0x1e34], R17 ;  /* 0x001e341101007387 */ /* 0x000fe80000100800 */
[----:B0-----:R-:W2:Y:S01]  /*1dff0*/  LDS R12, [R20] ;  /* 0x00000000140c7984 */ /* 0x001ea20000000800 */
[----:B------:R-:W-:-:S03]  /*1e000*/  FADD R13, -R3, R18 ;  /* 0x00000012030d7221 */ /* 0x000fc60000000100 */
[----:B------:R-:W-:Y:S01]  /*1e010*/  STL [R1+0x1e38], R14 ;  /* 0x001e380e01007387 */ /* 0x000fe20000100800 */
[----:B------:R-:W-:-:S04]  /*1e020*/  FMUL R13, R13, 1.4426950216293334961 ;  /* 0x3fb8aa3b0d0d7820 */ /* 0x000fc80000400000 */
[----:B------:R-:W2:Y:S02]  /*1e030*/  MUFU.EX2 R7, R13 ;  /* 0x0000000d00077308 */ /* 0x000ea40000000800 */
[----:B--2---:R-:W-:Y:S01]  /*1e040*/  FFMA R2, R7, R2, R12 ;  /* 0x0000000207027223 */ /* 0x004fe2000000000c */
[----:B---3--:R-:W-:-:S06]  /*1e050*/  IMAD.WIDE R12, R0, 0x2, R4 ;  /* 0x00000002000c7825 */ /* 0x008fcc00078e0204 */
[----:B------:R-:W2:Y:S04]  /*1e060*/  LDG.E.U16 R12, desc[UR10][R12.64] ;  /* 0x0000000a0c0c7981 */ /* 0x000ea8000c1e1500 */
[----:B----4-:R-:W-:Y:S04]  /*1e070*/  STL [R1+0x1e3c], R15 ;  /* 0x001e3c0f01007387 */ /* 0x010fe80000100800 */
[----:B------:R-:W-:Y:S04]  /*1e080*/  STL [R1+0x1e40], R27 ;  /* 0x001e401b01007387 */ /* 0x000fe80000100800 */
[----:B------:R-:W3:Y:S01]  /*1e090*/  LDL.LU R3, [R1+0x1e94] ;  /* 0x001e940001037983 */ /* 0x000ee20000300800 */
[----:B------:R-:W0:Y:S03]  /*1e0a0*/  S2R R11, SR_TID.X ;  /* 0x00000000000b7919 */ /* 0x000e260000002100 */
[----:B------:R-:W-:Y:S04]  /*1e0b0*/  STL [R1+0x2c0], R7 ;  /* 0x0002c00701007387 */ /* 0x000fe80000100800 */
[----:B------:R-:W-:Y:S04]  /*1e0c0*/  STL [R1+0x16ac], R0 ;  /* 0x0016ac0001007387 */ /* 0x000fe80000100800 */
[----:B------:R-:W-:Y:S01]  /*1e0d0*/  STL [R1+0x654], R2 ;  /* 0x0006540201007387 */ /* 0x000fe20000100800 */
[----:B0-----:R-:W-:-:S04]  /*1e0e0*/  SHF.R.U32.HI R18, RZ, 0x2, R11 ;  /* 0x00000002ff127819 */ /* 0x001fc8000001160b */
[----:B------:R-:W-:Y:S02]  /*1e0f0*/  SGXT.U32 R18, R18, 0x3 ;  /* 0x000000031212781a */ /* 0x000fe40000000000 */
[----:B------:R-:W-:Y:S02]  /*1e100*/  LOP3.LUT R11, R11, 0x1c, RZ, 0xc0, !PT ;  /* 0x0000001c0b0b7812 */ /* 0x000fe400078ec0ff */
[----:B------:R-:W-:Y:S02]  /*1e110*/  LOP3.LUT R18, R18, 0x8, RZ, 0xfc, !PT ;  /* 0x0000000812127812 */ /* 0x000fe400078efcff */
[----:B------:R-:W-:Y:S02]  /*1e120*/  SHF.L.U32 R11, R11, 0x2, RZ ;  /* 0x000000020b0b7819 */ /* 0x000fe400000006ff */
[----:B------:R-:W-:-:S03]  /*1e130*/  LEA R18, R18, UR6, 0x4 ;  /* 0x0000000612127c11 */ /* 0x000fc6000f8e20ff */
[----:B------:R-:W0:Y:S04]  /*1e140*/  LDS R4, [R11+UR6] ;  /* 0x000000060b047984 */ /* 0x000e280008000800 */
[----:B------:R-:W1:Y:S01]  /*1e150*/  LDS R2, [R18] ;  /* 0x0000000012027984 */ /* 0x000e620000000800 */
[----:B------:R-:W4:Y:S03]  /*1e160*/  S2R R26, SR_TID.X ;  /* 0x00000000001a7919 */ /* 0x000f260000002100 */
[----:B--2---:R-:W-:Y:S04]  /*1e170*/  STL [R1+0x1e44], R12 ;  /* 0x001e440c01007387 */ /* 0x004fe80000100800 */
[----:B0-----:R-:W-:Y:S04]  /*1e180*/  STL [R1+0x628], R4 ;  /* 0x0006280401007387 */ /* 0x001fe80000100800 */
[----:B-1----:R-:W-:Y:S01]  /*1e190*/  STL [R1+0x624], R2 ;  /* 0x0006240201007387 */ /* 0x002fe20000100800 */
[----:B----4-:R-:W-:-:S03]  /*1e1a0*/  IMAD.SHL.U32 R13, R26, 0x2, RZ ;  /* 0x000000021a0d7824 */ /* 0x010fc600078e00ff */
[----:B---3--:R0:W1:Y:S01]  /*1e1b0*/  LDS R0, [R3] ;  /* 0x0000000003007984 */ /* 0x0080620000000800 */
[----:B------:R-:W-:Y:S01]  /*1e1c0*/  BAR.SYNC.DEFER_BLOCKING 0x0 ;  /* 0x0000000000007b1d */ /* 0x000fe20000010000 */
[----:B0-----:R-:W-:-:S04]  /*1e1d0*/  LOP3.LUT R3, R26, 0x7, RZ, 0xc0, !PT ;  /* 0x000000071a037812 */ /* 0x001fc800078ec0ff */
[----:B------:R-:W-:-:S04]  /*1e1e0*/  SHF.L.U32 R20, R3, 0x4, RZ ;  /* 0x0000000403147819 */ /* 0x000fc800000006ff */
[----:B------:R-:W-:Y:S01]  /*1e1f0*/  LOP3.LUT R13, R20, 0x30, R13, 0x78, !PT ;  /* 0x00000030140d7812 */ /* 0x000fe200078e780d */
[----:B-1----:R0:W-:Y:S04]  /*1e200*/  STL [R1+0x620], R0 ;  /* 0x0006200001007387 */ /* 0x0021e80000100800 */
[----:B------:R-:W2:Y:S04]  /*1e210*/  LDL.LU R12, [R1+0x5d8] ;  /* 0x0005d800010c7983 */ /* 0x000ea80000300800 */
[----:B------:R-:W3:Y:S04]  /*1e220*/  LDL.LU R27, [R1+0x5c8] ;  /* 0x0005c800011b7983 */ /* 0x000ee80000300800 */
        /* <DEDUP_REMOVED lines=8> */
[----:B0-----:R-:W-:-:S03]  /*1e2b0*/  LOP3.LUT R0, R26, 0x60, RZ, 0xc0, !PT ;  /* 0x000000601a007812 */ /* 0x001fc600078ec0ff */
[----:B------:R-:W4:Y:S04]  /*1e2c0*/  LDL.LU R5, [R1+0x538] ;  /* 0x0005380001057983 */ /* 0x000f280000300800 */
[----:B------:R-:W4:Y:S04]  /*1e2d0*/  LDL.LU R8, [R1+0x528] ;  /* 0x0005280001087983 */ /* 0x000f280000300800 */
[----:B------:R-:W4:Y:S04]  /*1e2e0*/  LDL.LU R24, [R1+0x518] ;  /* 0x0005180001187983 */ /* 0x000f280000300800 */
[----:B------:R-:W4:Y:S04]  /*1e2f0*/  LDL.LU R25, [R1+0x508] ;  /* 0x0005080001197983 */ /* 0x000f280000300800 */
[----:B------:R-:W4:Y:S01]  /*1e300*/  LDL.LU R28, [R1+0x4f8] ;  /* 0x0004f800011c7983 */ /* 0x000f220000300800 */
[----:B------:R-:W-:-:S03]  /*1e310*/  IMAD R3, R3, 0x4, R0 ;  /* 0x0000000403037824 */ /* 0x000fc600078e0200 */
[----:B------:R-:W4:Y:S04]  /*1e320*/  LDL.LU R29, [R1+0x3a8] ;  /* 0x0003a800011d7983 */ /* 0x000f280000300800 */
[----:B------:R-:W4:Y:S04]  /*1e330*/  LDL.LU R2, [R1+0x2c8] ;  /* 0x0002c80001027983 */ /* 0x000f280000300800 */
[----:B------:R-:W2:Y:S04]  /*1e340*/  LDL.LU R9, [R1+0x294] ;  /* 0x0002940001097983 */ /* 0x000ea80000300800 */
[----:B------:R-:W3:Y:S04]  /*1e350*/  LDL.LU R10, [R1+0x284] ;  /* 0x00028400010a7983 */ /* 0x000ee80000300800 */
[----:B------:R-:W4:Y:S01]  /*1e360*/  LDL.LU R11, [R1+0x25c] ;  /* 0x00025c00010b7983 */ /* 0x000f220000300800 */
[----:B------:R-:W-:-:S03]  /*1e370*/  LEA R3, R3, R13, 0x5 ;  /* 0x0000000d03037211 */ /* 0x000fc600078e28ff */
[----:B------:R0:W-:Y:S04]  /*1e380*/  STS.U16 [R6+UR6], R19 ;  /* 0x0000001306007988 */ /* 0x0001e80008000406 */
[----:B------:R-:W4:Y:S04]  /*1e390*/  LDL.LU R18, [R1+0x240] ;  /* 0x0002400001127983 */ /* 0x000f280000300800 */
[----:B------:R1:W-:Y:S04]  /*1e3a0*/  STS.U16 [R6+UR6+0x400], R22 ;  /* 0x0004001606007988 */ /* 0x0003e80008000406 */
[----:B0-----:R-:W4:Y:S04]  /*1e3b0*/  LDL.LU R19, [R1+0x220] ;  /* 0x0002200001137983 */ /* 0x001f280000300800 */
[----:B-1----:R-:W4:Y:S04]  /*1e3c0*/  LDL.LU R22, [R1+0x200] ;  /* 0x0002000001167983 */ /* 0x002f280000300800 */
[----:B------:R0:W-:Y:S04]  /*1e3d0*/  STL [R1+0x1e64], R26 ;  /* 0x001e641a01007387 */ /* 0x0001e80000100800 */
[----:B0-----:R-:W4:Y:S04]  /*1e3e0*/  LDL.LU R26, [R1+0x5e8] ;  /* 0x0005e800011a7983 */ /* 0x001f280000300800 */
[----:B------:R0:W-:Y:S04]  /*1e3f0*/  STL [R1+0x1e80], R0 ;  /* 0x001e800001007387 */ /* 0x0001e80000100800 */
[----:B0-----:R-:W2:Y:S04]  /*1e400*/  LDL.LU R0, [R1+0x5f8] ;  /* 0x0005f80001007983 */ /* 0x001ea80000300800 */
[----:B------:R0:W-:Y:S04]  /*1e410*/  STL [R1+0x1e84], R20 ;  /* 0x001e841401007387 */ /* 0x0001e80000100800 */
[----:B------:R-:W-:Y:S04]  /*1e420*/  STL [R1+0x1e48], R3 ;  /* 0x001e480301007387 */ /* 0x000fe80000100800 */
[----:B0-----:R-:W3:Y:S04]  /*1e430*/  LDL.LU R20, [R1+0x1c0] ;  /* 0x0001c00001147983 */ /* 0x001ee80000300800 */
[----:B---3--:R0:W-:Y:S04]  /*1e440*/  STL [R1+0x1e88], R20 ;  /* 0x001e881401007387 */ /* 0x0081e80000100800 */
[----:B0-----:R-:W3:Y:S04]  /*1e450*/  LDL.LU R20, [R1+0x1d0] ;  /* 0x0001d00001147983 */ /* 0x001ee80000300800 */
[----:B---3--:R0:W-:Y:S04]  /*1e460*/  STL [R1+0x1e8c], R20 ;  /* 0x001e8c1401007387 */ /* 0x0081e80000100800 */
[----:B0-----:R-:W3:Y:S04]  /*1e470*/  LDL.LU R20, [R1+0x1e0] ;  /* 0x0001e00001147983 */ /* 0x001ee80000300800 */
[----:B--2---:R-:W-:Y:S04]  /*1e480*/  STS.U16 [R6+UR6+0x800], R0 ;  /* 0x0008000006007988 */ /* 0x004fe80008000406 */
[----:B------:R-:W-:Y:S04]  /*1e490*/  STS.U16 [R6+UR6+0x5400], R9 ;  /* 0x0054000906007988 */ /* 0x000fe80008000406 */
[----:B------:R-:W-:Y:S04]  /*1e4a0*/  STS.U16 [R6+UR6+0x5800], R10 ;  /* 0x0058000a06007988 */ /* 0x000fe80008000406 */
[----:B----4-:R-:W-:Y:S04]  /*1e4b0*/  STS.U16 [R6+UR6+0x5c00], R11 ;  /* 0x005c000b06007988 */ /* 0x010fe80008000406 */
[----:B------:R-:W-:Y:S04]  /*1e4c0*/  STS.U16 [R6+UR6+0x6000], R18 ;  /* 0x0060001206007988 */ /* 0x000fe80008000406 */
[----:B---3--:R0:W-:Y:S04]  /*1e4d0*/  STL [R1+0x1e90], R20 ;  /* 0x001e901401007387 */ /* 0x0081e80000100800 */
[----:B0-----:R-:W2:Y:S04]  /*1e4e0*/  LDL.LU R20, [R1+0x1f0] ;  /* 0x0001f00001147983 */ /* 0x001ea80000300800 */
[----:B------:R-:W3:Y:S04]  /*1e4f0*/  LDL.LU R0, [R1+0x1b0] ;  /* 0x0001b00001007983 */ /* 0x000ee80000300800 */
[----:B------:R-:W4:Y:S04]  /*1e500*/  LDL.LU R9, [R1+0x1a0] ;  /* 0x0001a00001097983 */ /* 0x000f280000300800 */
[----:B------:R-:W4:Y:S04]  /*1e510*/  LDL.LU R10, [R1+0x190] ;  /* 0x00019000010a7983 */ /* 0x000f280000300800 */
[----:B------:R-:W4:Y:S04]  /*1e520*/  LDL.LU R11, [R1+0x180] ;  /* 0x00018000010b7983 */ /* 0x000f280000300800 */
[----:B------:R0:W-:Y:S04]  /*1e530*/  STS.U16 [R6+UR6+0x6400], R19 ;  /* 0x0064001306007988 */ /* 0x0001e80008000406 */
[----:B------:R-:W4:Y:S04]  /*1e540*/  LDL.LU R18, [R1+0x170] ;  /* 0x0001700001127983 */ /* 0x000f280000300800 */
[----:B------:R1:W-:Y:S04]  /*1e550*/  STS.U16 [R6+UR6+0x6800], R22 ;  /* 0x0068001606007988 */ /* 0x0003e80008000406 */
[----:B0-----:R-:W4:Y:S04]  /*1e560*/  LDL.LU R19, [R1+0x160] ;  /* 0x0001600001137983 */ /* 0x001f280000300800 */
[----:B------:R0:W-:Y:S04]  /*1e570*/  STS.U16 [R6+UR6+0xc00], R26 ;  /* 0x000c001a06007988 */ /* 0x0001e80008000406 */
[----:B-1----:R-:W4:Y:S04]  /*1e580*/  LDL.LU R22, [R1+0x150] ;  /* 0x0001500001167983 */ /* 0x002f280000300800 */
[----:B------:R-:W4:Y:S04]  /*1e590*/  LDL.LU R3, [R1+0x134] ;  /* 0x0001340001037983 */ /* 0x000f280000300800 */
[----:B------:R-:W4:Y:S04]  /*1e5a0*/  LDL.LU R13, [R1+0x124] ;  /* 0x00012400010d7983 */ /* 0x000f280000300800 */
        /* <DEDUP_REMOVED lines=42> */
[----:B----4-:R-:W-:Y:S04]  /*1e850*/  STS.U16 [R6+UR6+0x8000], R9 ;  /* 0x0080000906007988 */ /* 0x010fe80008000406 */
        /* <DEDUP_REMOVED lines=8> */
[----:B------:R-:W3:Y:S04]  /*1e8e0*/  LDL.LU R0, [R1+0x1e80] ;  /* 0x001e800001007983 */ /* 0x000ee80000300800 */
[----:B------:R-:W4:Y:S04]  /*1e8f0*/  LDL.LU R9, [R1+0x1e7c] ;  /* 0x001e7c0001097983 */ /* 0x000f280000300800 */
[----:B------:R-:W2:Y:S04]  /*1e900*/  LDL.LU R10, [R1+0x1e78] ;  /* 0x001e7800010a7983 */ /* 0x000ea80000300800 */
[----:B------:R-:W3:Y:S04]  /*1e910*/  LDL.LU R11, [R1+0x1e74] ;  /* 0x001e7400010b7983 */ /* 0x000ee80000300800 */
[----:B------:R-:W3:Y:S04]  /*1e920*/  LDL.LU R18, [R1+0x1e70] ;  /* 0x001e700001127983 */ /* 0x000ee80000300800 */
[----:B------:R-:W3:Y:S04]  /*1e930*/  LDL.LU R19, [R1+0x1e6c] ;  /* 0x001e6c0001137983 */ /* 0x000ee80000300800 */
[----:B------:R-:W3:Y:S04]  /*1e940*/  LDL.LU R22, [R1+0x1e68] ;  /* 0x001e680001167983 */ /* 0x000ee80000300800 */
[----:B------:R-:W3:Y:S04]  /*1e950*/  LDL.LU R26, [R1+0x614] ;  /* 0x00061400011a7983 */ /* 0x000ee80000300800 */
        /* <DEDUP_REMOVED lines=37> */
[----:B-1----:R-:W3:Y:S04]  /*1ebb0*/  LDL.LU R29, [R1+0x218] ;  /* 0x00021800011d7983 */ /* 0x002ee80000300800 */
[----:B----4-:R0:W-:Y:S04]  /*1ebc0*/  STS.U16 [R6+UR6+0xfc00], R9 ;  /* 0x00fc000906007988 */ /* 0x0101e80008000406 */
[----:B--2---:R-:W-:Y:S04]  /*1ebd0*/  STS.U16 [R6+UR6+0xf800], R10 ;  /* 0x00f8000a06007988 */ /* 0x004fe80008000406 */
[----:B---3--:R-:W-:Y:S01]  /*1ebe0*/  STS.U16 [R6+UR6+0xf400], R11 ;  /* 0x00f4000b06007988 */ /* 0x008fe20008000406 */
[----:B0-----:R-:W-:-:S03]  /*1ebf0*/  LOP3.LUT R9, R6, 0x20, RZ, 0x3c, !PT ;  /* 0x0000002006097812 */ /* 0x001fc600078e3cff */
[----:B------:R-:W-:Y:S04]  /*1ec00*/  STS.U16 [R6+UR6+0xf000], R18 ;  /* 0x00f0001206007988 */ /* 0x000fe80008000406 */
[----:B------:R-:W-:Y:S04]  /*1ec10*/  STS.U16 [R6+UR6+0xec00], R19 ;  /* 0x00ec001306007988 */ /* 0x000fe80008000406 */
[----:B------:R0:W-:Y:S04]  /*1ec20*/  STS.U16 [R6+UR6+0xe800], R22 ;  /* 0x00e8001606007988 */ /* 0x0001e80008000406 */
[----:B------:R-:W-:Y:S04]  /*1ec30*/  STS.U16 [R9+UR6+0x100], R26 ;  /* 0x0001001a09007988 */ /* 0x000fe80008000406 */
[----:B0-----:R-:W2:Y:S04]  /*1ec40*/  LDL.LU R22, [R1+0x590] ;  /* 0x0005900001167983 */ /* 0x001ea80000300800 */
[----:B------:R-:W3:Y:S04]  /*1ec50*/  LDL.LU R19, [R1+0x5a0] ;  /* 0x0005a00001137983 */ /* 0x000ee80000300800 */
[----:B------:R-:W4:Y:S04]  /*1ec60*/  LDL.LU R18, [R1+0x5b0] ;  /* 0x0005b00001127983 */ /* 0x000f280000300800 */
[----:B------:R-:W2:Y:S04]  /*1ec70*/  LDL.LU R11, [R1+0x5e0] ;  /* 0x0005e000010b7983 */ /* 0x000ea80000300800 */
[----:B------:R-:W3:Y:S04]  /*1ec80*/  LDL.LU R10, [R1+0x5f0] ;  /* 0x0005f000010a7983 */ /* 0x000ee80000300800 */
[----:B------:R0:W-:Y:S04]  /*1ec90*/  STL [R1+0x1e5c], R6 ;  /* 0x001e5c0601007387 */ /* 0x0001e80000100800 */
[----:B0-----:R-:W2:Y:S04]  /*1eca0*/  LDL.LU R6, [R1+0x604] ;  /* 0x0006040001067983 */ /* 0x001ea80000300800 */
[----:B------:R-:W2:Y:S04]  /*1ecb0*/  LDL.LU R26, [R1+0x1e64] ;  /* 0x001e6400011a7983 */ /* 0x000ea80000300800 */
[----:B------:R-:W-:Y:S04]  /*1ecc0*/  STS.U16 [R9+UR6+0x2900], R13 ;  /* 0x0029000d09007988 */ /* 0x000fe80008000406 */
[----:B------:R0:W-:Y:S04]  /*1ecd0*/  STS.U16 [R9+UR6+0x1100], R28 ;  /* 0x0011001c09007988 */ /* 0x0001e80008000406 */
[----:B------:R1:W-:Y:S04]  /*1ece0*/  STS.U16 [R9+UR6+0x1500], R2 ;  /* 0x0015000209007988 */ /* 0x0003e80008000406 */
[----:B0-----:R-:W2:Y:S04]  /*1ecf0*/  LDL.LU R28, [R1+0x204] ;  /* 0x00020400011c7983 */ /* 0x001ea80000300800 */
[----:B-1----:R-:W2:Y:S04]  /*1ed00*/  LDL.LU R2, [R1+0x1f4] ;  /* 0x0001f40001027983 */ /* 0x002ea80000300800 */
[----:B------:R0:W-:Y:S04]  /*1ed10*/  STS.U16 [R9+UR6+0x6500], R29 ;  /* 0x0065001d09007988 */ /* 0x0001e80008000406 */
[----:B0-----:R-:W2:Y:S04]  /*1ed20*/  LDL.LU R29, [R1+0x1e4] ;  /* 0x0001e400011d7983 */ /* 0x001ea80000300800 */
[----:B----4-:R0:W-:Y:S04]  /*1ed30*/  STS.U16 [R9+UR6+0x1900], R18 ;  /* 0x0019001209007988 */ /* 0x0101e80008000406 */
[----:B---3--:R1:W-:Y:S01]  /*1ed40*/  STS.U16 [R9+UR6+0x900], R10 ;  /* 0x0009000a09007988 */ /* 0x0083e20008000406 */
[----:B0-----:R-:W-:Y:S01]  /*1ed50*/  SHF.R.U32.HI R18, RZ, 0x1, R0 ;  /* 0x00000001ff127819 */ /* 0x001fe20000011600 */
[C---:B--2---:R-:W-:Y:S01]  /*1ed60*/  IMAD.SHL.U32 R13, R26.reuse, 0x80, RZ ;  /* 0x000000801a0d7824 */ /* 0x044fe200078e00ff */
[----:B-1----:R-:W-:-:S02]  /*1ed70*/  LOP3.LUT R10, R26, 0x10, RZ, 0xc0, !PT ;  /* 0x000000101a0a7812 */ /* 0x002fc400078ec0ff */
[----:B------:R-:W2:Y:S02]  /*1ed80*/  LDL.LU R26, [R1+0x1d4] ;  /* 0x0001d400011a7983 */ /* 0x000ea40000300800 */
[----:B------:R-:W-:Y:S02]  /*1ed90*/  LOP3.LUT R13, R20, 0x780, R13, 0xf8, !PT ;  /* 0x00000780140d7812 */ /* 0x000fe400078ef80d */
[----:B------:R-:W-:Y:S01]  /*1eda0*/  LEA R18, R10, R18, 0x2 ;  /* 0x000000120a127211 */ /* 0x000fe200078e10ff */
[----:B------:R0:W-:Y:S04]  /*1edb0*/  STS.U16 [R9+UR6+0x500], R6 ;  /* 0x0005000609007988 */ /* 0x0001e80008000406 */
[----:B------:R-:W-:Y:S04]  /*1edc0*/  STL [R1+0x1e4c], R13 ;  /* 0x001e4c0d01007387 */ /* 0x000fe80000100800 */
[----:B------:R-:W-:Y:S04]  /*1edd0*/  STL [R1+0x1e50], R18 ;  /* 0x001e501201007387 */ /* 0x000fe80000100800 */
[----:B0-----:R-:W3:Y:S04]  /*1ede0*/  LDL.LU R6, [R1+0x1b4] ;  /* 0x0001b40001067983 */ /* 0x001ee80000300800 */
[----:B------:R-:W-:Y:S04]  /*1edf0*/  STS.U16 [R9+UR6+0x6d00], R2 ;  /* 0x006d000209007988 */ /* 0x000fe80008000406 */
[----:B------:R-:W-:Y:S04]  /*1ee00*/  STS.U16 [R9+UR6+0xd00], R11 ;  /* 0x000d000b09007988 */ /* 0x000fe80008000406 */
[----:B------:R-:W-:Y:S04]  /*1ee10*/  STS.U16 [R9+UR6+0x1d00], R19 ;  /* 0x001d001309007988 */ /* 0x000fe80008000406 */
[----:B------:R-:W-:Y:S04]  /*1ee20*/  STS.U16 [R9+UR6+0x2100], R22 ;  /* 0x0021001609007988 */ /* 0x000fe80008000406 */
[----:B---3--:R0:W-:Y:S04]  /*1ee30*/  STL [R1+0x1e60], R6 ;  /* 0x001e600601007387 */ /* 0x0081e80000100800 */
[----:B0-----:R-:W3:Y:S04]  /*1ee40*/  LDL.LU R6, [R1+0x1c4] ;  /* 0x0001c40001067983 */ /* 0x001ee80000300800 */
[----:B------:R-:W4:Y:S04]  /*1ee50*/  LDL.LU R2, [R1+0x1a4] ;  /* 0x0001a40001027983 */ /* 0x000f280000300800 */
[----:B------:R-:W4:Y:S04]  /*1ee60*/  LDL.LU R18, [R1+0x194] ;  /* 0x0001940001127983 */ /* 0x000f280000300800 */
[----:B------:R-:W4:Y:S04]  /*1ee70*/  LDL.LU R10, [R1+0x184] ;  /* 0x00018400010a7983 */ /* 0x000f280000300800 */
[----:B------:R-:W4:Y:S04]  /*1ee80*/  LDL.LU R13, [R1+0x174] ;  /* 0x00017400010d7983 */ /* 0x000f280000300800 */
        /* <DEDUP_REMOVED lines=38> */
[----:B--2---:R1:W-:Y:S04]  /*1f0f0*/  STS.U16 [R9+UR6+0x7500], R26 ;  /* 0x0075001a09007988 */ /* 0x0043e80008000406 */
[----:B0-----:R-:W2:Y:S04]  /*1f100*/  LDL.LU R25, [R1+0x18] ;  /* 0x0000180001197983 */ /* 0x001ea80000300800 */
[----:B-1----:R-:W2:Y:S04]  /*1f110*/  LDL.LU R26, [R1+0x14] ;  /* 0x00001400011a7983 */ /* 0x002ea80000300800 */
[----:B---3--:R0:W-:Y:S04]  /*1f120*/  STS.U16 [R9+UR6+0x7900], R6 ;  /* 0x0079000609007988 */ /* 0x0081e80008000406 */
[----:B0-----:R-:W3:Y:S04]  /*1f130*/  LDL.LU R6, [R1+0x1e60] ;  /* 0x001e600001067983 */ /* 0x001ee80000300800 */
[----:B----4-:R-:W-:Y:S04]  /*1f140*/  STS.U16 [R9+UR6+0x8100], R2 ;  /* 0x0081000209007988 */ /* 0x010fe80008000406 */
[----:B------:R-:W-:Y:S04]  /*1f150*/  STS.U16 [R9+UR6+0x8500], R18 ;  /* 0x0085001209007988 */ /* 0x000fe80008000406 */
[----:B------:R-:W-:Y:S04]  /*1f160*/  STS.U16 [R9+UR6+0xc900], R28 ;  /* 0x00c9001c09007988 */ /* 0x000fe80008000406 */
[----:B------:R-:W-:Y:S04]  /*1f170*/  STS.U16 [R9+UR6+0xcd00], R29 ;  /* 0x00cd001d09007988 */ /* 0x000fe80008000406 */
[----:B---3--:R0:W-:Y:S04]  /*1f180*/  STS.U16 [R9+UR6+0x7d00], R6 ;  /* 0x007d000609007988 */ /* 0x0081e80008000406 */
[----:B0-----:R-:W3:Y:S04]  /*1f190*/  LDL.LU R6, [R1+0x1e5c] ;  /* 0x001e5c0001067983 */ /* 0x001ee80000300800 */
[----:B------:R-:W4:Y:S04]  /*1f1a0*/  LDL.LU R2, [R1+0x1e58] ;  /* 0x001e580001027983 */ /* 0x000f280000300800 */
[----:B------:R-:W3:Y:S04]  /*1f1b0*/  LDL.LU R28, [R1+0x10] ;  /* 0x00001000011c7983 */ /* 0x000ee80000300800 */
[----:B------:R-:W4:Y:S04]  /*1f1c0*/  LDL.LU R29, [R1+0xc] ;  /* 0x00000c00011d7983 */ /* 0x000f280000300800 */
[----:B------:R-:W2:Y:S04]  /*1f1d0*/  LDL.LU R18, [R1] ;  /* 0x0000000001127983 */ /* 0x000ea80000300800 */
[----:B------:R-:W-:Y:S04]  /*1f1e0*/  STS.U16 [R9+UR6+0x8d00], R13 ;  /* 0x008d000d09007988 */ /* 0x000fe80008000406 */
[----:B------:R-:W-:Y:S04]  /*1f1f0*/  STS.U16 [R9+UR6+0x9100], R20 ;  /* 0x0091001409007988 */ /* 0x000fe80008000406 */
[----:B------:R-:W-:Y:S04]  /*1f200*/  STS.U16 [R9+UR6+0x9500], R11 ;  /* 0x0095000b09007988 */ /* 0x000fe80008000406 */
[----:B------:R-:W-:Y:S04]  /*1f210*/  STS.U16 [R9+UR6+0x9900], R19 ;  /* 0x0099001309007988 */ /* 0x000fe80008000406 */
[----:B------:R-:W-:Y:S04]  /*1f220*/  STS.U16 [R9+UR6+0x9d00], R22 ;  /* 0x009d001609007988 */ /* 0x000fe80008000406 */
[----:B--2---:R0:W-:Y:S04]  /*1f230*/  STL [R1+0x1e54], R18 ;  /* 0x001e541201007387 */ /* 0x0041e80000100800 */
[----:B0-----:R-:W2:Y:S04]  /*1f240*/  LDL.LU R18, [R1+0x4] ;  /* 0x0000040001127983 */ /* 0x001ea80000300800 */
[----:B------:R-:W2:Y:S04]  /*1f250*/  LDL.LU R13, [R1+0x618] ;  /* 0x00061800010d7983 */ /* 0x000ea80000300800 */
[----:B------:R-:W2:Y:S04]  /*1f260*/  LDL.LU R20, [R1+0x608] ;  /* 0x0006080001147983 */ /* 0x000ea80000300800 */
[----:B------:R-:W2:Y:S04]  /*1f270*/  LDL.LU R11, [R1+0x5f4] ;  /* 0x0005f400010b7983 */ /* 0x000ea80000300800 */
[----:B------:R-:W2:Y:S04]  /*1f280*/  LDL.LU R19, [R1+0x5e4] ;  /* 0x0005e40001137983 */ /* 0x000ea80000300800 */
[----:B------:R0:W-:Y:S04]  /*1f290*/  STS.U16 [R9+UR6+0xa100], R3 ;  /* 0x00a1000309007988 */ /* 0x0001e80008000406 */
        /* <DEDUP_REMOVED lines=25> */
[----:B----4-:R1:W-:Y:S04]  /*1f430*/  STS.U16 [R9+UR6+0xf100], R29 ;  /* 0x00f1001d09007988 */ /* 0x0103e80008000406 */
        /* <DEDUP_REMOVED lines=9> */
[----:B---3--:R0:W-:Y:S04]  /*1f4d0*/  STS.U16 [R9+UR6+0xed00], R28 ;  /* 0x00ed001c09007988 */ /* 0x0081e80008000406 */
[----:B-1----:R-:W3:Y:S04]  /*1f4e0*/  LDL.LU R25, [R1+0x280] ;  /* 0x0002800001197983 */ /* 0x002ee80000300800 */
[----:B------:R1:W-:Y:S04]  /*1f4f0*/  STS.U16 [R9+UR6+0xf500], R2 ;  /* 0x00f5000209007988 */ /* 0x0003e80008000406 */
[----:B0-----:R-:W3:Y:S04]  /*1f500*/  LDL.LU R28, [R1+0x258] ;  /* 0x00025800011c7983 */ /* 0x001ee80000300800 */
[----:B-1----:R-:W3:Y:S04]  /*1f510*/  LDL.LU R2, [R1+0x23c] ;  /* 0x00023c0001027983 */ /* 0x002ee80000300800 */
[----:B--2---:R0:W-:Y:S04]  /*1f520*/  STS.U16 [R9+UR6+0xf900], R18 ;  /* 0x00f9001209007988 */ /* 0x0041e80008000406 */
[----:B0-----:R-:W2:Y:S04]  /*1f530*/  LDL.LU R18, [R1+0x1e54] ;  /* 0x001e540001127983 */ /* 0x001ea80000300800 */
[----:B------:R0:W-:Y:S02]  /*1f540*/  STS.U16 [R9+UR6+0x8900], R10 ;  /* 0x0089000a09007988 */ /* 0x0001e40008000406 */
[----:B0-----:R-:W-:-:S02]  /*1f550*/  LOP3.LUT R10, R6, 0x40, RZ, 0x3c, !PT ;  /* 0x00000040060a7812 */ /* 0x001fc400078e3cff */
[----:B--2---:R-:W-:Y:S04]  /*1f560*/  STS.U16 [R9+UR6+0xfd00], R18 ;  /* 0x00fd001209007988 */ /* 0x004fe80008000406 */
[----:B------:R0:W-:Y:S04]  /*1f570*/  STS.U16 [R10+UR6+0x3e00], R5 ;  /* 0x003e00050a007988 */ /* 0x0001e80008000406 */
[----:B------:R1:W-:Y:S04]  /*1f580*/  STS.U16 [R10+UR6+0x4200], R24 ;  /* 0x004200180a007988 */ /* 0x0003e80008000406 */
[----:B----4-:R2:W-:Y:S04]  /*1f590*/  STS.U16 [R10+UR6+0x4600], R26 ;  /* 0x0046001a0a007988 */ /* 0x0105e80008000406 */
[----:B0-----:R-:W4:Y:S04]  /*1f5a0*/  LDL.LU R5, [R1+0x21c] ;  /* 0x00021c0001057983 */ /* 0x001f280000300800 */
[----:B-1----:R-:W4:Y:S04]  /*1f5b0*/  LDL.LU R24, [R1+0x1fc] ;  /* 0x0001fc0001187983 */ /* 0x002f280000300800 */
[----:B--2---:R-:W2:Y:S04]  /*1f5c0*/  LDL.LU R26, [R1+0x1ec] ;  /* 0x0001ec00011a7983 */ /* 0x004ea80000300800 */
[----:B------:R0:W-:Y:S04]  /*1f5d0*/  STS.U16 [R10+UR6+0x4a00], R29 ;  /* 0x004a001d0a007988 */ /* 0x0001e80008000406 */
[----:B------:R1:W-:Y:S04]  /*1f5e0*/  STS.U16 [R10+UR6+0x200], R13 ;  /* 0x0002000d0a007988 */ /* 0x0003e80008000406 */
[----:B------:R3:W-:Y:S04]  /*1f5f0*/  STS.U16 [R10+UR6+0x1600], R3 ;  /* 0x001600030a007988 */ /* 0x0007e80008000406 */
[----:B0-----:R-:W2:Y:S04]  /*1f600*/  LDL.LU R29, [R1+0x1dc] ;  /* 0x0001dc00011d7983 */ /* 0x001ea80000300800 */
[----:B------:R-:W2:Y:S04]  /*1f610*/  LDL.LU R18, [R1+0x1cc] ;  /* 0x0001cc0001127983 */ /* 0x000ea80000300800 */
[----:B-1----:R-:W2:Y:S04]  /*1f620*/  LDL.LU R13, [R1+0x1bc] ;  /* 0x0001bc00010d7983 */ /* 0x002ea80000300800 */
[----:B------:R0:W-:Y:S04]  /*1f630*/  STS.U16 [R10+UR6+0x1a00], R12 ;  /* 0x001a000c0a007988 */ /* 0x0001e80008000406 */
[----:B---3--:R-:W3:Y:S04]  /*1f640*/  LDL.LU R3, [R1+0x1ac] ;  /* 0x0001ac0001037983 */ /* 0x008ee80000300800 */
        /* <DEDUP_REMOVED lines=20> */
[----:B0-----:R-:W3:Y:S04]  /*1f790*/  LDL.LU R28, [R1+0x104] ;  /* 0x00010400011c7983 */ /* 0x001ee80000300800 */
        /* <DEDUP_REMOVED lines=12> */
[----:B------:R1:W-:Y:S04]  /*1f860*/  STS.U16 [R10+UR6+0x3600], R23 ;  /* 0x003600170a007988 */ /* 0x0003e80008000406 */
[----:B------:R1:W-:Y:S04]  /*1f870*/  STS.U16 [R10+UR6+0x4e00], R4 ;  /* 0x004e00040a007988 */ /* 0x0003e80008000406 */
[----:B0-----:R-:W3:Y:S04]  /*1f880*/  LDL.LU R0, [R1+0x8c] ;  /* 0x00008c0001007983 */ /* 0x001ee80000300800 */
[----:B-1----:R-:W3:Y:S04]  /*1f890*/  LDL.LU R23, [R1+0x88] ;  /* 0x0000880001177983 */ /* 0x002ee80000300800 */
[----:B------:R-:W3:Y:S04]  /*1f8a0*/  LDL.LU R4, [R1+0x58] ;  /* 0x0000580001047983 */ /* 0x000ee80000300800 */
[----:B----4-:R0:W-:Y:S04]  /*1f8b0*/  STS.U16 [R10+UR6+0x6600], R5 ;  /* 0x006600050a007988 */ /* 0x0101e80008000406 */
[----:B------:R1:W-:Y:S04]  /*1f8c0*/  STS.U16 [R10+UR6+0x6a00], R24 ;  /* 0x006a00180a007988 */ /* 0x0003e80008000406 */
[----:B--2---:R2:W-:Y:S04]  /*1f8d0*/  STS.U16 [R10+UR6+0x6e00], R26 ;  /* 0x006e001a0a007988 */ /* 0x0045e80008000406 */
[----:B0-----:R-:W4:Y:S04]  /*1f8e0*/  LDL.LU R5, [R1+0x40] ;  /* 0x0000400001057983 */ /* 0x001f280000300800 */
[----:B-1----:R-:W4:Y:S04]  /*1f8f0*/  LDL.LU R24, [R1+0x34] ;  /* 0x0000340001187983 */ /* 0x002f280000300800 */
[----:B--2---:R-:W2:Y:S04]  /*1f900*/  LDL.LU R26, [R1+0x28] ;  /* 0x00002800011a7983 */ /* 0x004ea80000300800 */
[----:B------:R0:W-:Y:S04]  /*1f910*/  STS.U16 [R10+UR6+0x7200], R29 ;  /* 0x0072001d0a007988 */ /* 0x0001e80008000406 */
[----:B------:R1:W-:Y:S04]  /*1f920*/  STS.U16 [R10+UR6+0x7600], R18 ;  /* 0x007600120a007988 */ /* 0x0003e80008000406 */
[----:B------:R1:W-:Y:S04]  /*1f930*/  STS.U16 [R10+UR6+0x7a00], R13 ;  /* 0x007a000d0a007988 */ /* 0x0003e80008000406 */
[----:B0-----:R-:W2:Y:S04]  /*1f940*/  LDL.LU R29, [R1+0x20] ;  /* 0x00002000011d7983 */ /* 0x001ea80000300800 */
[----:B-1----:R-:W2:Y:S04]  /*1f950*/  LDL.LU R18, [R1+0x1e50] ;  /* 0x001e500001127983 */ /* 0x002ea80000300800 */
        /* <DEDUP_REMOVED lines=27> */
[----:B0-----:R-:W3:Y:S04]  /*1fb10*/  LDL.LU R9, [R1+0x600] ;  /* 0x0006000001097983 */ /* 0x001ee80000300800 */
[----:B-1----:R-:W3:Y:S04]  /*1fb20*/  LDL.LU R20, [R1+0x5ec] ;  /* 0x0005ec0001147983 */ /* 0x002ee80000300800 */
[----:B------:R0:W-:Y:S04]  /*1fb30*/  STS.U16 [R10+UR6+0xc200], R2 ;  /* 0x00c200020a007988 */ /* 0x0001e80008000406 */
[----:B0-----:R-:W3:Y:S04]  /*1fb40*/  LDL.LU R2, [R1+0x5dc] ;  /* 0x0005dc0001027983 */ /* 0x001ee80000300800 */
        /* <DEDUP_REMOVED lines=9> */
[----:B-1----:R-:W3:Y:S04]  /*1fbe0*/  LDL.LU R4, [R1+0x56c] ;  /* 0x00056c0001047983 */ /* 0x002ee80000300800 */
[----:B------:R0:W-:Y:S02]  /*1fbf0*/  STS.U16 [R10+UR6+0xba00], R19 ;  /* 0x00ba00130a007988 */ /* 0x0001e40008000406 */
[----:B0-----:R-:W-:-:S02]  /*1fc00*/  LOP3.LUT R19, R6, 0x60, RZ, 0x3c, !PT ;  /* 0x0000006006137812 */ /* 0x001fc400078e3cff */
[----:B----4-:R0:W-:Y:S04]  /*1fc10*/  STS.U16 [R10+UR6+0xd200], R5 ;  /* 0x00d200050a007988 */ /* 0x0101e80008000406 */
[----:B------:R1:W-:Y:S04]  /*1fc20*/  STS.U16 [R10+UR6+0xd600], R24 ;  /* 0x00d600180a007988 */ /* 0x0003e80008000406 */
[----:B--2---:R2:W-:Y:S04]  /*1fc30*/  STS.U16 [R10+UR6+0xda00], R26 ;  /* 0x00da001a0a007988 */ /* 0x0045e80008000406 */
[----:B0-----:R-:W4:Y:S04]  /*1fc40*/  LDL.LU R5, [R1+0x55c] ;  /* 0x00055c0001057983 */ /* 0x001f280000300800 */
[----:B-1----:R-:W4:Y:S04]  /*1fc50*/  LDL.LU R24, [R1+0x54c] ;  /* 0x00054c0001187983 */ /* 0x002f280000300800 */
[----:B--2---:R-:W2:Y:S04]  /*1fc60*/  LDL.LU R26, [R1+0x53c] ;  /* 0x00053c00011a7983 */ /* 0x004ea80000300800 */
[----:B------:R0:W-:Y:S04]  /*1fc70*/  STS.U16 [R10+UR6+0xde00], R29 ;  /* 0x00de001d0a007988 */ /* 0x0001e80008000406 */
[----:B0-----:R-:W2:Y:S04]  /*1fc80*/  LDL.LU R29, [R1+0x52c] ;  /* 0x00052c00011d7983 */ /* 0x001ea80000300800 */
[----:B---3--:R-:W-:Y:S04]  /*1fc90*/  STS.U16 [R10+UR6+0xfe00], R27 ;  /* 0x00fe001b0a007988 */ /* 0x008fe80008000406 */
[----:B------:R-:W-:Y:S04]  /*1fca0*/  STS.U16 [R10+UR6+0xfa00], R14 ;  /* 0x00fa000e0a007988 */ /* 0x000fe80008000406 */
[----:B------:R-:W-:Y:S04]  /*1fcb0*/  STS.U16 [R10+UR6+0xf200], R21 ;  /* 0x00f200150a007988 */ /* 0x000fe80008000406 */
[----:B------:R-:W-:Y:S04]  /*1fcc0*/  STS.U16 [R10+UR6+0xee00], R7 ;  /* 0x00ee00070a007988 */ /* 0x000fe80008000406 */
[----:B------:R-:W-:Y:S04]  /*1fcd0*/  STS.U16 [R10+UR6+0xf600], R16 ;  /* 0x00f600100a007988 */ /* 0x000fe80008000406 */
[----:B------:R-:W-:Y:S04]  /*1fce0*/  STS.U16 [R10+UR6+0xe600], R25 ;  /* 0x00e600190a007988 */ /* 0x000fe80008000406 */
[----:B------:R0:W-:Y:S04]  /*1fcf0*/  STS.U16 [R10+UR6+0xe200], R28 ;  /* 0x00e2001c0a007988 */ /* 0x0001e80008000406 */
[----:B0-----:R-:W3:Y:S04]  /*1fd00*/  LDL.LU R28, [R1+0x5ac] ;  /* 0x0005ac00011c7983 */ /* 0x001ee80000300800 */
[----:B------:R-:W4:Y:S04]  /*1fd10*/  LDL.LU R25, [R1+0x610] ;  /* 0x0006100001197983 */ /* 0x000f280000300800 */
[----:B------:R-:W2:Y:S04]  /*1fd20*/  LDL.LU R21, [R1+0x5bc] ;  /* 0x0005bc0001157983 */ /* 0x000ea80000300800 */
[----:B------:R-:W-:Y:S04]  /*1fd30*/  STS.U16 [R10+UR6+0xea00], R8 ;  /* 0x00ea00080a007988 */ /* 0x000fe80008000406 */
[----:B------:R0:W-:Y:S04]  /*1fd40*/  STS.U16 [R19+UR6+0xf00], R2 ;  /* 0x000f000213007988 */ /* 0x0001e80008000406 */
[----:B0-----:R-:W2:Y:S04]  /*1fd50*/  LDL.LU R2, [R1+0x51c] ;  /* 0x00051c0001027983 */ /* 0x001ea80000300800 */
[----:B------:R-:W2:Y:S04]  /*1fd60*/  LDL.LU R6, [R1+0x50c] ;  /* 0x00050c0001067983 */ /* 0x000ea80000300800 */
[----:B------:R-:W2:Y:S04]  /*1fd70*/  LDL.LU R7, [R1+0x4fc] ;  /* 0x0004fc0001077983 */ /* 0x000ea80000300800 */
[----:B------:R-:W2:Y:S04]  /*1fd80*/  LDL.LU R8, [R1+0x3ac] ;  /* 0x0003ac0001087983 */ /* 0x000ea80000300800 */
[----:B------:R-:W-:Y:S04]  /*1fd90*/  STS.U16 [R19+UR6+0x700], R9 ;  /* 0x0007000913007988 */ /* 0x000fe80008000406 */
[----:B------:R-:W-:Y:S04]  /*1fda0*/  STS.U16 [R19+UR6+0xb00], R20 ;  /* 0x000b001413007988 */ /* 0x000fe80008000406 */
[----:B------:R-:W-:Y:S04]  /*1fdb0*/  STS.U16 [R19+UR6+0x1300], R11 ;  /* 0x0013000b13007988 */ /* 0x000fe80008000406 */
[----:B---3--:R-:W-:Y:S04]  /*1fdc0*/  STS.U16 [R19+UR6+0x1b00], R28 ;  /* 0x001b001c13007988 */ /* 0x008fe80008000406 */
[----:B----4-:R0:W-:Y:S04]  /*1fdd0*/  STS.U16 [R19+UR6+0x300], R25 ;  /* 0x0003001913007988 */ /* 0x0101e80008000406 */
[----:B--2---:R-:W-:Y:S04]  /*1fde0*/  STS.U16 [R19+UR6+0x1700], R21 ;  /* 0x0017001513007988 */ /* 0x004fe80008000406 */
[----:B------:R-:W-:Y:S04]  /*1fdf0*/  STS.U16 [R19+UR6+0x1f00], R22 ;  /* 0x001f001613007988 */ /* 0x000fe80008000406 */
[----:B0-----:R-:W2:Y:S04]  /*1fe00*/  LDL.LU R25, [R1+0x2cc] ;  /* 0x0002cc0001197983 */ /* 0x001ea80000300800 */
[----:B------:R-:W3:Y:S04]  /*1fe10*/  LDL.LU R9, [R1+0x298] ;  /* 0x0002980001097983 */ /* 0x000ee80000300800 */
[----:B------:R-:W4:Y:S04]  /*1fe20*/  LDL.LU R20, [R1+0x288] ;  /* 0x0002880001147983 */ /* 0x000f280000300800 */
[----:B------:R-:W4:Y:S04]  /*1fe30*/  LDL.LU R11, [R1+0x274] ;  /* 0x00027400010b7983 */ /* 0x000f280000300800 */
[----:B------:R0:W-:Y:S04]  /*1fe40*/  STS.U16 [R19+UR6+0x2700], R23 ;  /* 0x0027001713007988 */ /* 0x0001e80008000406 */
[----:B------:R1:W-:Y:S04]  /*1fe50*/  STS.U16 [R19+UR6+0x2b00], R4 ;  /* 0x002b000413007988 */ /* 0x0003e80008000406 */
[----:B0-----:R-:W4:Y:S04]  /*1fe60*/  LDL.LU R23, [R1+0x24c] ;  /* 0x00024c0001177983 */ /* 0x001f280000300800 */
[----:B-1----:R-:W4:Y:S04]  /*1fe70*/  LDL.LU R4, [R1+0x230] ;  /* 0x0002300001047983 */ /* 0x002f280000300800 */
        /* <DEDUP_REMOVED lines=17> */
[----:B------:R-:W4:Y:S04]  /*1ff90*/  LDL.LU R16, [R1+0x158] ;  /* 0x0001580001107983 */ /* 0x000f280000300800 */
[----:B------:R0:W-:Y:S04]  /*1ffa0*/  STS.U16 [R19+UR6+0x4300], R6 ;  /* 0x0043000613007988 */ /* 0x0001e80008000406 */
[----:B------:R-:W4:Y:S04]  /*1ffb0*/  LDL.LU R21, [R1+0x144] ;  /* 0x0001440001157983 */ /* 0x000f280000300800 */
[----:B------:R1:W-:Y:S04]  /*1ffc0*/  STS.U16 [R19+UR6+0x4700], R7 ;  /* 0x0047000713007988 */ /* 0x0003e80008000406 */
[----:B0-----:R-:W4:Y:S04]  /*1ffd0*/  LDL.LU R6, [R1+0x138] ;  /* 0x0001380001067983 */ /* 0x001f280000300800 */
[----:B------:R0:W-:Y:S04]  /*1ffe0*/  STS.U16 [R19+UR6+0x4b00], R8 ;  /* 0x004b000813007988 */ /* 0x0001e80008000406 */
[----:B-1----:R-:W4:Y:S04]  /*1fff0*/  LDL.LU R7, [R1+0x128] ;  /* 0x0001280001077983 */ /* 0x002f280000300800 */
[----:B0-----:R-:W4:Y:S04]  /*20000*/  LDL.LU R8, [R1+0x120] ;  /* 0x0001200001087983 */ /* 0x001f280000300800 */
[----:B--2---:R0:W-:Y:S04]  /*20010*/  STS.U16 [R19+UR6+0x4f00], R25 ;  /* 0x004f001913007988 */ /* 0x0041e80008000406 */
[----:B---3--:R1:W-:Y:S04]  /*20020*/  STS.U16 [R19+UR6+0x5300], R9 ;  /* 0x0053000913007988 */ /* 0x0083e80008000406 */
[----:B----4-:R2:W-:Y:S04]  /*20030*/  STS.U16 [R19+UR6+0x5700], R20 ;  /* 0x0057001413007988 */ /* 0x0105e80008000406 */
[----:B0-----:R-:W3:Y:S04]  /*20040*/  LDL.LU R25, [R1+0x10c] ;  /* 0x00010c0001197983 */ /* 0x001ee80000300800 */
[----:B-1----:R-:W4:Y:S04]  /*20050*/  LDL.LU R9, [R1+0x100] ;  /* 0x0001000001097983 */ /* 0x002f280000300800 */
[----:B------:R0:W-:Y:S04]  /*20060*/  STS.U16 [R19+UR6+0x5b00], R11 ;  /* 0x005b000b13007988 */ /* 0x0001e80008000406 */
[----:B--2---:R-:W2:Y:S04]  /*20070*/  LDL.LU R20, [R1+0xf0] ;  /* 0x0000f00001147983 */ /* 0x004ea80000300800 */
[----:B0-----:R-:W2:Y:S04]  /*20080*/  LDL.LU R11, [R1+0xe0] ;  /* 0x0000e000010b7983 */ /* 0x001ea80000300800 */
[----:B------:R0:W-:Y:S04]  /*20090*/  STS.U16 [R19+UR6+0x5f00], R23 ;  /* 0x005f001713007988 */ /* 0x0001e80008000406 */
[----:B------:R1:W-:Y:S04]  /*200a0*/  STS.U16 [R19+UR6+0x6300], R4 ;  /* 0x0063000413007988 */ /* 0x0003e80008000406 */
[----:B------:R-:W-:Y:S04]  /*200b0*/  STS.U16 [R19+UR6+0x6f00], R14 ;  /* 0x006f000e13007988 */ /* 0x000fe80008000406 */
[----:B0-----:R-:W2:Y:S04]  /*200c0*/  LDL.LU R23, [R1+0x1e18] ;  /* 0x001e180001177983 */ /* 0x001ea80000300800 */
[----:B-1----:R-:W2:Y:S04]  /*200d0*/  LDL.LU R4, [R1+0x1e14] ;  /* 0x001e140001047983 */ /* 0x002ea80000300800 */
[----:B------:R0:W-:Y:S04]  /*200e0*/  STS.U16 [R19+UR6+0x7300], R28 ;  /* 0x0073001c13007988 */ /* 0x0001e80008000406 */
[----:B0-----:R-:W2:Y:S04]  /*200f0*/  LDL.LU R28, [R1+0xd0] ;  /* 0x0000d000011c7983 */ /* 0x001ea80000300800 */
[----:B------:R-:W2:Y:S04]  /*20100*/  LDL.LU R14, [R1+0xc0] ;  /* 0x0000c000010e7983 */ /* 0x000ea80000300800 */
[----:B------:R0:W-:Y:S04]  /*20110*/  STS.U16 [R19+UR6+0x7f00], R5 ;  /* 0x007f000513007988 */ /* 0x0001e80008000406 */
        /* <DEDUP_REMOVED lines=8> */
[----:B0-----:R-:W2:Y:S04]  /*201a0*/  LDL.LU R2, [R1+0x54] ;  /* 0x0000540001027983 */ /* 0x001ea80000300800 */
[----:B------:R0:W-:Y:S04]  /*201b0*/  STS.U16 [R19+UR6+0x7700], R22 ;  /* 0x0077001613007988 */ /* 0x0001e80008000406 */
[----:B------:R1:W-:Y:S04]  /*201c0*/  STS.U16 [R19+UR6+0x7b00], R0 ;  /* 0x007b000013007988 */ /* 0x0003e80008000406 */
[----:B------:R1:W-:Y:S04]  /*201d0*/  STS.U16 [R19+UR6+0x9700], R21 ;  /* 0x0097001513007988 */ /* 0x0003e80008000406 */
[----:B0-----:R-:W2:Y:S04]  /*201e0*/  LDL.LU R22, [R1+0x44] ;  /* 0x0000440001167983 */ /* 0x001ea80000300800 */
[----:B-1----:R-:W2:Y:S04]  /*201f0*/  LDL.LU R0, [R1+0x38] ;  /* 0x0000380001007983 */ /* 0x002ea80000300800 */
[----:B------:R0:W-:Y:S04]  /*20200*/  STS.U16 [R19+UR6+0xa300], R8 ;  /* 0x00a3000813007988 */ /* 0x0001e80008000406 */
[----:B------:R-:W2:Y:S04]  /*20210*/  LDL.LU R21, [R1+0x270] ;  /* 0x0002700001157983 */ /* 0x000ea80000300800 */
[----:B------:R1:W-:Y:S04]  /*20220*/  STS.U16 [R19+UR6+0x6b00], R10 ;  /* 0x006b000a13007988 */ /* 0x0003e80008000406 */
[----:B0-----:R-:W2:Y:S04]  /*20230*/  LDL.LU R8, [R1+0x27c] ;  /* 0x00027c0001087983 */ /* 0x001ea80000300800 */
[----:B-1----:R-:W2:Y:S04]  /*20240*/  LDL.LU R10, [R1+0x26c] ;  /* 0x00026c00010a7983 */ /* 0x002ea80000300800 */
[----:B------:R-:W-:Y:S04]  /*20250*/  STS.U16 [R19+UR6+0x9300], R16 ;  /* 0x0093001013007988 */ /* 0x000fe80008000406 */
[----:B------:R-:W-:Y:S04]  /*20260*/  STS.U16 [R19+UR6+0x9b00], R6 ;  /* 0x009b000613007988 */ /* 0x000fe80008000406 */
[----:B------:R-:W-:Y:S04]  /*20270*/  STS.U16 [R19+UR6+0x6700], R27 ;  /* 0x0067001b13007988 */ /* 0x000fe80008000406 */
[----:B------:R-:W-:Y:S04]  /*20280*/  STS.U16 [R19+UR6+0x9f00], R7 ;  /* 0x009f000713007988 */ /* 0x000fe80008000406 */
[----:B---3--:R-:W-:Y:S04]  /*20290*/  STS.U16 [R19+UR6+0xa700], R25 ;  /* 0x00a7001913007988 */ /* 0x008fe80008000406 */
[----:B----4-:R0:W-:Y:S04]  /*202a0*/  STS.U16 [R19+UR6+0xab00], R9 ;  /* 0x00ab000913007988 */ /* 0x0101e80008000406 */
[----:B--2---:R-:W-:Y:S04]  /*202b0*/  STS.U16 [R19+UR6+0xaf00], R20 ;  /* 0x00af001413007988 */ /* 0x004fe80008000406 */
[----:B0-----:R-:W2:Y:S04]  /*202c0*/  LDL.LU R9, [R1+0x264] ;  /* 0x0002640001097983 */ /* 0x001ea80000300800 */
[----:B------:R0:W-:Y:S04]  /*202d0*/  STS.U16 [R19+UR6+0xb300], R11 ;  /* 0x00b3000b13007988 */ /* 0x0001e80008000406 */
[----:B0-----:R-:W3:Y:S04]  /*202e0*/  LDL.LU R11, [R1+0x254] ;  /* 0x00025400010b7983 */ /* 0x001ee80000300800 */
[----:B------:R-:W4:Y:S04]  /*202f0*/  LDL.LU R25, [R1+0x238] ;  /* 0x0002380001197983 */ /* 0x000f280000300800 */
[----:B------:R-:W4:Y:S04]  /*20300*/  LDL.LU R20, [R1+0x244] ;  /* 0x0002440001147983 */ /* 0x000f280000300800 */
[----:B------:R-:W2:Y:S04]  /*20310*/  LDL.LU R16, [R1+0x210] ;  /* 0x0002100001107983 */ /* 0x000ea80000300800 */
[----:B------:R-:W2:Y:S04]  /*20320*/  LDL.LU R6, [R1+0x228] ;  /* 0x0002280001067983 */ /* 0x000ea80000300800 */
[----:B------:R-:W3:Y:S04]  /*20330*/  LDL.LU R27, [R1+0x224] ;  /* 0x00022400011b7983 */ /* 0x000ee80000300800 */
[----:B------:R0:W-:Y:S04]  /*20340*/  STS.U16 [R19+UR6+0xb700], R28 ;  /* 0x00b7001c13007988 */ /* 0x0001e80008000406 */
[----:B------:R-:W3:Y:S04]  /*20350*/  LDL.LU R7, [R1+0x22c] ;  /* 0x00022c0001077983 */ /* 0x000ee80000300800 */
[----:B------:R1:W-:Y:S04]  /*20360*/  STS.U16 [R19+UR6+0xbb00], R14 ;  /* 0x00bb000e13007988 */ /* 0x0003e80008000406 */
[----:B0-----:R-:W2:Y:S04]  /*20370*/  LDL.LU R28, [R1+0x208] ;  /* 0x00020800011c7983 */ /* 0x001ea80000300800 */
[----:B------:R0:W-:Y:S04]  /*20380*/  STS.U16 [R19+UR6+0xbf00], R5 ;  /* 0x00bf000513007988 */ /* 0x0001e80008000406 */
[----:B-1----:R-:W2:Y:S04]  /*20390*/  LDL.LU R14, [R1+0x61c] ;  /* 0x00061c00010e7983 */ /* 0x002ea80000300800 */
[----:B------:R1:W-:Y:S04]  /*203a0*/  STS.U16 [R19+UR6+0xc300], R24 ;  /* 0x00c3001813007988 */ /* 0x0003e80008000406 */
[----:B0-----:R-:W4:Y:S04]  /*203b0*/  LDL.LU R5, [R1+0x1e10] ;  /* 0x001e100001057983 */ /* 0x001f280000300800 */
[----:B------:R0:W-:Y:S04]  /*203c0*/  STS.U16 [R19+UR6+0xc700], R26 ;  /* 0x00c7001a13007988 */ /* 0x0001e80008000406 */
[----:B-1----:R-:W3:Y:S04]  /*203d0*/  LDL.LU R24, [R1+0x1e0c] ;  /* 0x001e0c0001187983 */ /* 0x002ee80000300800 */
[----:B------:R1:W-:Y:S04]  /*203e0*/  STS.U16 [R19+UR6+0xcb00], R29 ;  /* 0x00cb001d13007988 */ /* 0x0003e80008000406 */
[----:B0-----:R-:W2:Y:S04]  /*203f0*/  LDL.LU R26, [R1+0x1e08] ;  /* 0x001e0800011a7983 */ /* 0x001ea80000300800 */
[----:B------:R0:W-:Y:S04]  /*20400*/  STS.U16 [R19+UR6+0xcf00], R2 ;  /* 0x00cf000213007988 */ /* 0x0001e80008000406 */
[----:B-1----:R-:W4:Y:S04]  /*20410*/  LDL.LU R29, [R1+0x1e04] ;  /* 0x001e0400011d7983 */ /* 0x002f280000300800 */
[----:B0-----:R-:W3:Y:S04]  /*20420*/  LDL.LU R2, [R1+0x1e00] ;  /* 0x001e000001027983 */ /* 0x001ee80000300800 */
[----:B------:R-:W-:Y:S04]  /*20430*/  STS.U16 [R19+UR6+0xd300], R22 ;  /* 0x00d3001613007988 */ /* 0x000fe80008000406 */
[----:B------:R-:W-:Y:S04]  /*20440*/  STS.U16 [R19+UR6+0xd700], R0 ;  /* 0x00d7000013007988 */ /* 0x000fe80008000406 */
[----:B---3--:R0:W-:Y:S04]  /*20450*/  STS.U16 [R19+UR6+0xdb00], R2 ;  /* 0x00db000213007988 */ /* 0x0081e80008000406 */
[----:B0-----:R-:W3:Y:S04]  /*20460*/  LDL.LU R2, [R1+0x1dfc] ;  /* 0x001dfc0001027983 */ /* 0x001ee80000300800 */
[----:B------:R-:W3:Y:S04]  /*20470*/  LDL.LU R22, [R1+0x63c] ;  /* 0x00063c0001167983 */ /* 0x000ee80000300800 */
[----:B------:R-:W3:Y:S04]  /*20480*/  LDL R0, [R1+0x3a4] ;  /* 0x0003a40001007983 */ /* 0x000ee80000100800 */
[----:B----4-:R0:W-:Y:S04]  /*20490*/  STS.U16 [R19+UR6+0xdf00], R29 ;  /* 0x00df001d13007988 */ /* 0x0101e80008000406 */
[----:B--2---:R1:W-:Y:S04]  /*204a0*/  STS.U16 [R19+UR6+0xe300], R26 ;  /* 0x00e3001a13007988 */ /* 0x0043e80008000406 */
[----:B------:R2:W-:Y:S04]  /*204b0*/  STS.U16 [R19+UR6+0xe700], R24 ;  /* 0x00e7001813007988 */ /* 0x0005e80008000406 */
[----:B0-----:R-:W4:Y:S04]  /*204c0*/  LDL.LU R29, [R1+0x248] ;  /* 0x00024800011d7983 */ /* 0x001f280000300800 */
[----:B-1----:R-:W4:Y:S04]  /*204d0*/  LDL.LU R26, [R1+0x260] ;  /* 0x00026000011a7983 */ /* 0x002f280000300800 */
[----:B--2---:R-:W2:Y:S01]  /*204e0*/  LDL.LU R24, [R1+0x268] ;  /* 0x0002680001187983 */ /* 0x004ea20000300800 */
[----:B------:R-:W-:-:S03]  /*204f0*/  F2FP.BF16.F32.PACK_AB R8, R21, R8 ;  /* 0x000000081508723e */ /* 0x000fc600000010ff */
[----:B------:R0:W-:Y:S04]  /*20500*/  STS.U16 [R19+UR6+0xef00], R4 ;  /* 0x00ef000413007988 */ /* 0x0001e80008000406 */
[----:B------:R1:W-:Y:S04]  /*20510*/  STS.U16 [R19+UR6+0xeb00], R5 ;  /* 0x00eb000513007988 */ /* 0x0003e80008000406 */
[----:B------:R-:W2:Y:S01]  /*20520*/  LDL.LU R21, [R1+0x640] ;  /* 0x0006400001157983 */ /* 0x000ea20000300800 */
[----:B0-----:R-:W-:-:S03]  /*20530*/  F2FP.BF16.F32.PACK_AB R4, R25, R20 ;  /* 0x000000141904723e */ /* 0x001fc600000010ff */
[----:B------:R-:W2:Y:S01]  /*20540*/  LDL.LU R25, [R1+0x644] ;  /* 0x0006440001197983 */ /* 0x000ea20000300800 */
[----:B-1----:R-:W-:-:S03]  /*20550*/  F2FP.BF16.F32.PACK_AB R5, R27, R7 ;  /* 0x000000071b05723e */ /* 0x002fc600000010ff */
[----:B------:R-:W2:Y:S01]  /*20560*/  LDL R20, [R1+0x39c] ;  /* 0x00039c0001147983 */ /* 0x000ea20000100800 */
[----:B------:R-:W-:Y:S02]  /*20570*/  F2FP.BF16.F32.PACK_AB R6, R16, R6 ;  /* 0x000000061006723e */ /* 0x000fe400000010ff */
[----:B------:R-:W-:Y:S01]  /*20580*/  LOP3.LUT R16, R13, R18, RZ, 0x3c, !PT ;  /* 0x000000120d107212 */ /* 0x000fe200078e3cff */
[----:B------:R-:W-:-:S03]  /*20590*/  VIADD R14, R14, UR6 ;  /* 0x000000060e0e7c36 */ /* 0x000fc60008000000 */
[----:B------:R-:W-:Y:S01]  /*205a0*/  IADD3 R16, R16, UR6, RZ ;  /* 0x0000000610107c10 */ /* 0x000fe2000fffe0ff */
[----:B------:R-:W-:Y:S04]  /*205b0*/  STS.U16 [R19+UR6+0xf300], R23 ;  /* 0x00f3001713007988 */ /* 0x000fe80008000406 */
[----:B------:R-:W-:Y:S04]  /*205c0*/  STS.U16 [R19+UR6+0xf700], R17 ;  /* 0x00f7001113007988 */ /* 0x000fe80008000406 */
[----:B------:R-:W-:Y:S04]  /*205d0*/  STS.U16 [R19+UR6+0xfb00], R15 ;  /* 0x00fb000f13007988 */ /* 0x000fe80008000406 */
[----:B------:R-:W-:Y:S01]  /*205e0*/  STS.U16 [R19+UR6+0xff00], R12 ;  /* 0x00ff000c13007988 */ /* 0x000fe20008000406 */
[----:B---3--:R-:W-:-:S03]  /*205f0*/  F2FP.BF16.F32.PACK_AB R7, R28, R2 ;  /* 0x000000021c07723e */ /* 0x008fc600000010ff */
[----:B------:R-:W3:Y:S01]  /*20600*/  LDL.LU R2, [R1+0x1df8] ;  /* 0x001df80001027983 */ /* 0x000ee20000300800 */
[----:B------:R-:W0:Y:S01]  /*20610*/  S2R R28, SR_TID.X ;  /* 0x00000000001c7919 */ /* 0x000e220000002100 */
[----:B----4-:R-:W-:Y:S02]  /*20620*/  F2FP.BF16.F32.PACK_AB R11, R29, R11 ;  /* 0x0000000b1d0b723e */ /* 0x010fe400000010ff */
[----:B------:R-:W-:Y:S02]  /*20630*/  F2FP.BF16.F32.PACK_AB R9, R26, R9 ;  /* 0x000000091a09723e */ /* 0x000fe400000010ff */
[----:B--2---:R-:W-:-:S05]  /*20640*/  F2FP.BF16.F32.PACK_AB R10, R24, R10 ;  /* 0x0000000a180a723e */ /* 0x004fca00000010ff */
[----:B------:R1:W-:Y:S04]  /*20650*/  STSM.16.M88.4 [R14+0x18000], R8 ;  /* 0x018000080e007844 */ /* 0x0003e80000000200 */
[----:B------:R-:W-:Y:S01]  /*20660*/  STSM.16.M88.4 [R16+0x18800], R4 ;  /* 0x0188000410007844 */ /* 0x000fe20000000200 */
[----:B------:R-:W-:Y:S01]  /*20670*/  BAR.SYNC.DEFER_BLOCKING 0x0 ;  /* 0x0000000000007b1d */ /* 0x000fe20000010000 */
[----:B0-----:R-:W-:-:S05]  /*20680*/  LOP3.LUT R28, R13, 0x10, R28, 0x78, !PT ;  /* 0x000000100d1c7812 */ /* 0x001fca00078e781c */
[----:B------:R-:W0:Y:S04]  /*20690*/  LDSM.16.M88.4 R4, [R28+UR6+0x18000] ;  /* 0x018000061c04783b */ /* 0x000e280008000200 */
[----:B------:R-:W2:Y:S01]  /*206a0*/  LDSM.16.M88.4 R12, [R3+UR6] ;  /* 0x00000006030c783b */ /* 0x000ea20008000200 */
[----:B-1----:R-:W-:-:S03]  /*206b0*/  FADD R9, -R0, R22 ;  /* 0x0000001600097221 */ /* 0x002fc60000000100 */
[----:B------:R-:W-:Y:S04]  /*206c0*/  LDSM.16.M88.4 R16, [R3+UR6+0x4000] ;  /* 0x004000060310783b */ /* 0x000fe80008000200 */
[----:B0-----:R-:W-:Y:S04]  /*206d0*/  STL.64 [R1+0x1df0], R6 ;  /* 0x001df00601007387 */ /* 0x001fe80000100a00 */
[----:B------:R0:W-:Y:S04]  /*206e0*/  STL.64 [R1+0x1de8], R4 ;  /* 0x001de80401007387 */ /* 0x0001e80000100a00 */
[----:B------:R1:W-:Y:S04]  /*206f0*/  STL [R1+0x1d84], R28 ;  /* 0x001d841c01007387 */ /* 0x0003e80000100800 */
[----:B--2---:R-:W-:Y:S01]  /*20700*/  STL.64 [R1+0x130], R12 ;  /* 0x0001300c01007387 */ /* 0x004fe20000100a00 */
[----:B0-----:R-:W-:-:S03]  /*20710*/  IMAD.MOV.U32 R5, RZ, RZ, R12 ;  /* 0x000000ffff057224 */ /* 0x001fc600078e000c */
[----:B------:R-:W-:Y:S01]  /*20720*/  STL.64 [R1+0x138], R14 ;  /* 0x0001380e01007387 */ /* 0x000fe20000100a00 */
[----:B------:R-:W-:-:S03]  /*20730*/  MOV R4, R13 ;  /* 0x0000000d00047202 */ /* 0x000fc60000000f00 */
[----:B------:R-:W0:Y:S01]  /*20740*/  LDSM.16.M88.4 R12, [R3+UR6+0x1000] ;  /* 0x00100006030c783b */ /* 0x000e220008000200 */
[----:B------:R-:W-:-:S04]  /*20750*/  FMUL R9, R9, 1.4426950216293334961 ;  /* 0x3fb8aa3b09097820 */ /* 0x000fc80000400000 */
[----:B-1----:R-:W1:Y:S01]  /*20760*/  MUFU.EX2 R28, R9 ;  /* 0x00000009001c7308 */ /* 0x002e620000000800 */
[----:B0-----:R-:W-:Y:S01]  /*20770*/  STL.64 [R1+0x120], R12 ;  /* 0x0001200c01007387 */ /* 0x001fe20000100a00 */
[----:B------:R-:W-:Y:S01]  /*20780*/  IMAD.MOV.U32 R22, RZ, RZ, R12 ;  /* 0x000000ffff167224 */ /* 0x000fe200078e000c */
[----:B------:R-:W-:Y:S02]  /*20790*/  MOV R0, R13 ;  /* 0x0000000d00007202 */ /* 0x000fe40000000f00 */
[----:B------:R-:W-:Y:S04]  /*207a0*/  STL.64 [R1+0x128], R14 ;  /* 0x0001280e01007387 */ /* 0x000fe80000100a00 */
[----:B------:R-:W0:Y:S04]  /*207b0*/  LDSM.16.M88.4 R12, [R3+UR6+0x2000] ;  /* 0x00200006030c783b */ /* 0x000e280008000200 */
[----:B-1----:R-:W-:Y:S04]  /*207c0*/  STL [R1+0x394], R28 ;  /* 0x0003941c01007387 */ /* 0x002fe80000100800 */
[----:B0-----:R-:W-:Y:S04]  /*207d0*/  STL.64 [R1+0x110], R12 ;  /* 0x0001100c01007387 */ /* 0x001fe80000100a00 */
[----:B------:R-:W-:Y:S04]  /*207e0*/  STL.64 [R1+0x118], R14 ;  /* 0x0001180e01007387 */ /* 0x000fe80000100a00 */
[----:B------:R-:W0:Y:S04]  /*207f0*/  LDSM.16.M88.4 R12, [R3+UR6+0x3000] ;  /* 0x00300006030c783b */ /* 0x000e280008000200 */
[----:B0-----:R0:W-:Y:S01]  /*20800*/  STL.64 [R1+0x100], R12 ;  /* 0x0001000c01007387 */ /* 0x0011e20000100a00 */
[----:B------:R-:W-:-:S03]  /*20810*/  IMAD.MOV.U32 R23, RZ, RZ, R13 ;  /* 0x000000ffff177224 */ /* 0x000fc600078e000d */
[----:B------:R-:W-:Y:S04]  /*20820*/  STL.64 [R1+0x108], R14 ;  /* 0x0001080e01007387 */ /* 0x000fe80000100a00 */
[----:B0-----:R-:W2:Y:S04]  /*20830*/  LDL.LU R13, [R1+0x2d0] ;  /* 0x0002d000010d7983 */ /* 0x001ea80000300800 */
[----:B------:R-:W4:Y:S04]  /*20840*/  LDL.LU R9, [R1+0x2d4] ;  /* 0x0002d40001097983 */ /* 0x000f280000300800 */
[----:B------:R-:W4:Y:S04]  /*20850*/  LDL.LU R12, [R1+0x2b0] ;  /* 0x0002b000010c7983 */ /* 0x000f280000300800 */
[----:B------:R-:W4:Y:S01]  /*20860*/  LDL.LU R11, [R1+0x2b4] ;  /* 0x0002b400010b7983 */ /* 0x000f220000300800 */
[----:B---3--:R-:W-:-:S04]  /*20870*/  FADD R8, -R2, R21 ;  /* 0x0000001502087221 */ /* 0x008fc80000000100 */
[----:B------:R-:W-:-:S04]  /*20880*/  FMUL R8, R8, 1.4426950216293334961 ;  /* 0x3fb8aa3b08087820 */ /* 0x000fc80000400000 */
[----:B------:R-:W0:Y:S02]  /*20890*/  MUFU.EX2 R2, R8 ;  /* 0x0000000800027308 */ /* 0x000e240000000800 */
[----:B0-----:R-:W-:Y:S04]  /*208a0*/  STL [R1+0x390], R2 ;  /* 0x0003900201007387 */ /* 0x001fe80000100800 */
[----:B------:R-:W3:Y:S01]  /*208b0*/  LDL.LU R24, [R1+0x2f0] ;  /* 0x0002f00001187983 */ /* 0x000ee20000300800 */
[----:B------:R-:W-:Y:S01]  /*208c0*/  FADD R8, -R20, R25 ;  /* 0x0000001914087221 */ /* 0x000fe20000000100 */
[----:B------:R-:W-:-:S03]  /*208d0*/  IMAD.MOV.U32 R25, RZ, RZ, R4 ;  /* 0x000000ffff197224 */ /* 0x000fc600078e0004 */
[----:B------:R-:W-:-:S04]  /*208e0*/  FMUL R8, R8, 1.4426950216293334961 ;  /* 0x3fb8aa3b08087820 */ /* 0x000fc80000400000 */
[----:B------:R2:W0:Y:S01]  /*208f0*/  MUFU.EX2 R29, R8 ;  /* 0x00000008001d7308 */ /* 0x0004220000000800 */
[----:B---3--:R1:W-:Y:S04]  /*20900*/  STL [R1+0x1de0], R24 ;  /* 0x001de01801007387 */ /* 0x0083e80000100800 */
[----:B------:R-:W-:Y:S04]  /*20910*/  STL.64 [R1+0xf0], R16 ;  /* 0x0000f01001007387 */ /* 0x000fe80000100a00 */
[----:B------:R-:W-:Y:S01]  /*20920*/  STL.64 [R1+0xf8], R18 ;  /* 0x0000f81201007387 */ /* 0x000fe20000100a00 */
[----:B-1----:R-:W-:-:S03]  /*20930*/  MOV R24, R5 ;  /* 0x0000000500187202 */ /* 0x002fc60000000f00 */
[----:B------:R-:W3:Y:S04]  /*20940*/  LDL.LU R10, [R1+0x2a0] ;  /* 0x0002a000010a7983 */ /* 0x000ee80000300800 */
[----:B------:R-:W3:Y:S04]  /*20950*/  LDL.LU R7, [R1+0x2d8] ;  /* 0x0002d80001077983 */ /* 0x000ee80000300800 */
[----:B------:R-:W3:Y:S04]  /*20960*/  LDL.LU R6, [R1+0x2dc] ;  /* 0x0002dc0001067983 */ /* 0x000ee80000300800 */
[----:B------:R-:W3:Y:S04]  /*20970*/  LDL.LU R5, [R1+0x2a4] ;  /* 0x0002a40001057983 */ /* 0x000ee80000300800 */
[----:B------:R-:W3:Y:S04]  /*20980*/  LDL.LU R4, [R1+0x2e0] ;  /* 0x0002e00001047983 */ /* 0x000ee80000300800 */
[----:B------:R-:W1:Y:S04]  /*20990*/  LDSM.16.M88.4 R16, [R3+UR6+0x5000] ;  /* 0x005000060310783b */ /* 0x000e680008000200 */
[----:B------:R-:W3:Y:S01]  /*209a0*/  LDL.LU R21, [R1+0x2e4] ;  /* 0x0002e40001157983 */ /* 0x000ee20000300800 */
[----:B--2---:R-:W-:-:S03]  /*209b0*/  FMUL R8, R28, R13 ;  /* 0x0000000d1c087220 */ /* 0x004fc60000400000 */
[----:B------:R-:W2:Y:S01]  /*209c0*/  LDL.LU R14, [R1+0x2b8] ;  /* 0x0002b800010e7983 */ /* 0x000ea20000300800 */
[----:B----4-:R-:W-:-:S03]  /*209d0*/  FMUL R13, R28, R11 ;  /* 0x0000000b1c0d7220 */ /* 0x010fc60000400000 */
[----:B------:R-:W4:Y:S04]  /*209e0*/  LDL.LU R15, [R1+0x2bc] ;  /* 0x0002bc00010f7983 */ /* 0x000f280000300800 */
[----:B0-----:R-:W-:Y:S04]  /*209f0*/  STL [R1+0x1d48], R29 ;  /* 0x001d481d01007387 */ /* 0x001fe80000100800 */
[----:B-1----:R-:W-:Y:S04]  /*20a00*/  STL.64 [R1+0xe0], R16 ;  /* 0x0000e01001007387 */ /* 0x002fe80000100a00 */
[----:B------:R0:W-:Y:S04]  /*20a10*/  STL.64 [R1+0xe8], R18 ;  /* 0x0000e81201007387 */ /* 0x0001e80000100a00 */
[----:B0-----:R-:W4:Y:S04]  /*20a20*/  LDL.LU R18, [R1+0x2a8] ;  /* 0x0002a80001127983 */ /* 0x001f280000300800 */
[----:B------:R-:W4:Y:S01]  /*20a30*/  LDL.LU R19, [R1+0x2ac] ;  /* 0x0002ac0001137983 */ /* 0x000f220000300800 */
[----:B---3--:R-:W-:Y:S01]  /*20a40*/  FMUL R16, R28, R10 ;  /* 0x0000000a1c107220 */ /* 0x008fe20000400000 */
[C---:B------:R-:W-:Y:S01]  /*20a50*/  FMUL R10, R2.reuse, R7 ;  /* 0x00000007020a7220 */ /* 0x040fe20000400000 */
[----:B------:R-:W-:Y:S01]  /*20a60*/  FMUL R11, R2, R6 ;  /* 0x00000006020b7220 */ /* 0x000fe20000400000 */
[C---:B------:R-:W-:Y:S01]  /*20a70*/  FMUL R17, R28.reuse, R5 ;  /* 0x000000051c117220 */ /* 0x040fe20000400000 */
[----:B------:R-:W-:-:S02]  /*20a80*/  FMUL R20, R28, R4 ;  /* 0x000000041c147220 */ /* 0x000fc40000400000 */
[----:B------:R-:W0:Y:S04]  /*20a90*/  LDSM.16.M88.4 R4, [R3+UR6+0x6000] ;  /* 0x006000060304783b */ /* 0x000e280008000200 */
[----:B0-----:R-:W-:Y:S04]  /*20aa0*/  STL.64 [R1+0xd0], R4 ;  /* 0x0000d00401007387 */ /* 0x001fe80000100a00 */
[----:B------:R0:W-:Y:S04]  /*20ab0*/  STL.64 [R1+0xd8], R6 ;  /* 0x0000d80601007387 */ /* 0x0001e80000100a00 */
[----:B0-----:R-:W3:Y:S04]  /*20ac0*/  LDL.LU.64 R6, [R1+0x1df0] ;  /* 0x001df00001067983 */ /* 0x001ee80000300a00 */
[----:B------:R-:W3:Y:S01]  /*20ad0*/  LDL.LU.64 R4, [R1+0x1de8] ;  /* 0x001de80001047983 */ /* 0x000ee20000300a00 */
[----:B------:R-:W-:-:S03]  /*20ae0*/  FMUL R9, R28, R9 ;  /* 0x000000091c097220 */ /* 0x000fc60000400000 */
[----:B------:R-:W4:Y:S04]  /*20af0*/  LDL.LU R29, [R1+0x304] ;  /* 0x00030400011d7983 */ /* 0x000f280000300800 */
[----:B---3--:R-:W-:Y:S01]  /*20b00*/  HMMA.16816.F32.BF16 R8, R4, R24, R8 ;  /* 0x000000180408723c */ /* 0x008fe20000041808 */
[----:B------:R-:W3:-:S15]  /*20b10*/  LDL.LU R24, [R1+0x1de0] ;  /* 0x001de00001187983 */ /* 0x000ede0000300800 */
[----:B------:R-:W-:-:S07]  /*20b20*/  NOP ;  /* 0x0000000000007918 */ /* 0x000fce0000000000 */
[----:B------:R-:W-:Y:S04]  /*20b30*/  STL.64 [R1+0x2b0], R8 ;  /* 0x0002b00801007387 */ /* 0x000fe80000100a00 */
[----:B------:R0:W-:Y:S04]  /*20b40*/  STL.64 [R1+0x2b8], R10 ;  /* 0x0002b80a01007387 */ /* 0x0001e80000100a00 */
[----:B0-----:R-:W3:Y:S04]  /*20b50*/  LDL.LU R10, [R1+0x2f4] ;  /* 0x0002f400010a7983 */ /* 0x001ee80000300800 */
[----:B------:R-:W3:Y:S01]  /*20b60*/  LDL.LU R11, [R1+0x300] ;  /* 0x00030000010b7983 */ /* 0x000ee20000300800 */
[----:B------:R-:W-:Y:S01]  /*20b70*/  FMUL R12, R28, R12 ;  /* 0x0000000c1c0c7220 */ /* 0x000fe20000400000 */
[C---:B--2---:R-:W-:Y:S01]  /*20b80*/  FMUL R14, R2.reuse, R14 ;  /* 0x0000000e020e7220 */ /* 0x044fe20000400000 */
[----:B----4-:R-:W-:Y:S01]  /*20b90*/  FMUL R15, R2, R15 ;  /* 0x0000000f020f7220 */ /* 0x010fe20000400000 */
[----:B---3--:R-:W-:-:S02]  /*20ba0*/  FMUL R8, R28, R24 ;  /* 0x000000181c087220 */ /* 0x008fc40000400000 */
[----:B------:R-:W0:Y:S01]  /*20bb0*/  LDSM.16.M88.4 R24, [R3+UR6+0x7000] ;  /* 0x007000060318783b */ /* 0x000e220008000200 */
[----:B------:R-:W-:-:S05]  /*20bc0*/  FMUL R9, R28, R10 ;  /* 0x0000000a1c097220 */ /* 0x000fca0000400000 */
[----:B------:R-:W-:Y:S04]  /*20bd0*/  STL.64 [R1+0x1dd8], R8 ;  /* 0x001dd80801007387 */ /* 0x000fe80000100a00 */
[----:B0-----:R-:W-:Y:S04]  /*20be0*/  STL.64 [R1+0xa0], R24 ;  /* 0x0000a01801007387 */ /* 0x001fe80000100a00 */
[----:B------:R-:W-:Y:S04]  /*20bf0*/  STL.64 [R1+0xa8], R26 ;  /* 0x0000a81a01007387 */ /* 0x000fe80000100a00 */
[----:B------:R0:W-:Y:S02]  /*20c00*/  STL.64 [R1+0x1db8], R24 ;  /* 0x001db81801007387 */ /* 0x0001e40000100a00 */
[----:B0-----:R-:W-:Y:S01]  /*20c10*/  MOV R24, R22 ;  /* 0x0000001600187202 */ /* 0x001fe20000000f00 */
[----:B------:R-:W-:Y:S01]  /*20c20*/  IMAD.MOV.U32 R25, RZ, RZ, R0 ;  /* 0x000000ffff197224 */ /* 0x000fe200078e0000 */
[----:B------:R-:W2:Y:S04]  /*20c30*/  LDL.LU R22, [R1+0x2e8] ;  /* 0x0002e80001167983 */ /* 0x000ea80000300800 */
[----:B------:R-:W3:Y:S02]  /*20c40*/  LDL.LU R0, [R1+0x2ec] ;  /* 0x0002ec0001007983 */ /* 0x000ee40000300800 */
[----:B------:R-:W-:-:S15]  /*20c50*/  HMMA.16816.F32.BF16 R12, R4, R24, R12 ;  /* 0x00000018040c723c */ /* 0x000fde000004180c */
[----:B------:R-:W-:-:S08]  /*20c60*/  NOP ;  /* 0x0000000000007918 */ /* 0x000fd00000000000 */
[----:B------:R0:W-:Y:S02]  /*20c70*/  STL.64 [R1+0x2a0], R12 ;  /* 0x0002a00c01007387 */ /* 0x0001e40000100a00 */
[----:B0-----:R-:W-:Y:S02]  /*20c80*/  FMUL R12, R28, R11 ;  /* 0x0000000b1c0c7220 */ /* 0x001fe40000400000 */
[----:B------:R-:W0:Y:S04]  /*20c90*/  LDSM.16.M88.4 R8, [R3+UR6+0x8000] ;  /* 0x008000060308783b */ /* 0x000e280008000200 */
[----:B------:R-:W-:Y:S04]  /*20ca0*/  STL.64 [R1+0x2a8], R14 ;  /* 0x0002a80e01007387 */ /* 0x000fe80000100a00 */
[----:B------:R-:W4:Y:S04]  /*20cb0*/  LDL.LU R27, [R1+0x310] ;  /* 0x00031000011b7983 */ /* 0x000f280000300800 */
[----:B------:R-:W4:Y:S04]  /*20cc0*/  LDL.LU R26, [R1+0x314] ;  /* 0x00031400011a7983 */ /* 0x000f280000300800 */
[----:B0-----:R0:W-:Y:S04]  /*20cd0*/  STL.64 [R1+0x90], R8 ;  /* 0x0000900801007387 */ /* 0x0011e80000100a00 */
[----:B------:R1:W-:Y:S04]  /*20ce0*/  STL.64 [R1+0x98], R10 ;  /* 0x0000980a01007387 */ /* 0x0003e80000100a00 */
[----:B0-----:R-:W2:Y:S04]  /*20cf0*/  LDL.LU.64 R8, [R1+0x1dd8] ;  /* 0x001dd80001087983 */ /* 0x001ea80000300a00 */
[----:B-1----:R-:W3:Y:S04]  /*20d00*/  LDL.LU R10, [R1+0x2f8] ;  /* 0x0002f800010a7983 */ /* 0x002ee80000300800 */
[----:B------:R-:W3:Y:S04]  /*20d10*/  LDL.LU R11, [R1+0x2fc] ;  /* 0x0002fc00010b7983 */ /* 0x000ee80000300800 */
[----:B---3--:R-:W-:Y:S04]  /*20d20*/  STL.64 [R1+0x1dd0], R10 ;  /* 0x001dd00a01007387 */ /* 0x008fe80000100a00 */
[----:B--2---:R0:W-:Y:S04]  /*20d30*/  STL.64 [R1+0x1dc8], R8 ;  /* 0x001dc80801007387 */ /* 0x0041e80000100a00 */
[----:B0-----:R-:W2:Y:S04]  /*20d40*/  LDL R8, [R1+0x110] ;  /* 0x0001100001087983 */ /* 0x001ea80000100800 */
[----:B------:R-:W2:Y:S04]  /*20d50*/  LDL R9, [R1+0x114] ;  /* 0x0001140001097983 */ /* 0x000ea80000100800 */
[----:B------:R-:W3:Y:S01]  /*20d60*/  LDL.LU R24, [R1+0x320] ;  /* 0x0003200001187983 */ /* 0x000ee20000300800 */
[C---:B------:R-:W-:Y:S01]  /*20d70*/  FMUL R18, R2.reuse, R18 ;  /* 0x0000001202127220 */ /* 0x040fe20000400000 */
[C---:B------:R-:W-:Y:S01]  /*20d80*/  FMUL R19, R2.reuse, R19 ;  /* 0x0000001302137220 */ /* 0x040fe20000400000 */
[----:B------:R-:W-:Y:S01]  /*20d90*/  MOV R25, R23 ;  /* 0x0000001700197202 */ /* 0x000fe20000000f00 */
[----:B------:R-:W-:Y:S01]  /*20da0*/  FMUL R23, R2, R0 ;  /* 0x0000000002177220 */ /* 0x000fe20000400000 */
[----:B------:R-:W-:Y:S01]  /*20db0*/  FMUL R21, R28, R21 ;  /* 0x000000151c157220 */ /* 0x000fe20000400000 */
[----:B------:R-:W-:Y:S01]  /*20dc0*/  FMUL R22, R2, R22 ;  /* 0x0000001602167220 */ /* 0x000fe20000400000 */
[----:B---3--:R0:W-:Y:S04]  /*20dd0*/  STL [R1+0x1dc0], R24 ;  /* 0x001dc01801007387 */ /* 0x0081e80000100800 */
[----:B0-----:R-:W3:Y:S01]  /*20de0*/  LDL R24, [R1+0x100] ;  /* 0x0001000001187983 */ /* 0x001ee20000100800 */
[----:B--2---:R-:W-:Y:S03]  /*20df0*/  HMMA.16816.F32.BF16 R8, R4, R8, R16 ;  /* 0x000000080408723c */ /* 0x004fe60000041810 */
[----:B------:R-:W2:Y:S04]  /*20e00*/  LDL.LU R15, [R1+0x324] ;  /* 0x00032400010f7983 */ /* 0x000ea80000300800 */
[----:B------:R-:W2:Y:S04]  /*20e10*/  LDL.LU R14, [R1+0x308] ;  /* 0x00030800010e7983 */ /* 0x000ea80000300800 */
[----:B------:R-:W2:-:S12]  /*20e20*/  LDL.LU R0, [R1+0x30c] ;  /* 0x00030c0001007983 */ /* 0x000e980000300800 */
[----:B------:R-:W-:Y:S04]  /*20e30*/  STL.64 [R1+0x290], R8 ;  /* 0x0002900801007387 */ /* 0x000fe80000100a00 */
[----:B------:R-:W-:Y:S04]  /*20e40*/  STL.64 [R1+0x298], R10 ;  /* 0x0002980a01007387 */ /* 0x000fe80000100a00 */
[----:B------:R-:W0:Y:S01]  /*20e50*/  LDSM.16.M88.4 R8, [R3+UR6+0x9000] ;  /* 0x009000060308783b */ /* 0x000e220008000200 */
[C---:B----4-:R-:W-:Y:S01]  /*20e60*/  FMUL R16, R28.reuse, R27 ;  /* 0x0000001b1c107220 */ /* 0x050fe20000400000 */
[----:B------:R-:W-:-:S02]  /*20e70*/  FMUL R17, R28, R26 ;  /* 0x0000001a1c117220 */ /* 0x000fc40000400000 */
[----:B0-----:R-:W-:Y:S04]  /*20e80*/  STL.64 [R1+0xc0], R8 ;  /* 0x0000c00801007387 */ /* 0x001fe80000100a00 */
[----:B------:R0:W-:Y:S04]  /*20e90*/  STL.64 [R1+0xc8], R10 ;  /* 0x0000c80a01007387 */ /* 0x0001e80000100a00 */
[----:B0-----:R-:W4:Y:S04]  /*20ea0*/  LDL.LU.64 R10, [R1+0x1dd0] ;  /* 0x001dd000010a7983 */ /* 0x001f280000300a00 */
[----:B------:R-:W4:Y:S04]  /*20eb0*/  LDL.LU.64 R8, [R1+0x1dc8] ;  /* 0x001dc80001087983 */ /* 0x000f280000300a00 */
[----:B------:R0:W-:Y:S04]  /*20ec0*/  STL.64 [R1+0x1db0], R16 ;  /* 0x001db01001007387 */ /* 0x0001e80000100a00 */
[----:B0-----:R-:W4:Y:S04]  /*20ed0*/  LDL R16, [R1+0xf0] ;  /* 0x0000f00001107983 */ /* 0x001f280000100800 */
[----:B------:R-:W4:Y:S01]  /*20ee0*/  LDL R17, [R1+0xf4] ;  /* 0x0000f40001117983 */ /* 0x000f220000100800 */
[----:B---3--:R-:W-:Y:S03]  /*20ef0*/  HMMA.16816.F32.BF16 R20, R4, R24, R20 ;  /* 0x000000180414723c */ /* 0x008fe60000041814 */
[----:B------:R-:W3:-:S15]  /*20f00*/  LDL.LU R24, [R1+0x1dc0] ;  /* 0x001dc00001187983 */ /* 0x000ede0000300800 */
[----:B------:R-:W-:-:S05]  /*20f10*/  NOP ;  /* 0x0000000000007918 */ /* 0x000fca0000000000 */
[----:B------:R-:W-:Y:S04]  /*20f20*/  STL.64 [R1+0x280], R20 ;  /* 0x0002801401007387 */ /* 0x000fe80000100a00 */
[----:B------:R0:W-:Y:S04]  /*20f30*/  STL.64 [R1+0x288], R22 ;  /* 0x0002881601007387 */ /* 0x0001e80000100a00 */
[----:B0-----:R-:W3:Y:S01]  /*20f40*/  LDL.LU R23, [R1+0x330] ;  /* 0x0003300001177983 */ /* 0x001ee20000300800 */
[----:B--2---:R-:W-:Y:S01]  /*20f50*/  FMUL R21, R28, R15 ;  /* 0x0000000f1c157220 */ /* 0x004fe20000400000 */
[C---:B----4-:R-:W-:Y:S01]  /*20f60*/  FMUL R10, R2.reuse, R10 ;  /* 0x0000000a020a7220 */ /* 0x050fe20000400000 */
[----:B------:R-:W-:-:S07]  /*20f70*/  FMUL R11, R2, R11 ;  /* 0x0000000b020b7220 */ /* 0x000fce0000400000 */
[----:B------:R-:W-:Y:S01]  /*20f80*/  HMMA.16816.F32.BF16 R8, R4, R16, R8 ;  /* 0x000000100408723c */ /* 0x000fe20000041808 */
[----:B------:R-:W-:Y:S01]  /*20f90*/  FMUL R13, R28, R29 ;  /* 0x0000001d1c0d7220 */ /* 0x000fe20000400000 */
[----:B------:R-:W-:Y:S01]  /*20fa0*/  FMUL R15, R2, R0 ;  /* 0x00000000020f7220 */ /* 0x000fe20000400000 */
[C---:B---3--:R-:W-:Y:S02]  /*20fb0*/  FMUL R20, R28.reuse, R24 ;  /* 0x000000181c147220 */ /* 0x048fe40000400000 */
[----:B------:R-:W0:Y:S04]  /*20fc0*/  LDSM.16.M88.4 R24, [R3+UR6+0xa000] ;  /* 0x00a000060318783b */ /* 0x000e280008000200 */
[----:B0-----:R0:W-:Y:S04]  /*20fd0*/  STL.64 [R1+0xb0], R24 ;  /* 0x0000b01801007387 */ /* 0x0011e80000100a00 */
[----:B------:R1:W-:Y:S04]  /*20fe0*/  STL.64 [R1+0xb8], R26 ;  /* 0x0000b81a01007387 */ /* 0x0003e80000100a00 */
[----:B0-----:R-:W2:Y:S04]  /*20ff0*/  LDL.LU.64 R24, [R1+0x1db8] ;  /* 0x001db80001187983 */ /* 0x001ea80000300a00 */
[----:B------:R-:W-:Y:S04]  /*21000*/  STL.64 [R1+0x1da8], R20 ;  /* 0x001da81401007387 */ /* 0x000fe80000100a00 */
[----:B-1----:R-:W3:Y:S04]  /*21010*/  LDL.LU R26, [R1+0x334] ;  /* 0x00033400011a7983 */ /* 0x002ee80000300800 */
[----:B------:R-:W4:Y:S04]  /*21020*/  LDL.LU.64 R16, [R1+0x1db0] ;  /* 0x001db00001107983 */ /* 0x000f280000300a00 */
[----:B------:R-:W2:Y:S04]  /*21030*/  LDL.LU R18, [R1+0x318] ;  /* 0x0003180001127983 */ /* 0x000ea80000300800 */
[----:B------:R-:W4:Y:S04]  /*21040*/  LDL.LU R19, [R1+0x31c] ;  /* 0x00031c0001137983 */ /* 0x000f280000300800 */
[----:B------:R0:W-:Y:S02]  /*21050*/  STL.64 [R1+0x270], R8 ;  /* 0x0002700801007387 */ /* 0x0001e40000100a00 */
[----:B0-----:R-:W-:-:S02]  /*21060*/  FMUL R8, R28, R23 ;  /* 0x000000171c087220 */ /* 0x001fc40000400000 */
[----:B------:R-:W0:Y:S04]  /*21070*/  LDSM.16.M88.4 R20, [R3+UR6+0xb000] ;  /* 0x00b000060314783b */ /* 0x000e280008000200 */
[----:B------:R-:W-:Y:S04]  /*21080*/  STL.64 [R1+0x278], R10 ;  /* 0x0002780a01007387 */ /* 0x000fe80000100a00 */
[----:B------:R-:W4:Y:S04]  /*21090*/  LDL.LU R29, [R1+0x340] ;  /* 0x00034000011d7983 */ /* 0x000f280000300800 */
[----:B------:R-:W4:Y:S04]  /*210a0*/  LDL.LU R0, [R1+0x344] ;  /* 0x0003440001007983 */ /* 0x000f280000300800 */
[----:B------:R-:W4:Y:S04]  /*210b0*/  LDL.LU R27, [R1+0x350] ;  /* 0x00035000011b7983 */ /* 0x000f280000300800 */
[----:B0-----:R0:W-:Y:S04]  /*210c0*/  STL.64 [R1+0x180], R20 ;  /* 0x0001801401007387 */ /* 0x0011e80000100a00 */
[----:B------:R1:W-:Y:S04]  /*210d0*/  STL.64 [R1+0x188], R22 ;  /* 0x0001881601007387 */ /* 0x0003e80000100a00 */
[----:B0-----:R-:W2:Y:S04]  /*210e0*/  LDL.LU.64 R20, [R1+0x1da8] ;  /* 0x001da80001147983 */ /* 0x001ea80000300a00 */
[----:B-1----:R-:W4:Y:S04]  /*210f0*/  LDL.LU R22, [R1+0x328] ;  /* 0x0003280001167983 */ /* 0x002f280000300800 */
[----:B------:R-:W4:Y:S01]  /*21100*/  LDL.LU R23, [R1+0x32c] ;  /* 0x00032c0001177983 */ /* 0x000f220000300800 */
[----:B---3--:R-:W-:-:S03]  /*21110*/  FMUL R9, R28, R26 ;  /* 0x0000001a1c097220 */ /* 0x008fc60000400000 */
[----:B----4-:R-:W-:Y:S04]  /*21120*/  STL.64 [R1+0x1da0], R22 ;  /* 0x001da01601007387 */ /* 0x010fe80000100a00 */
[----:B--2---:R0:W-:Y:S04]  /*21130*/  STL.64 [R1+0x1d98], R20 ;  /* 0x001d981401007387 */ /* 0x0041e80000100a00 */
[----:B0-----:R-:W2:Y:S04]  /*21140*/  LDL R20, [R1+0xe0] ;  /* 0x0000e00001147983 */ /* 0x001ea80000100800 */
[----:B------:R-:W2:Y:S04]  /*21150*/  LDL R21, [R1+0xe4] ;  /* 0x0000e40001157983 */ /* 0x000ea80000100800 */
[----:B------:R-:W3:Y:S04]  /*21160*/  LDL.LU R11, [R1+0x33c] ;  /* 0x00033c00010b7983 */ /* 0x000ee80000300800 */
[----:B------:R-:W4:Y:S01]  /*21170*/  LDL.LU R26, [R1+0x354] ;  /* 0x00035400011a7983 */ /* 0x000f220000300800 */
[C---:B------:R-:W-:Y:S01]  /*21180*/  FMUL R14, R2.reuse, R14 ;  /* 0x0000000e020e7220 */ /* 0x040fe20000400000 */
[C---:B------:R-:W-:Y:S01]  /*21190*/  FMUL R18, R2.reuse, R18 ;  /* 0x0000001202127220 */ /* 0x040fe20000400000 */
[----:B------:R-:W-:Y:S01]  /*211a0*/  FMUL R19, R2, R19 ;  /* 0x0000001302137220 */ /* 0x000fe20000400000 */
[----:B----4-:R-:W-:Y:S04]  /*211b0*/  STL.64 [R1+0x1d90], R26 ;  /* 0x001d901a01007387 */ /* 0x010fe80000100a00 */
[----:B------:R0:W-:Y:S04]  /*211c0*/  STL.64 [R1+0x1d88], R24 ;  /* 0x001d881801007387 */ /* 0x0001e80000100a00 */
[----:B0-----:R-:W4:Y:S04]  /*211d0*/  LDL R24, [R1+0xd0] ;  /* 0x0000d00001187983 */ /* 0x001f280000100800 */
[----:B------:R-:W4:Y:S01]  /*211e0*/  LDL R25, [R1+0xd4] ;  /* 0x0000d40001197983 */ /* 0x000f220000100800 */
[----:B--2---:R-:W-:Y:S03]  /*211f0*/  HMMA.16816.F32.BF16 R20, R4, R20, R12 ;  /* 0x000000140414723c */ /* 0x004fe6000004180c */
[----:B------:R-:W2:-:S15]  /*21200*/  LDL.LU R10, [R1+0x338] ;  /* 0x00033800010a7983 */ /* 0x000e9e0000300800 */
[----:B------:R-:W-:-:S05]  /*21210*/  NOP ;  /* 0x0000000000007918 */ /* 0x000fca0000000000 */
[----:B------:R-:W-:Y:S04]  /*21220*/  STL.64 [R1+0x260], R20 ;  /* 0x0002601401007387 */ /* 0x000fe80000100a00 */
[----:B------:R-:W-:Y:S04]  /*21230*/  STL.64 [R1+0x268], R22 ;  /* 0x0002681601007387 */ /* 0x000fe80000100a00 */
[----:B------:R-:W0:Y:S01]  /*21240*/  LDSM.16.M88.4 R20, [R3+UR6+0xc000] ;  /* 0x00c000060314783b */ /* 0x000e220008000200 */
[----:B------:R-:W-:-:S03]  /*21250*/  FMUL R13, R28, R0 ;  /* 0x000000001c0d7220 */ /* 0x000fc60000400000 */
[----:B0-----:R-:W-:Y:S04]  /*21260*/  STL.64 [R1+0x1e0], R20 ;  /* 0x0001e01401007387 */ /* 0x001fe80000100a00 */
[----:B------:R0:W-:Y:S04]  /*21270*/  STL.64 [R1+0x1e8], R22 ;  /* 0x0001e81601007387 */ /* 0x0001e80000100a00 */
[----:B0-----:R-:W3:Y:S04]  /*21280*/  LDL.LU.64 R22, [R1+0x1da0] ;  /* 0x001da00001167983 */ /* 0x001ee80000300a00 */
[----:B------:R-:W2:Y:S04]  /*21290*/  LDL.LU.64 R20, [R1+0x1d98] ;  /* 0x001d980001147983 */ /* 0x000ea80000300a00 */
[----:B------:R-:W2:Y:S04]  /*212a0*/  LDL.LU R0, [R1+0x348] ;  /* 0x0003480001007983 */ /* 0x000ea80000300800 */
[----:B------:R-:W3:Y:S01]  /*212b0*/  LDL.LU.64 R26, [R1+0x1d90] ;  /* 0x001d9000011a7983 */ /* 0x000ee20000300a00 */
[----:B----4-:R-:W-:Y:S03]  /*212c0*/  HMMA.16816.F32.BF16 R16, R4, R24, R16 ;  /* 0x000000180410723c */ /* 0x010fe60000041810 */
[----:B------:R-:W2:-:S15]  /*212d0*/  LDL.LU.64 R24, [R1+0x1d88] ;  /* 0x001d880001187983 */ /* 0x000e9e0000300a00 */
[----:B------:R-:W-:-:S05]  /*212e0*/  NOP ;  /* 0x0000000000007918 */ /* 0x000fca0000000000 */
[----:B------:R3:W-:Y:S04]  /*212f0*/  STL.64 [R1+0x250], R16 ;  /* 0x0002501001007387 */ /* 0x0007e80000100a00 */
[----:B------:R-:W-:Y:S01]  /*21300*/  STL.64 [R1+0x258], R18 ;  /* 0x0002581201007387 */ /* 0x000fe20000100a00 */
[C---:B------:R-:W-:Y:S01]  /*21310*/  FMUL R12, R28.reuse, R29 ;  /* 0x0000001d1c0c7220 */ /* 0x040fe20000400000 */
[----:B---3--:R-:W-:-:S05]  /*21320*/  FMUL R16, R28, R27 ;  /* 0x0000001b1c107220 */ /* 0x008fca0000400000 */
[----:B------:R-:W-:Y:S04]  /*21330*/  STL [R1+0x1d78], R16 ;  /* 0x001d781001007387 */ /* 0x000fe80000100800 */
[----:B------:R-:W0:Y:S01]  /*21340*/  LDSM.16.M88.4 R16, [R3+UR6+0xd000] ;  /* 0x00d000060310783b */ /* 0x000e220008000200 */
[C---:B------:R-:W-:Y:S01]  /*21350*/  FMUL R22, R2.reuse, R22 ;  /* 0x0000001602167220 */ /* 0x040fe20000400000 */
[----:B------:R-:W-:Y:S01]  /*21360*/  FMUL R23, R2, R23 ;  /* 0x0000001702177220 */ /* 0x000fe20000400000 */
[----:B0-----:R-:W-:Y:S01]  /*21370*/  IMAD.MOV.U32 R29, RZ, RZ, R16 ;  /* 0x000000ffff1d7224 */ /* 0x001fe200078e0010 */
[----:B------:R0:W-:Y:S04]  /*21380*/  STL.64 [R1+0x1b0], R16 ;  /* 0x0001b01001007387 */ /* 0x0001e80000100a00 */
[----:B------:R1:W-:Y:S04]  /*21390*/  STL.64 [R1+0x1b8], R18 ;  /* 0x0001b81201007387 */ /* 0x0003e80000100a00 */
[----:B------:R-:W-:Y:S01]  /*213a0*/  STL [R1+0x1d7c], R29 ;  /* 0x001d7c1d01007387 */ /* 0x000fe20000100800 */
[----:B0-----:R-:W-:-:S03]  /*213b0*/  FMUL R17, R28, R26 ;  /* 0x0000001a1c117220 */ /* 0x001fc60000400000 */
[----:B------:R-:W3:Y:S04]  /*213c0*/  LDL.LU R28, [R1+0x1d84] ;  /* 0x001d8400011c7983 */ /* 0x000ee80000300800 */
[----:B------:R-:W4:Y:S01]  /*213d0*/  LDL.LU R15, [R1+0x34c] ;  /* 0x00034c00010f7983 */ /* 0x000f220000300800 */
[----:B--2---:R-:W-:Y:S03]  /*213e0*/  HMMA.16816.F32.BF16 R24, R4, R24, R20 ;  /* 0x000000180418723c */ /* 0x004fe60000041814 */
[----:B------:R-:W2:-:S15]  /*213f0*/  LDL.LU R22, [R1+0x360] ;  /* 0x0003600001167983 */ /* 0x000e9e0000300800 */
[----:B------:R-:W-:-:S05]  /*21400*/  NOP ;  /* 0x0000000000007918 */ /* 0x000fca0000000000 */
[----:B------:R-:W-:Y:S04]  /*21410*/  STL.64 [R1+0x240], R24 ;  /* 0x0002401801007387 */ /* 0x000fe80000100a00 */
[----:B------:R-:W-:Y:S04]  /*21420*/  STL.64 [R1+0x248], R26 ;  /* 0x0002481a01007387 */ /* 0x000fe80000100a00 */
[----:B-1----:R-:W2:Y:S04]  /*21430*/  LDL.LU R19, [R1+0x364] ;  /* 0x0003640001137983 */ /* 0x002ea80000300800 */
[----:B------:R-:W4:Y:S04]  /*21440*/  LDL R23, [R1+0x390] ;  /* 0x0003900001177983 */ /* 0x000f280000100800 */
[----:B------:R-:W0:Y:S04]  /*21450*/  LDSM.16.M88.4 R24, [R3+UR6+0xe000] ;  /* 0x00e000060318783b */ /* 0x000e280008000200 */
[----:B------:R-:W2:Y:S04]  /*21460*/  LDL R21, [R1+0x394] ;  /* 0x0003940001157983 */ /* 0x000ea80000100800 */
[----:B0-----:R-:W-:Y:S01]  /*21470*/  STL.64 [R1+0x1a0], R24 ;  /* 0x0001a01801007387 */ /* 0x001fe20000100a00 */
[----:B------:R-:W-:Y:S01]  /*21480*/  MOV R29, R24 ;  /* 0x00000018001d7202 */ /* 0x000fe20000000f00 */
[----:B------:R-:W-:-:S02]  /*21490*/  IMAD.MOV.U32 R16, RZ, RZ, R25 ;  /* 0x000000ffff107224 */ /* 0x000fc400078e0019 */
[----:B------:R-:W-:Y:S04]  /*214a0*/  STL.64 [R1+0x1a8], R26 ;  /* 0x0001a81a01007387 */ /* 0x000fe80000100a00 */
[----:B------:R-:W0:Y:S01]  /*214b0*/  LDSM.16.M88.4 R24, [R3+UR6+0xf000] ;  /* 0x00f000060318783b */ /* 0x000e220008000200 */
[C---:B------:R-:W-:Y:S01]  /*214c0*/  FMUL R10, R2.reuse, R10 ;  /* 0x0000000a020a7220 */ /* 0x040fe20000400000 */
[----:B------:R-:W-:Y:S02]  /*214d0*/  FMUL R11, R2, R11 ;  /* 0x0000000b020b7220 */ /* 0x000fe40000400000 */
[----:B------:R-:W2:Y:S04]  /*214e0*/  LDL.LU R18, [R1+0x3b0] ;  /* 0x0003b00001127983 */ /* 0x000ea80000300800 */
[----:B------:R-:W2:Y:S04]  /*214f0*/  LDL.LU R2, [R1+0x358] ;  /* 0x0003580001027983 */ /* 0x000ea80000300800 */
[----:B0-----:R-:W-:Y:S04]  /*21500*/  STL.64 [R1+0x190], R24 ;  /* 0x0001901801007387 */ /* 0x001fe80000100a00 */
[----:B------:R-:W-:Y:S04]  /*21510*/  STL.64 [R1+0x198], R26 ;  /* 0x0001981a01007387 */ /* 0x000fe80000100a00 */
[----:B---3--:R-:W0:Y:S01]  /*21520*/  LDSM.16.M88.4 R24, [R28+UR6+0x18800] ;  /* 0x018800061c18783b */ /* 0x008e220008000200 */
[----:B----4-:R-:W-:-:S03]  /*21530*/  FMUL R14, R23, R0 ;  /* 0x00000000170e7220 */ /* 0x010fc60000400000 */
[----:B------:R-:W3:Y:S04]  /*21540*/  LDL.LU R0, [R1+0x35c] ;  /* 0x00035c0001007983 */ /* 0x000ee80000300800 */
[----:B------:R-:W-:Y:S04]  /*21550*/  STL [R1+0x1b68], R3 ;  /* 0x001b680301007387 */ /* 0x000fe80000100800 */
[----:B0-----:R-:W-:Y:S04]  /*21560*/  STL.64 [R1+0x1d18], R26 ;  /* 0x001d181a01007387 */ /* 0x001fe80000100a00 */
[----:B------:R0:W-:Y:S04]  /*21570*/  STL.64 [R1+0x1d10], R24 ;  /* 0x001d101801007387 */ /* 0x0001e80000100a00 */
[----:B0-----:R-:W4:Y:S02]  /*21580*/  LDL.64 R24, [R1+0x90] ;  /* 0x0000900001187983 */ /* 0x001f240000100a00 */
[----:B----4-:R-:W-:-:S15]  /*21590*/  HMMA.16816.F32.BF16 R8, R4, R24, R8 ;  /* 0x000000180408723c */ /* 0x010fde0000041808 */
[----:B------:R-:W-:-:S08]  /*215a0*/  NOP ;  /* 0x0000000000007918 */ /* 0x000fd00000000000 */
[----:B------:R0:W-:Y:S04]  /*215b0*/  STL.64 [R1+0x230], R8 ;  /* 0x0002300801007387 */ /* 0x0001e80000100a00 */
[----:B------:R1:W-:Y:S04]  /*215c0*/  STL.64 [R1+0x238], R10 ;  /* 0x0002380a01007387 */ /* 0x0003e80000100a00 */
[----:B0-----:R-:W4:Y:S04]  /*215d0*/  LDL.LU R9, [R1+0x3b4] ;  /* 0x0003b40001097983 */ /* 0x001f280000300800 */
[----:B------:R-:W2:Y:S01]  /*215e0*/  LDL.LU R26, [R1+0x3f0] ;  /* 0x0003f000011a7983 */ /* 0x000ea20000300800 */
[----:B------:R-:W-:Y:S01]  /*215f0*/  MOV R3, R25 ;  /* 0x0000001900037202 */ /* 0x000fe20000000f00 */
[----:B------:R-:W-:-:S02]  /*21600*/  FMUL R15, R23, R15 ;  /* 0x0000000f170f7220 */ /* 0x000fc40000400000 */
[----:B--2---:R0:W-:Y:S04]  /*21610*/  STL [R1+0x1d80], R26 ;  /* 0x001d801a01007387 */ /* 0x0041e80000100800 */
[----:B------:R-:W2:Y:S01]  /*21620*/  LDL.LU.64 R24, [R1+0xc0] ;  /* 0x0000c00001187983 */ /* 0x000ea20000300a00 */
[----:B------:R-:W-:-:S03]  /*21630*/  FMUL R20, R21, R22 ;  /* 0x0000001615147220 */ /* 0x000fc60000400000 */
[----:B------:R-:W4:Y:S01]  /*21640*/  LDL.LU R22, [R1+0x3f4] ;  /* 0x0003f40001167983 */ /* 0x000f220000300800 */
[C---:B-1----:R-:W-:Y:S01]  /*21650*/  FMUL R11, R21.reuse, R19 ;  /* 0x00000013150b7220 */ /* 0x042fe20000400000 */
[----:B------:R-:W-:Y:S01]  /*21660*/  FMUL R8, R21, R18 ;  /* 0x0000001215087220 */ /* 0x000fe20000400000 */
[C---:B------:R-:W-:Y:S01]  /*21670*/  FMUL R18, R23.reuse, R2 ;  /* 0x0000000217127220 */ /* 0x040fe20000400000 */
[----:B---3--:R-:W-:Y:S01]  /*21680*/  FMUL R19, R23, R0 ;  /* 0x0000000017137220 */ /* 0x008fe20000400000 */
[----:B--2---:R-:W-:Y:S06]  /*21690*/  HMMA.16816.F32.BF16 R12, R4, R24, R12 ;  /* 0x00000018040c723c */ /* 0x004fec000004180c */
[----:B------:R-:W-:Y:S01]  /*216a0*/  IMAD.MOV.U32 R2, RZ, RZ, R24 ;  /* 0x000000ffff027224 */ /* 0x000fe200078e0018 */
[----:B------:R-:W-:-:S15]  /*216b0*/  MOV R0, R25 ;  /* 0x0000001900007202 */ /* 0x000fde0000000f00 */
[----:B------:R-:W-:-:S01]  /*216c0*/  NOP ;  /* 0x0000000000007918 */ /* 0x000fc20000000000 */
[----:B------:R-:W-:Y:S04]  /*216d0*/  STL.64 [R1+0x220], R12 ;  /* 0x0002200c01007387 */ /* 0x000fe80000100a00 */
[----:B------:R1:W-:Y:S04]  /*216e0*/  STL.64 [R1+0x228], R14 ;  /* 0x0002280e01007387 */ /* 0x0003e80000100a00 */
[----:B0-----:R-:W2:Y:S04]  /*216f0*/  LDL.LU R26, [R1+0x1d80] ;  /* 0x001d8000011a7983 */ /* 0x001ea80000300800 */
[----:B------:R-:W3:Y:S04]  /*21700*/  LDL.LU R10, [R1+0x368] ;  /* 0x00036800010a7983 */ /* 0x000ee80000300800 */
[----:B-1----:R-:W3:Y:S04]  /*21710*/  LDL.LU R14, [R1+0x36c] ;  /* 0x00036c00010e7983 */ /* 0x002ee80000300800 */
[----:B------:R-:W3:Y:S04]  /*21720*/  LDL R27, [R1+0x2c0] ;  /* 0x0002c000011b7983 */ /* 0x000ee80000100800 */
[----:B------:R-:W3:Y:S01]  /*21730*/  LDL.LU.64 R24, [R1+0x190] ;  /* 0x0001900001187983 */ /* 0x000ee20000300a00 */
[C---:B----4-:R-:W-:Y:S01]  /*21740*/  FMUL R13, R21.reuse, R22 ;  /* 0x00000016150d7220 */ /* 0x050fe20000400000 */
[----:B--2---:R-:W-:-:S02]  /*21750*/  FMUL R12, R21, R26 ;  /* 0x0000001a150c7220 */ /* 0x004fc40000400000 */
[----:B---3--:R0:W-:Y:S02]  /*21760*/  STL.64 [R1+0x1d20], R24 ;  /* 0x001d201801007387 */ /* 0x0081e40000100a00 */
[----:B0-----:R-:W-:Y:S01]  /*21770*/  IMAD.MOV.U32 R24, RZ, RZ, R29 ;  /* 0x000000ffff187224 */ /* 0x001fe200078e001d */
[----:B------:R-:W-:Y:S01]  /*21780*/  MOV R25, R16 ;  /* 0x0000001000197202 */ /* 0x000fe20000000f00 */
[----:B------:R-:W2:Y:S04]  /*21790*/  LDL.LU R29, [R1+0x1d7c] ;  /* 0x001d7c00011d7983 */ /* 0x000ea80000300800 */
[----:B------:R-:W3:Y:S04]  /*217a0*/  LDL.LU R16, [R1+0x1d78] ;  /* 0x001d780001107983 */ /* 0x000ee80000300800 */
[----:B------:R-:W-:Y:S04]  /*217b0*/  STL [R1+0x1cd8], R0 ;  /* 0x001cd80001007387 */ /* 0x000fe80000100800 */
[----:B------:R-:W-:Y:S04]  /*217c0*/  STL [R1+0x1cd4], R2 ;  /* 0x001cd40201007387 */ /* 0x000fe80000100800 */
[----:B------:R0:W-:Y:S04]  /*217d0*/  STL.64 [R1+0x1d70], R12 ;  /* 0x001d700c01007387 */ /* 0x0001e80000100a00 */
[----:B0-----:R-:W3:Y:S04]  /*217e0*/  LDL.LU.64 R12, [R1+0xb0] ;  /* 0x0000b000010c7983 */ /* 0x001ee80000300a00 */
[----:B------:R-:W4:Y:S01]  /*217f0*/  LDL.LU R26, [R1+0x3d4] ;  /* 0x0003d400011a7983 */ /* 0x000f220000300800 */
[----:B------:R-:W-:Y:S01]  /*21800*/  FMUL R10, R23, R10 ;  /* 0x0000000a170a7220 */ /* 0x000fe20000400000 */
[----:B---3--:R-:W-:Y:S02]  /*21810*/  HMMA.16816.F32.BF16 R16, R4, R12, R16 ;  /* 0x0000000c0410723c */ /* 0x008fe40000041810 */
[----:B----4-:R-:W-:Y:S04]  /*21820*/  STL.64 [R1+0x1d58], R26 ;  /* 0x001d581a01007387 */ /* 0x010fe80000100a00 */
[----:B------:R0:W-:Y:S01]  /*21830*/  STL.64 [R1+0x1d50], R24 ;  /* 0x001d501801007387 */ /* 0x0001e20000100a00 */
[----:B------:R-:W-:Y:S01]  /*21840*/  IMAD.MOV.U32 R0, RZ, RZ, R12 ;  /* 0x000000ffff007224 */ /* 0x000fe200078e000c */
[----:B------:R-:W-:-:S02]  /*21850*/  MOV R2, R13 ;  /* 0x0000000d00027202 */ /* 0x000fc40000000f00 */
[----:B0-----:R-:W3:Y:S04]  /*21860*/  LDL R24, [R1+0x180] ;  /* 0x0001800001187983 */ /* 0x001ee80000100800 */
[----:B------:R-:W3:Y:S01]  /*21870*/  LDL R25, [R1+0x184] ;  /* 0x0001840001197983 */ /* 0x000ee20000100800 */
[----:B------:R-:W-:-:S08]  /*21880*/  FMUL R27, R23, R14 ;  /* 0x0000000e171b7220 */ /* 0x000fd00000400000 */
[----:B------:R0:W-:Y:S04]  /*21890*/  STL.64 [R1+0x210], R16 ;  /* 0x0002101001007387 */ /* 0x0001e80000100a00 */
[----:B------:R1:W-:Y:S04]  /*218a0*/  STL.64 [R1+0x218], R18 ;  /* 0x0002181201007387 */ /* 0x0003e80000100a00 */
[----:B------:R-:W4:Y:S04]  /*218b0*/  LDL.LU.64 R12, [R1+0x1d70] ;  /* 0x001d7000010c7983 */ /* 0x000f280000300a00 */
[----:B------:R-:W2:Y:S04]  /*218c0*/  LDL.LU R26, [R1+0x3e0] ;  /* 0x0003e000011a7983 */ /* 0x000ea80000300800 */
[----:B------:R-:W3:Y:S01]  /*218d0*/  LDL.LU R22, [R1+0x3e4] ;  /* 0x0003e40001167983 */ /* 0x000ee20000300800 */
[----:B0-----:R-:W-:-:S02]  /*218e0*/  IMAD.MOV.U32 R17, RZ, RZ, R20 ;  /* 0x000000ffff117224 */ /* 0x001fc400078e0014 */
[----:B-1----:R-:W-:Y:S01]  /*218f0*/  IMAD.MOV.U32 R19, RZ, RZ, R10 ;  /* 0x000000ffff137224 */ /* 0x002fe200078e000a */
[----:B------:R-:W3:Y:S01]  /*21900*/  LDL.LU R20, [R1+0x3d0] ;  /* 0x0003d00001147983 */ /* 0x000ee20000300800 */
[----:B------:R-:W-:-:S03]  /*21910*/  MOV R18, R11 ;  /* 0x0000000b00127202 */ /* 0x000fc60000000f00 */
[----:B------:R-:W3:Y:S04]  /*21920*/  LDL.LU R10, [R1+0x3b8] ;  /* 0x0003b800010a7983 */ /* 0x000ee80000300800 */
[----:B------:R-:W3:Y:S04]  /*21930*/  LDL.LU R11, [R1+0x3bc] ;  /* 0x0003bc00010b7983 */ /* 0x000ee80000300800 */
[----:B------:R-:W4:Y:S04]  /*21940*/  LDL.LU R14, [R1+0x3f8] ;  /* 0x0003f800010e7983 */ /* 0x000f280000300800 */
[----:B------:R-:W4:Y:S01]  /*21950*/  LDL.LU R15, [R1+0x3fc] ;  /* 0x0003fc00010f7983 */ /* 0x000f220000300800 */
[----:B--2---:R-:W-:-:S03]  /*21960*/  FMUL R16, R21, R26 ;  /* 0x0000001a15107220 */ /* 0x004fc60000400000 */
[----:B----4-:R0:W-:Y:S04]  /*21970*/  STL.64 [R1+0x1d68], R14 ;  /* 0x001d680e01007387 */ /* 0x0101e80000100a00 */
[----:B------:R1:W-:Y:S01]  /*21980*/  STL.64 [R1+0x1d60], R12 ;  /* 0x001d600c01007387 */ /* 0x0003e20000100a00 */
[----:B0-----:R-:W-:Y:S02]  /*21990*/  MOV R14, R19 ;  /* 0x00000013000e7202 */ /* 0x001fe40000000f00 */
[----:B-1----:R-:W-:Y:S01]  /*219a0*/  MOV R12, R17 ;  /* 0x00000011000c7202 */ /* 0x002fe20000000f00 */
[----:B------:R-:W-:Y:S02]  /*219b0*/  IMAD.MOV.U32 R13, RZ, RZ, R18 ;  /* 0x000000ffff0d7224 */ /* 0x000fe400078e0012 */
[----:B------:R-:W-:Y:S01]  /*219c0*/  IMAD.MOV.U32 R15, RZ, RZ, R27 ;  /* 0x000000ffff0f7224 */ /* 0x000fe200078e001b */
[----:B------:R-:W2:Y:S04]  /*219d0*/  LDL.LU R18, [R1+0x3e8] ;  /* 0x0003e80001127983 */ /* 0x000ea80000300800 */
[----:B------:R-:W4:Y:S02]  /*219e0*/  LDL.LU R19, [R1+0x3ec] ;  /* 0x0003ec0001137983 */ /* 0x000f240000300800 */
[----:B---3--:R-:W-:Y:S01]  /*219f0*/  HMMA.16816.F32.BF16 R24, R4, R24, R12 ;  /* 0x000000180418723c */ /* 0x008fe2000004180c */
[----:B------:R-:W-:-:S02]  /*21a00*/  FMUL R17, R21, R22 ;  /* 0x0000001615117220 */ /* 0x000fc40000400000 */
[----:B------:R-:W3:Y:S04]  /*21a10*/  LDL.LU R22, [R1+0x3d8] ;  /* 0x0003d80001167983 */ /* 0x000ee80000300800 */
[----:B------:R-:W3:Y:S04]  /*21a20*/  LDL.LU.64 R14, [R1+0x1d68] ;  /* 0x001d6800010e7983 */ /* 0x000ee80000300a00 */
[----:B------:R-:W3:-:S12]  /*21a30*/  LDL.LU.64 R12, [R1+0x1d60] ;  /* 0x001d6000010c7983 */ /* 0x000ed80000300a00 */
[----:B------:R-:W-:Y:S04]  /*21a40*/  STL.64 [R1+0x200], R24 ;  /* 0x0002001801007387 */ /* 0x000fe80000100a00 */
[----:B------:R0:W-:Y:S04]  /*21a50*/  STL.64 [R1+0x208], R26 ;  /* 0x0002081a01007387 */ /* 0x0001e80000100a00 */
[----:B0-----:R-:W2:Y:S01]  /*21a60*/  LDL.LU.64 R26, [R1+0x1d58] ;  /* 0x001d5800011a7983 */ /* 0x001ea20000300a00 */
[C---:B------:R-:W-:Y:S01]  /*21a70*/  FMUL R9, R21.reuse, R9 ;  /* 0x0000000915097220 */ /* 0x040fe20000400000 */
[----:B------:R-:W-:-:S02]  /*21a80*/  FMUL R20, R21, R20 ;  /* 0x0000001415147220 */ /* 0x000fc40000400000 */
[----:B------:R-:W4:Y:S01]  /*21a90*/  LDL.LU.64 R24, [R1+0x1d50] ;  /* 0x001d500001187983 */ /* 0x000f220000300a00 */
[----:B--2---:R-:W-:-:S03]  /*21aa0*/  FMUL R21, R21, R26 ;  /* 0x0000001a15157220 */ /* 0x004fc60000400000 */
[----:B------:R-:W2:Y:S01]  /*21ab0*/  LDL.LU R26, [R1+0x3cc] ;  /* 0x0003cc00011a7983 */ /* 0x000ea20000300800 */
[C---:B------:R-:W-:Y:S01]  /*21ac0*/  FMUL R10, R23.reuse, R10 ;  /* 0x0000000a170a7220 */ /* 0x040fe20000400000 */
[C---:B------:R-:W-:Y:S01]  /*21ad0*/  FMUL R11, R23.reuse, R11 ;  /* 0x0000000b170b7220 */ /* 0x040fe20000400000 */
[C---:B------:R-:W-:Y:S01]  /*21ae0*/  FMUL R18, R23.reuse, R18 ;  /* 0x0000001217127220 */ /* 0x040fe20000400000 */
[----:B--2---:R-:W-:Y:S04]  /*21af0*/  STL.64 [R1+0x1d40], R26 ;  /* 0x001d401a01007387 */ /* 0x004fe80000100a00 */
[----:B----4-:R0:W-:Y:S04]  /*21b00*/  STL.64 [R1+0x1d38], R24 ;  /* 0x001d381801007387 */ /* 0x0101e80000100a00 */
[----:B0-----:R-:W2:Y:S04]  /*21b10*/  LDL R24, [R1+0x1e0] ;  /* 0x0001e00001187983 */ /* 0x001ea80000100800 */
[----:B------:R-:W2:Y:S01]  /*21b20*/  LDL R25, [R1+0x1e4] ;  /* 0x0001e40001197983 */ /* 0x000ea20000100800 */
[----:B------:R-:W-:-:S05]  /*21b30*/  FMUL R19, R23, R19 ;  /* 0x0000001317137220 */ /* 0x000fca0000400000 */
[----:B------:R0:W-:Y:S04]  /*21b40*/  STL.64 [R1+0x1d30], R18 ;  /* 0x001d301201007387 */ /* 0x0001e80000100a00 */
[----:B0-----:R-:W4:Y:S04]  /*21b50*/  LDL.LU R18, [R1+0x3c4] ;  /* 0x0003c40001127983 */ /* 0x001f280000300800 */
[----:B------:R-:W4:Y:S04]  /*21b60*/  LDL.LU R19, [R1+0x3c8] ;  /* 0x0003c80001137983 */ /* 0x000f280000300800 */
[----:B------:R0:W-:Y:S02]  /*21b70*/  STL.64 [R1+0x1d28], R16 ;  /* 0x001d281001007387 */ /* 0x0001e40000100a00 */
[----:B0-----:R-:W-:-:S02]  /*21b80*/  MOV R16, R29 ;  /* 0x0000001d00107202 */ /* 0x001fc40000000f00 */
[----:B------:R-:W4:Y:S04]  /*21b90*/  LDL.LU R29, [R1+0x1d48] ;  /* 0x001d4800011d7983 */ /* 0x000f280000300800 */
[----:B------:R-:W4:Y:S04]  /*21ba0*/  LDL R17, [R1+0x1b4] ;  /* 0x0001b40001117983 */ /* 0x000f280000100800 */
[----:B------:R-:W4:Y:S01]  /*21bb0*/  LDL.LU.64 R26, [R1+0x1d40] ;  /* 0x001d4000011a7983 */ /* 0x000f220000300a00 */
[----:B--2---:R-:W-:Y:S03]  /*21bc0*/  HMMA.16816.F32.BF16 R8, R4, R24, R8 ;  /* 0x000000180408723c */ /* 0x004fe60000041808 */
[----:B------:R-:W2:-:S15]  /*21bd0*/  LDL.LU.64 R24, [R1+0x1d38] ;  /* 0x001d380001187983 */ /* 0x000e9e0000300a00 */
[----:B------:R-:W-:-:S05]  /*21be0*/  NOP ;  /* 0x0000000000007918 */ /* 0x000fca0000000000 */
[----:B------:R-:W-:Y:S04]  /*21bf0*/  STL.64 [R1+0x1f0], R8 ;  /* 0x0001f00801007387 */ /* 0x000fe80000100a00 */
[----:B------:R0:W-:Y:S04]  /*21c00*/  STL.64 [R1+0x1f8], R10 ;  /* 0x0001f80a01007387 */ /* 0x0001e80000100a00 */
[----:B0-----:R-:W2:Y:S01]  /*21c10*/  LDL.LU R10, [R1+0x3dc] ;  /* 0x0003dc00010a7983 */ /* 0x001ea20000300800 */
[C---:B---3--:R-:W-:Y:S01]  /*21c20*/  FMUL R14, R23.reuse, R14 ;  /* 0x0000000e170e7220 */ /* 0x048fe20000400000 */
[C---:B------:R-:W-:Y:S01]  /*21c30*/  FMUL R15, R23.reuse, R15 ;  /* 0x0000000f170f7220 */ /* 0x040fe20000400000 */
[----:B------:R-:W-:Y:S01]  /*21c40*/  FMUL R22, R23, R22 ;  /* 0x0000001617167220 */ /* 0x000fe20000400000 */
[----:B------:R-:W3:Y:S05]  /*21c50*/  LDL.LU R11, [R1+0x3c0] ;  /* 0x0003c000010b7983 */ /* 0x000eea0000300800 */
[----:B----4-:R-:W-:Y:S01]  /*21c60*/  HMMA.16816.F32.BF16 R12, R4, R16, R12 ;  /* 0x00000010040c723c */ /* 0x010fe2000004180c */
[----:B------:R-:W-:Y:S01]  /*21c70*/  FMUL R9, R29, R18 ;  /* 0x000000121d097220 */ /* 0x000fe20000400000 */
[----:B--2---:R-:W-:Y:S01]  /*21c80*/  FMUL R23, R23, R10 ;  /* 0x0000000a17177220 */ /* 0x004fe20000400000 */
[----:B------:R-:W-:-:S02]  /*21c90*/  FMUL R10, R27, R19 ;  /* 0x000000131b0a7220 */ /* 0x000fc40000400000 */
[----:B------:R-:W2:Y:S04]  /*21ca0*/  LDL.LU.64 R18, [R1+0x1d30] ;  /* 0x001d300001127983 */ /* 0x000ea80000300a00 */
[----:B------:R-:W2:-:S14]  /*21cb0*/  LDL.LU.64 R16, [R1+0x1d28] ;  /* 0x001d280001107983 */ /* 0x000e9c0000300a00 */
[----:B------:R0:W-:Y:S04]  /*21cc0*/  STL.64 [R1+0x1d0], R12 ;  /* 0x0001d00c01007387 */ /* 0x0001e80000100a00 */
[----:B------:R-:W-:Y:S04]  /*21cd0*/  STL.64 [R1+0x1d8], R14 ;  /* 0x0001d80e01007387 */ /* 0x000fe80000100a00 */
[----:B0-----:R-:W4:Y:S04]  /*21ce0*/  LDL.LU R12, [R1+0xf0] ;  /* 0x0000f000010c7983 */ /* 0x001f280000300800 */
[----:B------:R-:W4:Y:S01]  /*21cf0*/  LDL.LU R13, [R1+0xf4] ;  /* 0x0000f400010d7983 */ /* 0x000f220000300800 */
[----:B--2---:R-:W-:Y:S03]  /*21d00*/  HMMA.16816.F32.BF16 R16, R4, R24, R16 ;  /* 0x000000180410723c */ /* 0x004fe60000041810 */
[----:B----4-:R0:W-:Y:S04]  /*21d10*/  STL.64 [R1+0x1cf8], R12 ;  /* 0x001cf80c01007387 */ /* 0x0101e80000100a00 */
[----:B0-----:R-:W2:Y:S04]  /*21d20*/  LDL.LU R12, [R1+0x100] ;  /* 0x00010000010c7983 */ /* 0x001ea80000300800 */
[----:B------:R-:W2:Y:S04]  /*21d30*/  LDL.LU R13, [R1+0x104] ;  /* 0x00010400010d7983 */ /* 0x000ea80000300800 */
[----:B------:R-:W4:Y:S08]  /*21d40*/  LDL.LU.64 R24, [R1+0x1d20] ;  /* 0x001d200001187983 */ /* 0x000f300000300a00 */
[----:B------:R-:W-:Y:S04]  /*21d50*/  STL.64 [R1+0x170], R16 ;  /* 0x0001701001007387 */ /* 0x000fe80000100a00 */
[----:B------:R0:W-:Y:S01]  /*21d60*/  STL.64 [R1+0x178], R18 ;  /* 0x0001781201007387 */ /* 0x0001e20000100a00 */
[----:B---3--:R-:W-:Y:S01]  /*21d70*/  FMUL R8, R29, R11 ;  /* 0x0000000b1d087220 */ /* 0x008fe20000400000 */
[----:B------:R-:W-:-:S02]  /*21d80*/  FMUL R11, R27, R26 ;  /* 0x0000001a1b0b7220 */ /* 0x000fc40000400000 */
[----:B0-----:R-:W3:Y:S01]  /*21d90*/  LDL R19, [R1+0x2c0] ;  /* 0x0002c00001137983 */ /* 0x001ee20000100800 */
[----:B----4-:R-:W-:Y:S07]  /*21da0*/  HMMA.16816.F32.BF16 R4, R4, R24, R20 ;  /* 0x000000180404723c */ /* 0x010fee0000041814 */
[----:B------:R-:W-:Y:S01]  /*21db0*/  IMAD.MOV.U32 R22, RZ, RZ, R24 ;  /* 0x000000ffff167224 */ /* 0x000fe200078e0018 */
[----:B------:R-:W-:-:S15]  /*21dc0*/  MOV R21, R25 ;  /* 0x0000001900157202 */ /* 0x000fde0000000f00 */
[----:B------:R0:W-:Y:S04]  /*21dd0*/  STL.64 [R1+0x160], R4 ;  /* 0x0001600401007387 */ /* 0x0001e80000100a00 */
[----:B------:R-:W-:Y:S04]  /*21de0*/  STL.64 [R1+0x168], R6 ;  /* 0x0001680601007387 */ /* 0x000fe80000100a00 */
[----:B------:R-:W4:Y:S04]  /*21df0*/  LDL.LU.64 R26, [R1+0x1d18] ;  /* 0x001d1800011a7983 */ /* 0x000f280000300a00 */
[----:B------:R-:W4:Y:S04]  /*21e00*/  LDL.LU.64 R24, [R1+0x1d10] ;  /* 0x001d100001187983 */ /* 0x000f280000300a00 */
[----:B0-----:R-:W4:Y:S04]  /*21e10*/  LDL.LU R4, [R1+0x130] ;  /* 0x0001300001047983 */ /* 0x001f280000300800 */
[----:B------:R-:W4:Y:S04]  /*21e20*/  LDL.LU R5, [R1+0x134] ;  /* 0x0001340001057983 */ /* 0x000f280000300800 */
[----:B------:R-:W-:Y:S04]  /*21e30*/  STL [R1+0x1ce0], R22 ;  /* 0x001ce01601007387 */ /* 0x000fe80000100800 */
[----:B------:R-:W-:Y:S01]  /*21e40*/  STL [R1+0x1cdc], R21 ;  /* 0x001cdc1501007387 */ /* 0x000fe20000100800 */
[----:B----4-:R-:W-:Y:S03]  /*21e50*/  HMMA.16816.F32.BF16 R8, R24, R4, R8 ;  /* 0x000000041808723c */ /* 0x010fe60000041808 */
[----:B------:R-:W4:Y:S04]  /*21e60*/  LDL.LU R4, [R1+0x400] ;  /* 0x0004000001047983 */ /* 0x000f280000300800 */
[----:B------:R-:W2:-:S15]  /*21e70*/  LDL.LU R5, [R1+0x404] ;  /* 0x0004040001057983 */ /* 0x000e9e0000300800 */
[----:B------:R-:W-:-:S01]  /*21e80*/  NOP ;  /* 0x0000000000007918 */ /* 0x000fc20000000000 */
[----:B------:R0:W-:Y:S04]  /*21e90*/  STL.64 [R1+0x150], R8 ;  /* 0x0001500801007387 */ /* 0x0001e80000100a00 */
[----:B------:R1:W-:Y:S04]  /*21ea0*/  STL.64 [R1+0x158], R10 ;  /* 0x0001580a01007387 */ /* 0x0003e80000100a00 */
[----:B0-----:R-:W3:Y:S04]  /*21eb0*/  LDL.LU R8, [R1+0x410] ;  /* 0x0004100001087983 */ /* 0x001ee80000300800 */
[----:B------:R-:W3:Y:S04]  /*21ec0*/  LDL.LU R9, [R1+0x414] ;  /* 0x0004140001097983 */ /* 0x000ee80000300800 */
[----:B------:R-:W3:Y:S04]  /*21ed0*/  LDL.LU R6, [R1+0x408] ;  /* 0x0004080001067983 */ /* 0x000ee80000300800 */
[----:B------:R-:W3:Y:S04]  /*21ee0*/  LDL.LU R7, [R1+0x40c] ;  /* 0x00040c0001077983 */ /* 0x000ee80000300800 */
[----:B-1----:R-:W3:Y:S04]  /*21ef0*/  LDL.LU R10, [R1+0x418] ;  /* 0x00041800010a7983 */ /* 0x002ee80000300800 */
[----:B------:R-:W3:Y:S04]  /*21f00*/  LDL.LU R11, [R1+0x41c] ;  /* 0x00041c00010b7983 */ /* 0x000ee80000300800 */
[----:B------:R-:W4:Y:S04]  /*21f10*/  LDL.LU R23, [R1+0x424] ;  /* 0x0004240001177983 */ /* 0x000f280000300800 */
[----:B------:R-:W4:Y:S04]  /*21f20*/  LDL.LU R22, [R1+0x430] ;  /* 0x0004300001167983 */ /* 0x000f280000300800 */
[----:B----4-:R-:W-:Y:S04]  /*21f30*/  STL.64 [R1+0x1d00], R22 ;  /* 0x001d001601007387 */ /* 0x010fe80000100a00 */
[----:B------:R-:W4:Y:S04]  /*21f40*/  LDL.LU R20, [R1+0x110] ;  /* 0x0001100001147983 */ /* 0x000f280000300800 */
[----:B------:R-:W4:Y:S01]  /*21f50*/  LDL.LU R21, [R1+0x114] ;  /* 0x0001140001157983 */ /* 0x000f220000300800 */
[C---:B------:R-:W-:Y:S01]  /*21f60*/  FMUL R4, R29.reuse, R4 ;  /* 0x000000041d047220 */ /* 0x040fe20000400000 */
[----:B--2---:R-:W-:Y:S01]  /*21f70*/  FMUL R5, R29, R5 ;  /* 0x000000051d057220 */ /* 0x004fe20000400000 */
[C---:B---3--:R-:W-:Y:S01]  /*21f80*/  FMUL R6, R19.reuse, R6 ;  /* 0x0000000613067220 */ /* 0x048fe20000400000 */
[----:B------:R-:W-:Y:S01]  /*21f90*/  FMUL R7, R19, R7 ;  /* 0x0000000713077220 */ /* 0x000fe20000400000 */
[----:B----4-:R0:W-:Y:S04]  /*21fa0*/  STL.64 [R1+0x1d08], R20 ;  /* 0x001d081401007387 */ /* 0x0101e80000100a00 */
[----:B0-----:R-:W2:Y:S04]  /*21fb0*/  LDL.LU R20, [R1+0x120] ;  /* 0x0001200001147983 */ /* 0x001ea80000300800 */
[----:B------:R-:W2:Y:S04]  /*21fc0*/  LDL.LU R21, [R1+0x124] ;  /* 0x0001240001157983 */ /* 0x000ea80000300800 */
[----:B------:R-:W3:Y:S04]  /*21fd0*/  LDL.LU R18, [R1+0x434] ;  /* 0x0004340001127983 */ /* 0x000ee80000300800 */
[----:B------:R-:W4:Y:S04]  /*21fe0*/  LDL.LU R17, [R1+0x428] ;  /* 0x0004280001117983 */ /* 0x000f280000300800 */
[----:B------:R-:W3:Y:S04]  /*21ff0*/  LDL.LU R16, [R1+0x42c] ;  /* 0x00042c0001107983 */ /* 0x000ee80000300800 */
[----:B------:R-:W3:Y:S04]  /*22000*/  LDL.LU R15, [R1+0x438] ;  /* 0x00043800010f7983 */ /* 0x000ee80000300800 */
[----:B------:R-:W3:Y:S01]  /*22010*/  LDL.LU R14, [R1+0x43c] ;  /* 0x00043c00010e7983 */ /* 0x000ee20000300800 */
[----:B------:R-:W-:Y:S01]  /*22020*/  FMUL R8, R29, R8 ;  /* 0x000000081d087220 */ /* 0x000fe20000400000 */
[----:B--2---:R-:W-:Y:S02]  /*22030*/  HMMA.16816.F32.BF16 R4, R24, R20, R4 ;  /* 0x000000141804723c */ /* 0x004fe40000041804 */
[----:B------:R-:W2:-:S15]  /*22040*/  LDL.LU.64 R20, [R1+0x1d08] ;  /* 0x001d080001147983 */ /* 0x000e9e0000300a00 */
[----:B------:R-:W-:-:S06]  /*22050*/  NOP ;  /* 0x0000000000007918 */ /* 0x000fcc0000000000 */
[----:B------:R-:W-:Y:S04]  /*22060*/  STL.64 [R1+0x140], R4 ;  /* 0x0001400401007387 */ /* 0x000fe80000100a00 */
[----:B------:R0:W-:Y:S04]  /*22070*/  STL.64 [R1+0x148], R6 ;  /* 0x0001480601007387 */ /* 0x0001e80000100a00 */
[----:B0-----:R-:W4:Y:S04]  /*22080*/  LDL.LU R7, [R1+0x420] ;  /* 0x0004200001077983 */ /* 0x001f280000300800 */
[----:B------:R-:W3:Y:S01]  /*22090*/  LDL.LU.64 R22, [R1+0x1d00] ;  /* 0x001d000001167983 */ /* 0x000ee20000300a00 */
[----:B------:R-:W-:Y:S01]  /*220a0*/  FMUL R9, R29, R9 ;  /* 0x000000091d097220 */ /* 0x000fe20000400000 */
[C---:B------:R-:W-:Y:S01]  /*220b0*/  FMUL R10, R19.reuse, R10 ;  /* 0x0000000a130a7220 */ /* 0x040fe20000400000 */
[----:B------:R-:W-:-:S07]  /*220c0*/  FMUL R11, R19, R11 ;  /* 0x0000000b130b7220 */ /* 0x000fce0000400000 */
[----:B--2---:R-:W-:Y:S01]  /*220d0*/  HMMA.16816.F32.BF16 R8, R24, R20, R8 ;  /* 0x000000141808723c */ /* 0x004fe20000041808 */
[----:B------:R-:W2:-:S15]  /*220e0*/  LDL.LU R20, [R1+0xa0] ;  /* 0x0000a00001147983 */ /* 0x000e9e0000300800 */
[----:B------:R-:W-:-:S07]  /*220f0*/  NOP ;  /* 0x0000000000007918 */ /* 0x000fce0000000000 */
[----:B------:R4:W-:Y:S04]  /*22100*/  STL.64 [R1+0x80], R8 ;  /* 0x0000800801007387 */ /* 0x0009e80000100a00 */
[----:B------:R0:W-:Y:S04]  /*22110*/  STL.64 [R1+0x88], R10 ;  /* 0x0000880a01007387 */ /* 0x0001e80000100a00 */
[----:B------:R-:W2:Y:S01]  /*22120*/  LDL.LU R21, [R1+0xa4] ;  /* 0x0000a40001157983 */ /* 0x000ea20000300800 */
[C---:B----4-:R-:W-:Y:S01]  /*22130*/  FMUL R8, R29.reuse, R7 ;  /* 0x000000071d087220 */ /* 0x050fe20000400000 */
[----:B---3--:R-:W-:Y:S01]  /*22140*/  FMUL R9, R29, R23 ;  /* 0x000000171d097220 */ /* 0x008fe20000400000 */
[C---:B0-----:R-:W-:Y:S01]  /*22150*/  FMUL R10, R19.reuse, R17 ;  /* 0x00000011130a7220 */ /* 0x041fe20000400000 */
[----:B------:R-:W-:-:S07]  /*22160*/  FMUL R11, R19, R16 ;  /* 0x00000010130b7220 */ /* 0x000fce0000400000 */
[----:B------:R-:W-:Y:S01]  /*22170*/  HMMA.16816.F32.BF16 R8, R24, R12, R8 ;  /* 0x0000000c1808723c */ /* 0x000fe20000041808 */
[----:B------:R-:W3:Y:S01]  /*22180*/  LDL.LU.64 R12, [R1+0x1cf8] ;  /* 0x001cf800010c7983 */ /* 0x000ee20000300a00 */
[C---:B------:R-:W-:Y:S01]  /*22190*/  FMUL R4, R29.reuse, R22 ;  /* 0x000000161d047220 */ /* 0x040fe20000400000 */
[----:B------:R-:W-:Y:S01]  /*221a0*/  FMUL R5, R29, R18 ;  /* 0x000000121d057220 */ /* 0x000fe20000400000 */
[C---:B------:R-:W-:Y:S01]  /*221b0*/  FMUL R6, R19.reuse, R15 ;  /* 0x0000000f13067220 */ /* 0x040fe20000400000 */
[----:B------:R-:W-:-:S15]  /*221c0*/  FMUL R7, R19, R14 ;  /* 0x0000000e13077220 */ /* 0x000fde0000400000 */
[----:B------:R-:W-:-:S03]  /*221d0*/  NOP ;  /* 0x0000000000007918 */ /* 0x000fc60000000000 */
[----:B------:R0:W-:Y:S04]  /*221e0*/  STL.64 [R1+0x70], R8 ;  /* 0x0000700801007387 */ /* 0x0001e80000100a00 */
[----:B------:R-:W-:Y:S04]  /*221f0*/  STL.64 [R1+0x78], R10 ;  /* 0x0000780a01007387 */ /* 0x000fe80000100a00 */
[----:B0-----:R-:W4:Y:S04]  /*22200*/  LDL.LU R8, [R1+0x440] ;  /* 0x0004400001087983 */ /* 0x001f280000300800 */
[----:B------:R-:W2:Y:S01]  /*22210*/  LDL.LU R9, [R1+0x444] ;  /* 0x0004440001097983 */ /* 0x000ea20000300800 */
[----:B---3--:R-:W-:-:S15]  /*22220*/  HMMA.16816.F32.BF16 R4, R24, R12, R4 ;  /* 0x0000000c1804723c */ /* 0x008fde0000041804 */
[----:B------:R-:W-:-:S08]  /*22230*/  NOP ;  /* 0x0000000000007918 */ /* 0x000fd00000000000 */
[----:B------:R0:W-:Y:S04]  /*22240*/  STL.64 [R1+0x60], R4 ;  /* 0x0000600401007387 */ /* 0x0001e80000100a00 */
[----:B------:R1:W-:Y:S04]  /*22250*/  STL.64 [R1+0x68], R6 ;  /* 0x0000680601007387 */ /* 0x0003e80000100a00 */
[----:B0-----:R-:W3:Y:S04]  /*22260*/  LDL.LU R5, [R1+0x450] ;  /* 0x0004500001057983 */ /* 0x001ee80000300800 */
[----:B-1----:R-:W3:Y:S04]  /*22270*/  LDL.LU R6, [R1+0x454] ;  /* 0x0004540001067983 */ /* 0x002ee80000300800 */
[----:B------:R-:W3:Y:S04]  /*22280*/  LDL.LU R10, [R1+0x448] ;  /* 0x00044800010a7983 */ /* 0x000ee80000300800 */
[----:B------:R-:W3:Y:S04]  /*22290*/  LDL.LU R11, [R1+0x44c] ;  /* 0x00044c00010b7983 */ /* 0x000ee80000300800 */
[----:B------:R-:W3:Y:S04]  /*222a0*/  LDL.LU R7, [R1+0x458] ;  /* 0x0004580001077983 */ /* 0x000ee80000300800 */
[----:B------:R-:W3:Y:S04]  /*222b0*/  LDL.LU R23, [R1+0x45c] ;  /* 0x00045c0001177983 */ /* 0x000ee80000300800 */
[----:B------:R-:W3:Y:S01]  /*222c0*/  LDL.LU R22, [R1+0x460] ;  /* 0x0004600001167983 */ /* 0x000ee20000300800 */
[C---:B----4-:R-:W-:Y:S01]  /*222d0*/  FMUL R8, R29.reuse, R8 ;  /* 0x000000081d087220 */ /* 0x050fe20000400000 */
[----:B--2---:R-:W-:-:S02]  /*222e0*/  FMUL R9, R29, R9 ;  /* 0x000000091d097220 */ /* 0x004fc40000400000 */
[----:B---3--:R-:W-:Y:S04]  /*222f0*/  STL [R1+0x1cf0], R22 ;  /* 0x001cf01601007387 */ /* 0x008fe80000100800 */
[----:B------:R0:W-:Y:S04]  /*22300*/  STL.64 [R1+0x1ce8], R20 ;  /* 0x001ce81401007387 */ /* 0x0001e80000100a00 */
[----:B0-----:R-:W2:Y:S04]  /*22310*/  LDL.LU R20, [R1+0xe0] ;  /* 0x0000e00001147983 */ /* 0x001ea80000300800 */
[----:B------:R-:W2:Y:S01]  /*22320*/  LDL.LU R21, [R1+0xe4] ;  /* 0x0000e40001157983 */ /* 0x000ea20000300800 */
[C---:B------:R-:W-:Y:S01]  /*22330*/  FMUL R10, R19.reuse, R10 ;  /* 0x0000000a130a7220 */ /* 0x040fe20000400000 */
[----:B------:R-:W-:-:S02]  /*22340*/  FMUL R11, R19, R11 ;  /* 0x0000000b130b7220 */ /* 0x000fc40000400000 */
[----:B------:R-:W3:Y:S04]  /*22350*/  LDL.LU R18, [R1+0x464] ;  /* 0x0004640001127983 */ /* 0x000ee80000300800 */
[----:B------:R-:W4:Y:S04]  /*22360*/  LDL.LU R12, [R1+0x470] ;  /* 0x00047000010c7983 */ /* 0x000f280000300800 */
[----:B------:R-:W4:Y:S04]  /*22370*/  LDL.LU R13, [R1+0x474] ;  /* 0x00047400010d7983 */ /* 0x000f280000300800 */
[----:B------:R-:W4:Y:S04]  /*22380*/  LDL.LU R17, [R1+0x468] ;  /* 0x0004680001117983 */ /* 0x000f280000300800 */
[----:B------:R-:W4:Y:S04]  /*22390*/  LDL.LU R16, [R1+0x46c] ;  /* 0x00046c0001107983 */ /* 0x000f280000300800 */
[----:B------:R-:W4:Y:S04]  /*223a0*/  LDL.LU R14, [R1+0x478] ;  /* 0x00047800010e7983 */ /* 0x000f280000300800 */
[----:B------:R-:W4:Y:S04]  /*223b0*/  LDL.LU R15, [R1+0x47c] ;  /* 0x00047c00010f7983 */ /* 0x000f280000300800 */
[----:B------:R-:W3:Y:S01]  /*223c0*/  LDL.LU R22, [R1+0x1cf0] ;  /* 0x001cf00001167983 */ /* 0x000ee20000300800 */
[----:B--2---:R-:W-:Y:S03]  /*223d0*/  HMMA.16816.F32.BF16 R8, R24, R20, R8 ;  /* 0x000000141808723c */ /* 0x004fe60000041808 */
[----:B------:R-:W2:-:S15]  /*223e0*/  LDL.LU.64 R20, [R1+0x1ce8] ;  /* 0x001ce80001147983 */ /* 0x000e9e0000300a00 */
[----:B------:R-:W-:-:S05]  /*223f0*/  NOP ;  /* 0x0000000000007918 */ /* 0x000fca0000000000 */
[----:B------:R0:W-:Y:S04]  /*22400*/  STL.64 [R1+0x50], R8 ;  /* 0x0000500801007387 */ /* 0x0001e80000100a00 */
[----:B------:R1:W-:Y:S04]  /*22410*/  STL.64 [R1+0x58], R10 ;  /* 0x0000580a01007387 */ /* 0x0003e80000100a00 */
[----:B0-----:R-:W4:Y:S04]  /*22420*/  LDL.LU R8, [R1+0xd0] ;  /* 0x0000d00001087983 */ /* 0x001f280000300800 */
[----:B------:R-:W4:Y:S01]  /*22430*/  LDL.LU R9, [R1+0xd4] ;  /* 0x0000d40001097983 */ /* 0x000f220000300800 */
[C---:B------:R-:W-:Y:S01]  /*22440*/  FMUL R4, R29.reuse, R5 ;  /* 0x000000051d047220 */ /* 0x040fe20000400000 */
[----:B------:R-:W-:Y:S01]  /*22450*/  FMUL R5, R29, R6 ;  /* 0x000000061d057220 */ /* 0x000fe20000400000 */
[C---:B------:R-:W-:Y:S01]  /*22460*/  FMUL R6, R19.reuse, R7 ;  /* 0x0000000713067220 */ /* 0x040fe20000400000 */
[----:B------:R-:W-:-:S07]  /*22470*/  FMUL R7, R19, R23 ;  /* 0x0000001713077220 */ /* 0x000fce0000400000 */
[----:B----4-:R-:W-:Y:S01]  /*22480*/  HMMA.16816.F32.BF16 R4, R24, R8, R4 ;  /* 0x000000081804723c */ /* 0x010fe20000041804 */
[----:B------:R-:W4:Y:S04]  /*22490*/  LDL.LU R8, [R1+0x480] ;  /* 0x0004800001087983 */ /* 0x000f280000300800 */
[----:B------:R-:W4:-:S15]  /*224a0*/  LDL.LU R9, [R1+0x484] ;  /* 0x0004840001097983 */ /* 0x000f1e0000300800 */
[----:B------:R-:W-:-:S03]  /*224b0*/  NOP ;  /* 0x0000000000007918 */ /* 0x000fc60000000000 */
[----:B------:R3:W-:Y:S04]  /*224c0*/  STL.64 [R1+0x20], R4 ;  /* 0x0000200401007387 */ /* 0x0007e80000100a00 */
[----:B------:R0:W-:Y:S04]  /*224d0*/  STL.64 [R1+0x28], R6 ;  /* 0x0000280601007387 */ /* 0x0001e80000100a00 */
[----:B-1----:R-:W4:Y:S04]  /*224e0*/  LDL.LU R10, [R1+0x488] ;  /* 0x00048800010a7983 */ /* 0x002f280000300800 */
[----:B------:R-:W4:Y:S01]  /*224f0*/  LDL.LU R11, [R1+0x48c] ;  /* 0x00048c00010b7983 */ /* 0x000f220000300800 */
[C---:B---3--:R-:W-:Y:S01]  /*22500*/  FMUL R4, R29.reuse, R22 ;  /* 0x000000161d047220 */ /* 0x048fe20000400000 */
[----:B------:R-:W-:Y:S01]  /*22510*/  FMUL R5, R29, R18 ;  /* 0x000000121d057220 */ /* 0x000fe20000400000 */
[C---:B0-----:R-:W-:Y:S01]  /*22520*/  FMUL R6, R19.reuse, R17 ;  /* 0x0000001113067220 */ /* 0x041fe20000400000 */
[----:B------:R-:W-:Y:S01]  /*22530*/  FMUL R7, R19, R16 ;  /* 0x0000001013077220 */ /* 0x000fe20000400000 */
[----:B------:R-:W3:Y:S06]  /*22540*/  LDL.LU R22, [R1+0x1ce0] ;  /* 0x001ce00001167983 */ /* 0x000eec0000300800 */
[----:B--2---:R-:W-:Y:S01]  /*22550*/  HMMA.16816.F32.BF16 R4, R24, R20, R4 ;  /* 0x000000141804723c */ /* 0x004fe20000041804 */
[----:B------:R-:W2:-:S15]  /*22560*/  LDL.LU R21, [R1+0x1cdc] ;  /* 0x001cdc0001157983 */ /* 0x000e9e0000300800 */
[----:B------:R-:W-:-:S07]  /*22570*/  NOP ;  /* 0x0000000000007918 */ /* 0x000fce0000000000 */
[----:B------:R0:W-:Y:S04]  /*22580*/  STL.64 [R1+0x10], R4 ;  /* 0x0000100401007387 */ /* 0x0001e80000100a00 */
[----:B------:R1:W-:Y:S04]  /*22590*/  STL.64 [R1+0x18], R6 ;  /* 0x0000180601007387 */ /* 0x0003e80000100a00 */
[----:B0-----:R-:W3:Y:S01]  /*225a0*/  LDL.LU R4, [R1+0x90] ;  /* 0x0000900001047983 */ /* 0x001ee20000300800 */
[----:B------:R-:W-:Y:S01]  /*225b0*/  LOP3.LUT R20, R28, 0x20, RZ, 0x3c, !PT ;  /* 0x000000201c147812 */ /* 0x000fe200078e3cff */
[C---:B------:R-:W-:Y:S01]  /*225c0*/  FMUL R14, R19.reuse, R14 ;  /* 0x0000000e130e7220 */ /* 0x040fe20000400000 */
[----:B------:R-:W-:Y:S01]  /*225d0*/  FMUL R15, R19, R15 ;  /* 0x0000000f130f7220 */ /* 0x000fe20000400000 */
[C---:B------:R-:W-:Y:S01]  /*225e0*/  FMUL R12, R29.reuse, R12 ;  /* 0x0000000c1d0c7220 */ /* 0x040fe20000400000 */
[----:B------:R-:W-:Y:S01]  /*225f0*/  FMUL R13, R29, R13 ;  /* 0x0000000d1d0d7220 */ /* 0x000fe20000400000 */
[----:B------:R-:W-:-:S02]  /*22600*/  IMAD.MOV.U32 R5, RZ, RZ, R3 ;  /* 0x000000ffff057224 */ /* 0x000fc400078e0003 */
[C---:B----4-:R-:W-:Y:S01]  /*22610*/  FMUL R10, R19.reuse, R10 ;  /* 0x0000000a130a7220 */ /* 0x050fe20000400000 */
[----:B------:R-:W-:Y:S02]  /*22620*/  FMUL R11, R19, R11 ;  /* 0x0000000b130b7220 */ /* 0x000fe40000400000 */
[----:B------:R-:W0:Y:S02]  /*22630*/  LDSM.16.M88.4 R16, [R20+UR6+0x18000] ;  /* 0x018000061410783b */ /* 0x000e240008000200 */
[----:B---3--:R-:W-:Y:S02]  /*22640*/  HMMA.16816.F32.BF16 R12, R24, R4, R12 ;  /* 0x00000004180c723c */ /* 0x008fe4000004180c */
[----:B------:R-:W3:Y:S04]  /*22650*/  LDL.LU R4, [R1+0x490] ;  /* 0x0004900001047983 */ /* 0x000ee80000300800 */
[----:B------:R-:W4:Y:S04]  /*22660*/  LDL.LU R5, [R1+0x494] ;  /* 0x0004940001057983 */ /* 0x000f280000300800 */
[----:B-1----:R-:W4:Y:S04]  /*22670*/  LDL.LU R6, [R1+0x498] ;  /* 0x0004980001067983 */ /* 0x002f280000300800 */
[----:B------:R-:W4:Y:S09]  /*22680*/  LDL.LU R3, [R1+0x49c] ;  /* 0x00049c0001037983 */ /* 0x000f320000300800 */
[----:B------:R-:W-:Y:S04]  /*22690*/  STL.64 [R1+0x1ab8], R14 ;  /* 0x001ab80e01007387 */ /* 0x000fe80000100a00 */
[----:B------:R-:W-:Y:S04]  /*226a0*/  STL.64 [R1+0x1ab0], R12 ;  /* 0x001ab00c01007387 */ /* 0x000fe80000100a00 */
[----:B------:R-:W-:Y:S04]  /*226b0*/  STL [R1+0x1b6c], R28 ;  /* 0x001b6c1c01007387 */ /* 0x000fe80000100800 */
[----:B------:R-:W-:Y:S04]  /*226c0*/  STL [R1+0x1cd0], R22 ;  /* 0x001cd01601007387 */ /* 0x000fe80000100800 */
[----:B--2---:R1:W-:Y:S02]  /*226d0*/  STL.64 [R1+0x1cc8], R20 ;  /* 0x001cc81401007387 */ /* 0x0043e40000100a00 */
[----:B-1----:R-:W-:Y:S01]  /*226e0*/  MOV R20, R0 ;  /* 0x0000000000147202 */ /* 0x002fe20000000f00 */
[----:B------:R-:W-:Y:S01]  /*226f0*/  IMAD.MOV.U32 R21, RZ, RZ, R2 ;  /* 0x000000ffff157224 */ /* 0x000fe200078e0002 */
[----:B------:R-:W2:Y:S04]  /*22700*/  LDL.LU R0, [R1+0x1cd8] ;  /* 0x001cd80001007983 */ /* 0x000ea80000300800 */
[----:B------:R-:W2:Y:S04]  /*22710*/  LDL.LU R2, [R1+0x1cd4] ;  /* 0x001cd40001027983 */ /* 0x000ea80000300800 */
[----:B0-----:R0:W-:Y:S04]  /*22720*/  STL.64 [R1+0x1c88], R18 ;  /* 0x001c881201007387 */ /* 0x0011e80000100a00 */
[----:B0-----:R-:W2:Y:S04]  /*22730*/  LDL.LU R19, [R1+0x2c0] ;  /* 0x0002c00001137983 */ /* 0x001ea80000300800 */
[----:B------:R0:W-:Y:S04]  /*22740*/  STL.64 [R1+0x1c80], R16 ;  /* 0x001c801001007387 */ /* 0x0001e80000100a00 */
[----:B------:R-:W2:Y:S04]  /*22750*/  LDL.LU R22, [R1+0x4a0] ;  /* 0x0004a00001167983 */ /* 0x000ea80000300800 */
[----:B------:R-:W2:Y:S04]  /*22760*/  LDL.LU R18, [R1+0x4a4] ;  /* 0x0004a40001127983 */ /* 0x000ea80000300800 */
[----:B0-----:R-:W2:Y:S04]  /*22770*/  LDL.LU R17, [R1+0x4a8] ;  /* 0x0004a80001117983 */ /* 0x001ea80000300800 */
[----:B------:R-:W2:Y:S04]  /*22780*/  LDL.LU R16, [R1+0x4ac] ;  /* 0x0004ac0001107983 */ /* 0x000ea80000300800 */
[----:B------:R-:W2:Y:S04]  /*22790*/  LDL.LU.64 R12, [R1+0x1b0] ;  /* 0x0001b000010c7983 */ /* 0x000ea80000300a00 */
[----:B------:R-:W2:Y:S01]  /*227a0*/  LDL.LU.64 R14, [R1+0x1b8] ;  /* 0x0001b800010e7983 */ /* 0x000ea20000300a00 */
[C---:B------:R-:W-:Y:S01]  /*227b0*/  FMUL R8, R29.reuse, R8 ;  /* 0x000000081d087220 */ /* 0x040fe20000400000 */
[C---:B------:R-:W-:Y:S01]  /*227c0*/  FMUL R9, R29.reuse, R9 ;  /* 0x000000091d097220 */ /* 0x040fe20000400000 */
[C---:B---3--:R-:W-:Y:S01]  /*227d0*/  FMUL R4, R29.reuse, R4 ;  /* 0x000000041d047220 */ /* 0x048fe20000400000 */
[----:B----4-:R-:W-:Y:S01]  /*227e0*/  FMUL R5, R29, R5 ;  /* 0x000000051d057220 */ /* 0x010fe20000400000 */
[----:B--2---:R0:W-:Y:S04]  /*227f0*/  STL.64 [R1+0x1cb0], R14 ;  /* 0x001cb00e01007387 */ /* 0x0041e80000100a00 */
[----:B------:R1:W-:Y:S01]  /*22800*/  STL.64 [R1+0x1ca8], R12 ;  /* 0x001ca80c01007387 */ /* 0x0003e20000100a00 */
[C---:B------:R-:W-:Y:S01]  /*22810*/  FMUL R7, R19.reuse, R3 ;  /* 0x0000000313077220 */ /* 0x040fe20000400000 */
[----:B------:R-:W-:-:S02]  /*22820*/  FMUL R6, R19, R6 ;  /* 0x0000000613067220 */ /* 0x000fc40000400000 */
[----:B0-----:R-:W2:Y:S01]  /*22830*/  LDL.LU R15, [R1+0x4b0] ;  /* 0x0004b000010f7983 */ /* 0x001ea20000300800 */
[----:B-1----:R-:W-:Y:S01]  /*22840*/  MOV R12, R2 ;  /* 0x00000002000c7202 */ /* 0x002fe20000000f00 */
[----:B------:R-:W-:Y:S02]  /*22850*/  IMAD.MOV.U32 R13, RZ, RZ, R0 ;  /* 0x000000ffff0d7224 */ /* 0x000fe400078e0000 */
[----:B------:R-:W3:Y:S05]  /*22860*/  LDL.LU R14, [R1+0x4b4] ;  /* 0x0004b400010e7983 */ /* 0x000eea0000300800 */
[C---:B------:R-:W-:Y:S01]  /*22870*/  HMMA.16816.F32.BF16 R8, R24.reuse, R12, R8 ;  /* 0x0000000c1808723c */ /* 0x040fe20000041808 */
[----:B------:R-:W4:Y:S04]  /*22880*/  LDL.LU R13, [R1+0x4b8] ;  /* 0x0004b800010d7983 */ /* 0x000f280000300800 */
[----:B------:R-:W4:Y:S01]  /*22890*/  LDL.LU R12, [R1+0x4bc] ;  /* 0x0004bc00010c7983 */ /* 0x000f220000300800 */
[----:B------:R-:W-:-:S15]  /*228a0*/  HMMA.16816.F32.BF16 R4, R24, R20, R4 ;  /* 0x000000141804723c */ /* 0x000fde0000041804 */
[----:B------:R-:W-:-:S03]  /*228b0*/  NOP ;  /* 0x0000000000007918 */ /* 0x000fc60000000000 */
[----:B------:R-:W-:Y:S01]  /*228c0*/  IMAD.MOV.U32 R0, RZ, RZ, R11 ;  /* 0x000000ffff007224 */ /* 0x000fe200078e000b */
[----:B------:R-:W-:Y:S01]  /*228d0*/  MOV R2, R10 ;  /* 0x0000000a00027202 */ /* 0x000fe20000000f00 */
[----:B------:R-:W-:Y:S01]  /*228e0*/  IMAD.MOV.U32 R3, RZ, RZ, R9 ;  /* 0x000000ffff037224 */ /* 0x000fe200078e0009 */
[----:B------:R-:W-:Y:S02]  /*228f0*/  MOV R28, R8 ;  /* 0x00000008001c7202 */ /* 0x000fe40000000f00 */
[----:B------:R-:W-:Y:S04]  /*22900*/  STL [R1+0x1ba4], R0 ;  /* 0x001ba40001007387 */ /* 0x000fe80000100800 */
[----:B------:R-:W-:Y:S04]  /*22910*/  STL [R1+0x1ba0], R2 ;  /* 0x001ba00201007387 */ /* 0x000fe80000100800 */
[----:B------:R-:W-:Y:S04]  /*22920*/  STL [R1+0x1b9c], R3 ;  /* 0x001b9c0301007387 */ /* 0x000fe80000100800 */
[----:B------:R-:W-:Y:S01]  /*22930*/  STL [R1+0x1b98], R28 ;  /* 0x001b981c01007387 */ /* 0x000fe20000100800 */
[----:B------:R-:W-:-:S03]  /*22940*/  FMUL R8, R29, R22 ;  /* 0x000000161d087220 */ /* 0x000fc60000400000 */
[----:B------:R-:W4:Y:S04]  /*22950*/  LDL.LU R22, [R1+0x1cd0] ;  /* 0x001cd00001167983 */ /* 0x000f280000300800 */
[----:B------:R-:W4:Y:S01]  /*22960*/  LDL.LU.64 R20, [R1+0x1cc8] ;  /* 0x001cc80001147983 */ /* 0x000f220000300a00 */
[C---:B------:R-:W-:Y:S01]  /*22970*/  FMUL R10, R19.reuse, R17 ;  /* 0x00000011130a7220 */ /* 0x040fe20000400000 */
[----:B------:R-:W-:Y:S02]  /*22980*/  FMUL R11, R19, R16 ;  /* 0x00000010130b7220 */ /* 0x000fe40000400000 */
[----:B------:R2:W-:Y:S04]  /*22990*/  STL.64 [R1+0x30], R4 ;  /* 0x0000300401007387 */ /* 0x0005e80000100a00 */
[----:B------:R4:W-:Y:S01]  /*229a0*/  STL.64 [R1+0x38], R6 ;  /* 0x0000380601007387 */ /* 0x0009e20000100a00 */
[C---:B--2---:R-:W-:Y:S01]  /*229b0*/  FMUL R4, R29.reuse, R15 ;  /* 0x0000000f1d047220 */ /* 0x044fe20000400000 */
[----:B---3--:R-:W-:Y:S01]  /*229c0*/  FMUL R5, R29, R14 ;  /* 0x0000000e1d057220 */ /* 0x008fe20000400000 */
[C---:B----4-:R-:W-:Y:S01]  /*229d0*/  FMUL R6, R19.reuse, R13 ;  /* 0x0000000d13067220 */ /* 0x050fe20000400000 */
[----:B------:R-:W-:Y:S01]  /*229e0*/  FMUL R7, R19, R12 ;  /* 0x0000000c13077220 */ /* 0x000fe20000400000 */
[----:B------:R-:W-:Y:S01]  /*229f0*/  MOV R16, R22 ;  /* 0x0000001600107202 */ /* 0x000fe20000000f00 */
[----:B------:R-:W-:-:S02]  /*22a00*/  IMAD.MOV.U32 R17, RZ, RZ, R21 ;  /* 0x000000ffff117224 */ /* 0x000fc400078e0015 */
[----:B------:R-:W0:Y:S04]  /*22a10*/  LDSM.16.M88.4 R20, [R20+UR6+0x18800] ;  /* 0x018800061414783b */ /* 0x000e280008000200 */
[----:B------:R-:W-:Y:S04]  /*22a20*/  STL.64 [R1+0x1cc0], R6 ;  /* 0x001cc00601007387 */ /* 0x000fe80000100a00 */
[----:B------:R1:W-:Y:S04]  /*22a30*/  STL.64 [R1+0x1cb8], R4 ;  /* 0x001cb80401007387 */ /* 0x0003e80000100a00 */
[----:B-1----:R-:W2:Y:S04]  /*22a40*/  LDL.LU R4, [R1+0x180] ;  /* 0x0001800001047983 */ /* 0x002ea80000300800 */
[----:B------:R-:W2:Y:S04]  /*22a50*/  LDL.LU R5, [R1+0x184] ;  /* 0x0001840001057983 */ /* 0x000ea80000300800 */
[----:B------:R-:W3:Y:S04]  /*22a60*/  LDL.LU R12, [R1+0x1e0] ;  /* 0x0001e000010c7983 */ /* 0x000ee80000300800 */
[----:B------:R-:W3:Y:S04]  /*22a70*/  LDL.LU R13, [R1+0x1e4] ;  /* 0x0001e400010d7983 */ /* 0x000ee80000300800 */
[----:B------:R1:W-:Y:S04]  /*22a80*/  STL.64 [R1+0x1c90], R16 ;  /* 0x001c901001007387 */ /* 0x0003e80000100a00 */
[----:B-1----:R-:W4:Y:S04]  /*22a90*/  LDL.LU R16, [R1+0x1a0] ;  /* 0x0001a00001107983 */ /* 0x002f280000300800 */
[----:B------:R-:W4:Y:S04]  /*22aa0*/  LDL.LU R17, [R1+0x1a4] ;  /* 0x0001a40001117983 */ /* 0x000f280000300800 */
[----:B0-----:R-:W-:Y:S04]  /*22ab0*/  STL.64 [R1+0x1b78], R22 ;  /* 0x001b781601007387 */ /* 0x001fe80000100a00 */
[----:B------:R0:W-:Y:S04]  /*22ac0*/  STL.64 [R1+0x1b70], R20 ;  /* 0x001b701401007387 */ /* 0x0001e80000100a00 */
[----:B0-----:R-:W2:Y:S04]  /*22ad0*/  LDL.LU R20, [R1+0x2a0] ;  /* 0x0002a00001147983 */ /* 0x001ea80000300800 */
[----:B------:R-:W2:Y:S04]  /*22ae0*/  LDL.LU R21, [R1+0x2a4] ;  /* 0x0002a40001157983 */ /* 0x000ea80000300800 */
[----:B------:R-:W3:Y:S04]  /*22af0*/  LDL.LU R22, [R1+0x2a8] ;  /* 0x0002a80001167983 */ /* 0x000ee80000300800 */
[----:B------:R-:W3:Y:S04]  /*22b00*/  LDL.LU R23, [R1+0x2ac] ;  /* 0x0002ac0001177983 */ /* 0x000ee80000300800 */
[----:B------:R-:W4:Y:S04]  /*22b10*/  LDL.LU R15, [R1+0x4c8] ;  /* 0x0004c800010f7983 */ /* 0x000f280000300800 */
[----:B------:R-:W4:Y:S04]  /*22b20*/  LDL.LU R14, [R1+0x4cc] ;  /* 0x0004cc00010e7983 */ /* 0x000f280000300800 */
[----:B------:R-:W4:Y:S04]  /*22b30*/  LDL.LU R28, [R1+0x4ec] ;  /* 0x0004ec00011c7983 */ /* 0x000f280000300800 */
[----:B---3--:R-:W-:Y:S04]  /*22b40*/  STL.64 [R1+0x1c78], R22 ;  /* 0x001c781601007387 */ /* 0x008fe80000100a00 */
[----:B--2---:R0:W-:Y:S04]  /*22b50*/  STL.64 [R1+0x1c70], R20 ;  /* 0x001c701401007387 */ /* 0x0041e80000100a00 */
[----:B0-----:R-:W2:Y:S04]  /*22b60*/  LDL.LU R20, [R1+0x2b0] ;  /* 0x0002b00001147983 */ /* 0x001ea80000300800 */
[----:B------:R-:W2:Y:S04]  /*22b70*/  LDL.LU R21, [R1+0x2b4] ;  /* 0x0002b40001157983 */ /* 0x000ea80000300800 */
[----:B------:R-:W3:Y:S04]  /*22b80*/  LDL.LU R22, [R1+0x2b8] ;  /* 0x0002b80001167983 */ /* 0x000ee80000300800 */
[----:B------:R-:W3:Y:S01]  /*22b90*/  LDL.LU R23, [R1+0x2bc] ;  /* 0x0002bc0001177983 */ /* 0x000ee20000300800 */
[----:B------:R-:W-:-:S07]  /*22ba0*/  FMUL R9, R29, R18 ;  /* 0x000000121d097220 */ /* 0x000fce0000400000 */
[----:B------:R-:W-:Y:S01]  /*22bb0*/  HMMA.16816.F32.BF16 R8, R24, R4, R8 ;  /* 0x000000041808723c */ /* 0x000fe20000041808 */
[----:B---3--:R0:W-:Y:S04]  /*22bc0*/  STL.64 [R1+0x1ca0], R22 ;  /* 0x001ca01601007387 */ /* 0x0081e80000100a00 */
[----:B0-----:R-:W3:Y:S04]  /*22bd0*/  LDL.LU R22, [R1+0x4c0] ;  /* 0x0004c00001167983 */ /* 0x001ee80000300800 */
[----:B------:R-:W4:Y:S04]  /*22be0*/  LDL.LU R23, [R1+0x4c4] ;  /* 0x0004c40001177983 */ /* 0x000f280000300800 */
[----:B--2---:R-:W-:Y:S04]  /*22bf0*/  STL.64 [R1+0x1c98], R20 ;  /* 0x001c981401007387 */ /* 0x004fe80000100a00 */
[----:B------:R-:W2:Y:S04]  /*22c00*/  LDL.LU R18, [R1+0x4d0] ;  /* 0x0004d00001127983 */ /* 0x000ea80000300800 */
[----:B------:R-:W2:Y:S04]  /*22c10*/  LDL.LU R3, [R1+0x4d4] ;  /* 0x0004d40001037983 */ /* 0x000ea80000300800 */
[----:B------:R-:W2:Y:S04]  /*22c20*/  LDL.LU R2, [R1+0x4e0] ;  /* 0x0004e00001027983 */ /* 0x000ea80000300800 */
[----:B------:R-:W2:Y:S04]  /*22c30*/  LDL.LU R0, [R1+0x4e4] ;  /* 0x0004e40001007983 */ /* 0x000ea80000300800 */
[----:B------:R-:W2:Y:S04]  /*22c40*/  LDL.LU.64 R6, [R1+0x1cc0] ;  /* 0x001cc00001067983 */ /* 0x000ea80000300a00 */
[----:B------:R-:W2:Y:S04]  /*22c50*/  LDL.LU.64 R4, [R1+0x1cb8] ;  /* 0x001cb80001047983 */ /* 0x000ea80000300a00 */
[----:B------:R0:W-:Y:S04]  /*22c60*/  STL.64 [R1+0x1c0], R8 ;  /* 0x0001c00801007387 */ /* 0x0001e80000100a00 */
[----:B------:R1:W-:Y:S04]  /*22c70*/  STL.64 [R1+0x1c8], R10 ;  /* 0x0001c80a01007387 */ /* 0x0003e80000100a00 */
[----:B0-----:R-:W2:Y:S04]  /*22c80*/  LDL.LU R9, [R1+0x4d8] ;  /* 0x0004d80001097983 */ /* 0x001ea80000300800 */
[----:B-1----:R-:W2:Y:S04]  /*22c90*/  LDL.LU R10, [R1+0x4dc] ;  /* 0x0004dc00010a7983 */ /* 0x002ea80000300800 */
[----:B------:R-:W2:Y:S01]  /*22ca0*/  LDL.LU R11, [R1+0x4e8] ;  /* 0x0004e800010b7983 */ /* 0x000ea20000300800 */
[C---:B---3--:R-:W-:Y:S01]  /*22cb0*/  FMUL R20, R29.reuse, R22 ;  /* 0x000000161d147220 */ /* 0x048fe20000400000 */
[----:B----4-:R-:W-:Y:S01]  /*22cc0*/  FMUL R21, R29, R23 ;  /* 0x000000171d157220 */ /* 0x010fe20000400000 */
[C---:B------:R-:W-:Y:S01]  /*22cd0*/  FMUL R22, R19.reuse, R15 ;  /* 0x0000000f13167220 */ /* 0x040fe20000400000 */
[----:B------:R-:W-:-:S02]  /*22ce0*/  FMUL R23, R19, R14 ;  /* 0x0000000e13177220 */ /* 0x000fc40000400000 */
[----:B------:R-:W3:Y:S01]  /*22cf0*/  LDL.LU.64 R14, [R1+0x1cb0] ;  /* 0x001cb000010e7983 */ /* 0x000ee20000300a00 */
[----:B--2---:R-:W-:Y:S03]  /*22d00*/  HMMA.16816.F32.BF16 R4, R24, R12, R4 ;  /* 0x0000000c1804723c */ /* 0x004fe60000041804 */
[----:B------:R-:W2:-:S15]  /*22d10*/  LDL.LU.64 R12, [R1+0x1ca8] ;  /* 0x001ca800010c7983 */ /* 0x000e9e0000300a00 */
[----:B------:R-:W-:-:S05]  /*22d20*/  NOP ;  /* 0x0000000000007918 */ /* 0x000fca0000000000 */
[----:B------:R0:W-:Y:S04]  /*22d30*/  STL.64 [R1+0x340], R4 ;  /* 0x0003400401007387 */ /* 0x0001e80000100a00 */
[----:B------:R1:W-:Y:S01]  /*22d40*/  STL.64 [R1+0x348], R6 ;  /* 0x0003480601007387 */ /* 0x0003e20000100a00 */
[----:B0-----:R-:W-:Y:S01]  /*22d50*/  FMUL R4, R29, R18 ;  /* 0x000000121d047220 */ /* 0x001fe20000400000 */
[C---:B-1----:R-:W-:Y:S01]  /*22d60*/  FMUL R6, R19.reuse, R9 ;  /* 0x0000000913067220 */ /* 0x042fe20000400000 */
[----:B------:R-:W-:Y:S01]  /*22d70*/  FMUL R7, R19, R10 ;  /* 0x0000000a13077220 */ /* 0x000fe20000400000 */
[----:B------:R-:W-:-:S07]  /*22d80*/  FMUL R5, R29, R3 ;  /* 0x000000031d057220 */ /* 0x000fce0000400000 */
[C---:B------:R-:W-:Y:S06]  /*22d90*/  HMMA.16816.F32.BF16 R4, R24.reuse, R16, R4 ;  /* 0x000000101804723c */ /* 0x040fec0000041804 */
[----:B--2---:R-:W-:-:S15]  /*22da0*/  HMMA.16816.F32.BF16 R20, R24, R12, R20 ;  /* 0x0000000c1814723c */ /* 0x004fde0000041814 */
[----:B------:R-:W-:-:S08]  /*22db0*/  NOP ;  /* 0x0000000000007918 */ /* 0x000fd00000000000 */
[----:B------:R-:W-:Y:S04]  /*22dc0*/  STL.64 [R1+0x330], R20 ;  /* 0x0003301401007387 */ /* 0x000fe80000100a00 */
[----:B------:R0:W-:Y:S04]  /*22dd0*/  STL.64 [R1+0x338], R22 ;  /* 0x0003381601007387 */ /* 0x0001e80000100a00 */
[----:B0-----:R-:W2:Y:S04]  /*22de0*/  LDL.LU.64 R22, [R1+0x1ca0] ;  /* 0x001ca00001167983 */ /* 0x001ea80000300a00 */
[----:B------:R-:W2:Y:S04]  /*22df0*/  LDL.LU.64 R20, [R1+0x1c98] ;  /* 0x001c980001147983 */ /* 0x000ea80000300a00 */
[----:B---3--:R0:W-:Y:S04]  /*22e00*/  STL.64 [R1+0x1bc0], R14 ;  /* 0x001bc00e01007387 */ /* 0x0081e80000100a00 */
[----:B0-----:R-:W3:Y:S04]  /*22e10*/  LDL.LU.64 R14, [R1+0x118] ;  /* 0x00011800010e7983 */ /* 0x001ee80000300a00 */
[----:B------:R-:W-:Y:S04]  /*22e20*/  STL [R1+0x16b0], R29 ;  /* 0x0016b01d01007387 */ /* 0x000fe80000100800 */
[----:B------:R-:W4:Y:S01]  /*22e30*/  LDL.LU.64 R16, [R1+0x1c90] ;  /* 0x001c900001107983 */ /* 0x000f220000300a00 */
[C---:B------:R-:W-:Y:S01]  /*22e40*/  FMUL R10, R19.reuse, R11 ;  /* 0x0000000b130a7220 */ /* 0x040fe20000400000 */
[----:B------:R-:W-:Y:S01]  /*22e50*/  FMUL R11, R19, R28 ;  /* 0x0000001c130b7220 */ /* 0x000fe20000400000 */
[C---:B------:R-:W-:Y:S01]  /*22e60*/  FMUL R8, R29.reuse, R2 ;  /* 0x000000021d087220 */ /* 0x040fe20000400000 */
[----:B------:R-:W-:Y:S01]  /*22e70*/  FMUL R9, R29, R0 ;  /* 0x000000001d097220 */ /* 0x000fe20000400000 */
[----:B------:R0:W-:Y:S04]  /*22e80*/  STL.64 [R1+0x2d0], R4 ;  /* 0x0002d00401007387 */ /* 0x0001e80000100a00 */
[----:B------:R1:W-:Y:S04]  /*22e90*/  STL.64 [R1+0x2d8], R6 ;  /* 0x0002d80601007387 */ /* 0x0003e80000100a00 */
[----:B0-----:R-:W3:Y:S04]  /*22ea0*/  LDL.LU R4, [R1+0x290] ;  /* 0x0002900001047983 */ /* 0x001ee80000300800 */
[----:B------:R-:W3:Y:S04]  /*22eb0*/  LDL.LU R5, [R1+0x294] ;  /* 0x0002940001057983 */ /* 0x000ee80000300800 */
[----:B-1----:R-:W3:Y:S04]  /*22ec0*/  LDL.LU R6, [R1+0x298] ;  /* 0x0002980001067983 */ /* 0x002ee80000300800 */
[----:B------:R-:W3:Y:S04]  /*22ed0*/  LDL.LU R7, [R1+0x29c] ;  /* 0x00029c0001077983 */ /* 0x000ee80000300800 */
[----:B------:R-:W2:Y:S01]  /*22ee0*/  LDL.LU.64 R18, [R1+0x1c88] ;  /* 0x001c880001127983 */ /* 0x000ea20000300a00 */
[----:B----4-:R-:W-:Y:S03]  /*22ef0*/  HMMA.16816.F32.BF16 R8, R24, R16, R8 ;  /* 0x000000101808723c */ /* 0x010fe60000041808 */
[----:B------:R-:W2:Y:S04]  /*22f00*/  LDL.LU.64 R16, [R1+0x1c80] ;  /* 0x001c800001107983 */ /* 0x000ea80000300a00 */
[----:B------:R-:W2:-:S15]  /*22f10*/  LDL R26, [R1+0x138] ;  /* 0x00013800011a7983 */ /* 0x000e9e0000100800 */
[----:B------:R-:W-:-:S01]  /*22f20*/  NOP ;  /* 0x0000000000007918 */ /* 0x000fc20000000000 */
[----:B------:R-:W-:Y:S04]  /*22f30*/  STL.64 [R1+0x2c0], R8 ;  /* 0x0002c00801007387 */ /* 0x000fe80000100a00 */
[----:B------:R0:W-:Y:S04]  /*22f40*/  STL.64 [R1+0x2c8], R10 ;  /* 0x0002c80a01007387 */ /* 0x0001e80000100a00 */
[----:B------:R-:W2:Y:S04]  /*22f50*/  LDL R27, [R1+0x13c] ;  /* 0x00013c00011b7983 */ /* 0x000ea80000100800 */
[----:B0-----:R-:W4:Y:S04]  /*22f60*/  LDL.LU R10, [R1+0x188] ;  /* 0x00018800010a7983 */ /* 0x001f280000300800 */
[----:B------:R-:W4:Y:S01]  /*22f70*/  LDL.LU R11, [R1+0x18c] ;  /* 0x00018c00010b7983 */ /* 0x000f220000300800 */
[C---:B--2---:R-:W-:Y:S03]  /*22f80*/  HMMA.16816.F32.BF16 R24, R16.reuse, R26, R20 ;  /* 0x0000001a1018723c */ /* 0x044fe60000041814 */
[----:B----4-:R0:W-:Y:S04]  /*22f90*/  STL.64 [R1+0x1bd0], R10 ;  /* 0x001bd00a01007387 */ /* 0x0101e80000100a00 */
[----:B0-----:R-:W2:Y:S04]  /*22fa0*/  LDL.LU.64 R10, [R1+0x128] ;  /* 0x00012800010a7983 */ /* 0x001ea80000300a00 */
[----:B------:R-:W2:Y:S04]  /*22fb0*/  LDL.LU.64 R22, [R1+0x1c78] ;  /* 0x001c780001167983 */ /* 0x000ea80000300a00 */
[----:B------:R-:W2:Y:S08]  /*22fc0*/  LDL.LU.64 R20, [R1+0x1c70] ;  /* 0x001c700001147983 */ /* 0x000eb00000300a00 */
[----:B------:R-:W-:Y:S04]  /*22fd0*/  STL.64 [R1+0x2b0], R24 ;  /* 0x0002b01801007387 */ /* 0x000fe80000100a00 */
[----:B------:R2:W-:Y:S02]  /*22fe0*/  STL.64 [R1+0x2b8], R26 ;  /* 0x0002b81a01007387 */ /* 0x0005e40000100a00 */
[----:B--2---:R-:W-:Y:S07]  /*22ff0*/  HMMA.16816.F32.BF16 R24, R16, R10, R20 ;  /* 0x0000000a1018723c */ /* 0x004fee0000041814 */
[----:B------:R-:W-:Y:S01]  /*23000*/  IMAD.MOV.U32 R20, RZ, RZ, R11 ;  /* 0x000000ffff147224 */ /* 0x000fe200078e000b */
[----:B------:R-:W-:-:S04]  /*23010*/  MOV R21, R10 ;  /* 0x0000000a00157202 */ /* 0x000fc80000000f00 */
[----:B------:R-:W-:Y:S04]  /*23020*/  STL [R1+0x1bac], R20 ;  /* 0x001bac1401007387 */ /* 0x000fe80000100800 */
[----:B------:R-:W-:Y:S07]  /*23030*/  STL [R1+0x1ba8], R21 ;  /* 0x001ba81501007387 */ /* 0x000fee0000100800 */
[----:B------:R0:W-:Y:S04]  /*23040*/  STL.64 [R1+0x1a28], R26 ;  /* 0x001a281a01007387 */ /* 0x0001e80000100a00 */
[----:B------:R-:W-:Y:S04]  /*23050*/  STL.64 [R1+0x1a20], R24 ;  /* 0x001a201801007387 */ /* 0x000fe80000100a00 */
[----:B0-----:R-:W2:Y:S04]  /*23060*/  LDL.LU R26, [R1+0x198] ;  /* 0x00019800011a7983 */ /* 0x001ea80000300800 */
[----:B------:R-:W2:Y:S01]  /*23070*/  LDL.LU R27, [R1+0x19c] ;  /* 0x00019c00011b7983 */ /* 0x000ea20000300800 */
[----:B---3--:R-:W-:Y:S06]  /*23080*/  HMMA.16816.F32.BF16 R4, R16, R14, R4 ;  /* 0x0000000e1004723c */ /* 0x008fec0000041804 */
[----:B------:R-:W-:Y:S01]  /*23090*/  MOV R23, R14 ;  /* 0x0000000e00177202 */ /* 0x000fe20000000f00 */
[----:B------:R-:W-:Y:S01]  /*230a0*/  IMAD.MOV.U32 R22, RZ, RZ, R15 ;  /* 0x000000ffff167224 */ /* 0x000fe200078e000f */
[----:B--2---:R-:W-:-:S15]  /*230b0*/  STL.64 [R1+0x1b90], R26 ;  /* 0x001b901a01007387 */ /* 0x004fde0000100a00 */
[----:B------:R-:W-:Y:S04]  /*230c0*/  STL.64 [R1+0x290], R4 ;  /* 0x0002900401007387 */ /* 0x000fe80000100a00 */
[----:B------:R-:W-:Y:S04]  /*230d0*/  STL.64 [R1+0x298], R6 ;  /* 0x0002980601007387 */ /* 0x000fe80000100a00 */
[----:B------:R-:W-:Y:S04]  /*230e0*/  STL.64 [R1+0x1c48], R22 ;  /* 0x001c481601007387 */ /* 0x000fe80000100a00 */
[----:B------:R-:W2:Y:S04]  /*230f0*/  LDL.LU.64 R10, [R1+0xb8] ;  /* 0x0000b800010a7983 */ /* 0x000ea80000300a00 */
[----:B--2---:R0:W-:Y:S04]  /*23100*/  STL.64 [R1+0x1be8], R10 ;  /* 0x001be80a01007387 */ /* 0x0041e80000100a00 */
[----:B0-----:R-:W2:Y:S04]  /*23110*/  LDL.LU.64 R10, [R1+0xc8] ;  /* 0x0000c800010a7983 */ /* 0x001ea80000300a00 */
[----:B--2---:R-:W-:Y:S04]  /*23120*/  STL.64 [R1+0x1c00], R10 ;  /* 0x001c000a01007387 */ /* 0x004fe80000100a00 */
[----:B------:R-:W2:Y:S04]  /*23130*/  LDL.LU.64 R14, [R1+0x1e8] ;  /* 0x0001e800010e7983 */ /* 0x000ea80000300a00 */
[----:B--2---:R0:W-:Y:S04]  /*23140*/  STL.64 [R1+0x1bc8], R14 ;  /* 0x001bc80e01007387 */ /* 0x0041e80000100a00 */
[----:B------:R-:W2:Y:S04]  /*23150*/  LDL.LU R12, [R1+0x200] ;  /* 0x00020000010c7983 */ /* 0x000ea80000300800 */
[----:B------:R-:W2:Y:S04]  /*23160*/  LDL.LU R13, [R1+0x204] ;  /* 0x00020400010d7983 */ /* 0x000ea80000300800 */
[----:B0-----:R-:W3:Y:S04]  /*23170*/  LDL.LU R14, [R1+0x208] ;  /* 0x00020800010e7983 */ /* 0x001ee80000300800 */
[----:B------:R-:W3:Y:S04]  /*23180*/  LDL.LU R15, [R1+0x20c] ;  /* 0x00020c00010f7983 */ /* 0x000ee80000300800 */
[----:B------:R-:W4:Y:S04]  /*23190*/  LDL.LU.64 R10, [R1+0x98] ;  /* 0x00009800010a7983 */ /* 0x000f280000300a00 */
[----:B----4-:R-:W-:Y:S04]  /*231a0*/  STL.64 [R1+0x1c18], R10 ;  /* 0x001c180a01007387 */ /* 0x010fe80000100a00 */
[----:B---3--:R-:W-:Y:S04]  /*231b0*/  STL.64 [R1+0x1be0], R14 ;  /* 0x001be00e01007387 */ /* 0x008fe80000100a00 */
[----:B--2---:R0:W-:Y:S04]  /*231c0*/  STL.64 [R1+0x1bd8], R12 ;  /* 0x001bd80c01007387 */ /* 0x0041e80000100a00 */
[----:B0-----:R-:W2:Y:S04]  /*231d0*/  LDL.LU R12, [R1+0x210] ;  /* 0x00021000010c7983 */ /* 0x001ea80000300800 */
[----:B------:R-:W2:Y:S04]  /*231e0*/  LDL.LU R13, [R1+0x214] ;  /* 0x00021400010d7983 */ /* 0x000ea80000300800 */
[----:B------:R-:W3:Y:S04]  /*231f0*/  LDL.LU R14, [R1+0x218] ;  /* 0x00021800010e7983 */ /* 0x000ee80000300800 */
[----:B------:R-:W3:Y:S04]  /*23200*/  LDL.LU R15, [R1+0x21c] ;  /* 0x00021c00010f7983 */ /* 0x000ee80000300800 */
[----:B------:R-:W4:Y:S04]  /*23210*/  LDL.LU R4, [R1+0x250] ;  /* 0x0002500001047983 */ /* 0x000f280000300800 */
[----:B------:R-:W4:Y:S04]  /*23220*/  LDL.LU R5, [R1+0x254] ;  /* 0x0002540001057983 */ /* 0x000f280000300800 */
[----:B------:R-:W2:Y:S04]  /*23230*/  LDL.LU R6, [R1+0x258] ;  /* 0x0002580001067983 */ /* 0x000ea80000300800 */
[----:B------:R-:W2:Y:S04]  /*23240*/  LDL.LU R7, [R1+0x25c] ;  /* 0x00025c0001077983 */ /* 0x000ea80000300800 */
[----:B------:R-:W3:Y:S04]  /*23250*/  LDL.LU R20, [R1+0x260] ;  /* 0x0002600001147983 */ /* 0x000ee80000300800 */
[----:B------:R-:W3:Y:S04]  /*23260*/  LDL.LU R21, [R1+0x264] ;  /* 0x0002640001157983 */ /* 0x000ee80000300800 */
[----:B------:R-:W4:Y:S04]  /*23270*/  LDL.LU R22, [R1+0x268] ;  /* 0x0002680001167983 */ /* 0x000f280000300800 */
[----:B------:R-:W4:Y:S04]  /*23280*/  LDL.LU R23, [R1+0x26c] ;  /* 0x00026c0001177983 */ /* 0x000f280000300800 */
[----:B------:R-:W2:Y:S04]  /*23290*/  LDL.LU R24, [R1+0x280] ;  /* 0x0002800001187983 */ /* 0x000ea80000300800 */
[----:B------:R-:W2:Y:S04]  /*232a0*/  LDL.LU R25, [R1+0x284] ;  /* 0x0002840001197983 */ /* 0x000ea80000300800 */
[----:B------:R-:W2:Y:S04]  /*232b0*/  LDL.LU R26, [R1+0x288] ;  /* 0x00028800011a7983 */ /* 0x000ea80000300800 */
[----:B------:R-:W2:Y:S04]  /*232c0*/  LDL.LU R27, [R1+0x28c] ;  /* 0x00028c00011b7983 */ /* 0x000ea80000300800 */
[----:B----4-:R0:W-:Y:S04]  /*232d0*/  STL.64 [R1+0x1c58], R22 ;  /* 0x001c581601007387 */ /* 0x0101e80000100a00 */
[----:B---3--:R-:W-:Y:S04]  /*232e0*/  STL.64 [R1+0x1c50], R20 ;  /* 0x001c501401007387 */ /* 0x008fe80000100a00 */
[----:B0-----:R-:W3:Y:S04]  /*232f0*/  LDL.LU.64 R22, [R1+0xf8] ;  /* 0x0000f80001167983 */ /* 0x001ee80000300a00 */
[----:B---3--:R0:W-:Y:S04]  /*23300*/  STL.64 [R1+0x1c68], R22 ;  /* 0x001c681601007387 */ /* 0x0081e80000100a00 */
[----:B0-----:R-:W3:Y:S04]  /*23310*/  LDL.LU.64 R22, [R1+0x108] ;  /* 0x0001080001167983 */ /* 0x001ee80000300a00 */
[----:B--2---:R0:W-:Y:S04]  /*23320*/  STL.64 [R1+0x1c40], R6 ;  /* 0x001c400601007387 */ /* 0x0041e80000100a00 */
[----:B------:R1:W-:Y:S04]  /*23330*/  STL.64 [R1+0x1c38], R4 ;  /* 0x001c380401007387 */ /* 0x0003e80000100a00 */
[----:B0-----:R-:W2:Y:S04]  /*23340*/  LDL.LU.64 R6, [R1+0xe8] ;  /* 0x0000e80001067983 */ /* 0x001ea80000300a00 */
[----:B--2---:R0:W-:Y:S04]  /*23350*/  STL.64 [R1+0x1c60], R6 ;  /* 0x001c600601007387 */ /* 0x0041e80000100a00 */
[----:B-1----:R-:W2:Y:S04]  /*23360*/  LDL.LU R4, [R1+0x270] ;  /* 0x0002700001047983 */ /* 0x002ea80000300800 */
[----:B------:R-:W2:Y:S04]  /*23370*/  LDL.LU R5, [R1+0x274] ;  /* 0x0002740001057983 */ /* 0x000ea80000300800 */
[----:B0-----:R-:W2:Y:S04]  /*23380*/  LDL.LU R6, [R1+0x278] ;  /* 0x0002780001067983 */ /* 0x001ea80000300800 */
[----:B------:R-:W2:Y:S04]  /*23390*/  LDL.LU R7, [R1+0x27c] ;  /* 0x00027c0001077983 */ /* 0x000ea80000300800 */
[----:B------:R-:W4:Y:S04]  /*233a0*/  LDL.64 R10, [R1+0xa8] ;  /* 0x0000a800010a7983 */ /* 0x000f280000100a00 */
[----:B----4-:R0:W-:Y:S04]  /*233b0*/  STL.64 [R1+0x1c30], R10 ;  /* 0x001c300a01007387 */ /* 0x0101e80000100a00 */
[----:B0-----:R-:W4:Y:S04]  /*233c0*/  LDL.LU.64 R10, [R1+0xd8] ;  /* 0x0000d800010a7983 */ /* 0x001f280000300a00 */
[----:B------:R-:W-:Y:S04]  /*233d0*/  STL.64 [R1+0x1bf8], R14 ;  /* 0x001bf80e01007387 */ /* 0x000fe80000100a00 */
[----:B------:R0:W-:Y:S04]  /*233e0*/  STL.64 [R1+0x1bf0], R12 ;  /* 0x001bf00c01007387 */ /* 0x0001e80000100a00 */
[----:B0-----:R-:W2:Y:S04]  /*233f0*/  LDL.LU R12, [R1+0x220] ;  /* 0x00022000010c7983 */ /* 0x001ea80000300800 */
[----:B------:R-:W2:Y:S04]  /*23400*/  LDL.LU R13, [R1+0x224] ;  /* 0x00022400010d7983 */ /* 0x000ea80000300800 */
[----:B------:R-:W4:Y:S04]  /*23410*/  LDL.LU R14, [R1+0x228] ;  /* 0x00022800010e7983 */ /* 0x000f280000300800 */
[----:B------:R-:W4:Y:S01]  /*23420*/  LDL.LU R15, [R1+0x22c] ;  /* 0x00022c00010f7983 */ /* 0x000f220000300800 */
[----:B---3--:R-:W-:Y:S03]  /*23430*/  HMMA.16816.F32.BF16 R24, R16, R22, R24 ;  /* 0x000000161018723c */ /* 0x008fe60000041818 */
[----:B----4-:R-:W-:Y:S04]  /*23440*/  STL.64 [R1+0x1c10], R14 ;  /* 0x001c100e01007387 */ /* 0x010fe80000100a00 */
[----:B--2---:R0:W-:Y:S04]  /*23450*/  STL.64 [R1+0x1c08], R12 ;  /* 0x001c080c01007387 */ /* 0x0041e80000100a00 */
[----:B0-----:R-:W2:Y:S04]  /*23460*/  LDL.LU R12, [R1+0x230] ;  /* 0x00023000010c7983 */ /* 0x001ea80000300800 */
[----:B------:R-:W2:Y:S04]  /*23470*/  LDL.LU R13, [R1+0x234] ;  /* 0x00023400010d7983 */ /* 0x000ea80000300800 */
[----:B------:R-:W3:Y:S04]  /*23480*/  LDL.LU R14, [R1+0x238] ;  /* 0x00023800010e7983 */ /* 0x000ee80000300800 */
[----:B------:R-:W3:Y:S04]  /*23490*/  LDL.LU R15, [R1+0x23c] ;  /* 0x00023c00010f7983 */ /* 0x000ee80000300800 */
[----:B---3--:R-:W-:Y:S04]  /*234a0*/  STL.64 [R1+0x1c28], R14 ;  /* 0x001c280e01007387 */ /* 0x008fe80000100a00 */
[----:B--2---:R0:W-:Y:S04]  /*234b0*/  STL.64 [R1+0x1c20], R12 ;  /* 0x001c200c01007387 */ /* 0x0041e80000100a00 */
[----:B0-----:R-:W2:Y:S04]  /*234c0*/  LDL.LU R12, [R1+0x240] ;  /* 0x00024000010c7983 */ /* 0x001ea80000300800 */
[----:B------:R-:W2:Y:S04]  /*234d0*/  LDL.LU R13, [R1+0x244] ;  /* 0x00024400010d7983 */ /* 0x000ea80000300800 */
[----:B------:R-:W2:Y:S04]  /*234e0*/  LDL.LU R14, [R1+0x248] ;  /* 0x00024800010e7983 */ /* 0x000ea80000300800 */
[----:B------:R-:W2:Y:S04]  /*234f0*/  LDL.LU R15, [R1+0x24c] ;  /* 0x00024c00010f7983 */ /* 0x000ea80000300800 */
[----:B------:R0:W-:Y:S04]  /*23500*/  STL.64 [R1+0x280], R24 ;  /* 0x0002801801007387 */ /* 0x0001e80000100a00 */
[----:B------:R1:W-:Y:S01]  /*23510*/  STL.64 [R1+0x288], R26 ;  /* 0x0002881a01007387 */ /* 0x0003e20000100a00 */
[----:B0-----:R-:W-:Y:S01]  /*23520*/  MOV R25, R22 ;  /* 0x0000001600197202 */ /* 0x001fe20000000f00 */
[----:B------:R-:W-:-:S02]  /*23530*/  IMAD.MOV.U32 R24, RZ, RZ, R23 ;  /* 0x000000ffff187224 */ /* 0x000fc400078e0017 */
[----:B------:R-:W3:Y:S02]  /*23540*/  LDL.LU.64 R22, [R1+0x1c68] ;  /* 0x001c680001167983 */ /* 0x000ee40000300a00 */
[----:B---3--:R-:W-:Y:S06]  /*23550*/  HMMA.16816.F32.BF16 R4, R16, R22, R4 ;  /* 0x000000161004723c */ /* 0x008fec0000041804 */
[----:B-1----:R-:W-:Y:S01]  /*23560*/  MOV R27, R22 ;  /* 0x00000016001b7202 */ /* 0x002fe20000000f00 */
[----:B------:R-:W-:-:S15]  /*23570*/  IMAD.MOV.U32 R26, RZ, RZ, R23 ;  /* 0x000000ffff1a7224 */ /* 0x000fde00078e0017 */
[----:B------:R-:W-:-:S01]  /*23580*/  NOP ;  /* 0x0000000000007918 */ /* 0x000fc20000000000 */
[----:B------:R-:W-:Y:S04]  /*23590*/  STL.64 [R1+0x270], R4 ;  /* 0x0002700401007387 */ /* 0x000fe80000100a00 */
[----:B------:R0:W-:Y:S04]  /*235a0*/  STL.64 [R1+0x278], R6 ;  /* 0x0002780601007387 */ /* 0x0001e80000100a00 */
[----:B0-----:R-:W3:Y:S04]  /*235b0*/  LDL.LU.64 R6, [R1+0x1c60] ;  /* 0x001c600001067983 */ /* 0x001ee80000300a00 */
[----:B------:R-:W3:Y:S04]  /*235c0*/  LDL.LU.64 R22, [R1+0x1c58] ;  /* 0x001c580001167983 */ /* 0x000ee80000300a00 */
[----:B------:R-:W3:Y:S04]  /*235d0*/  LDL.LU.64 R20, [R1+0x1c50] ;  /* 0x001c500001147983 */ /* 0x000ee80000300a00 */
[----:B------:R-:W-:Y:S04]  /*235e0*/  STL.64 [R1+0x1bb8], R26 ;  /* 0x001bb81a01007387 */ /* 0x000fe80000100a00 */
[----:B------:R0:W-:Y:S04]  /*235f0*/  STL.64 [R1+0x1bb0], R24 ;  /* 0x001bb01801007387 */ /* 0x0001e80000100a00 */
[----:B0-----:R-:W4:Y:S04]  /*23600*/  LDL.LU R24, [R1+0x1d0] ;  /* 0x0001d00001187983 */ /* 0x001f280000300800 */
[----:B------:R-:W4:Y:S04]  /*23610*/  LDL.LU R25, [R1+0x1d4] ;  /* 0x0001d40001197983 */ /* 0x000f280000300800 */
[----:B------:R-:W4:Y:S04]  /*23620*/  LDL.LU R26, [R1+0x1d8] ;  /* 0x0001d800011a7983 */ /* 0x000f280000300800 */
[----:B------:R-:W4:Y:S01]  /*23630*/  LDL.LU R27, [R1+0x1dc] ;  /* 0x0001dc00011b7983 */ /* 0x000f220000300800 */
[----:B---3--:R-:W-:-:S15]  /*23640*/  HMMA.16816.F32.BF16 R20, R16, R6, R20 ;  /* 0x000000061014723c */ /* 0x008fde0000041814 */
[----:B------:R-:W-:-:S08]  /*23650*/  NOP ;  /* 0x0000000000007918 */ /* 0x000fd00000000000 */
[----:B------:R0:W-:Y:S04]  /*23660*/  STL.64 [R1+0x260], R20 ;  /* 0x0002601401007387 */ /* 0x0001e80000100a00 */
[----:B------:R1:W-:Y:S01]  /*23670*/  STL.64 [R1+0x268], R22 ;  /* 0x0002681601007387 */ /* 0x0003e20000100a00 */
[----:B0-----:R-:W-:-:S03]  /*23680*/  MOV R20, R6 ;  /* 0x0000000600147202 */ /* 0x001fc60000000f00 */
[----:B-1----:R-:W3:Y:S01]  /*23690*/  LDL.LU.64 R22, [R1+0x1c48] ;  /* 0x001c480001167983 */ /* 0x002ee20000300a00 */
[----:B------:R-:W-:-:S03]  /*236a0*/  IMAD.MOV.U32 R21, RZ, RZ, R7 ;  /* 0x000000ffff157224 */ /* 0x000fc600078e0007 */
[----:B------:R-:W2:Y:S04]  /*236b0*/  LDL.LU.64 R6, [R1+0x1c40] ;  /* 0x001c400001067983 */ /* 0x000ea80000300a00 */
[----:B------:R-:W2:Y:S02]  /*236c0*/  LDL.LU.64 R4, [R1+0x1c38] ;  /* 0x001c380001047983 */ /* 0x000ea40000300a00 */
[----:B--2---:R-:W-:-:S15]  /*236d0*/  HMMA.16816.F32.BF16 R4, R16, R10, R4 ;  /* 0x0000000a1004723c */ /* 0x004fde0000041804 */
[----:B------:R-:W-:-:S08]  /*236e0*/  NOP ;  /* 0x0000000000007918 */ /* 0x000fd00000000000 */
[----:B------:R-:W-:Y:S04]  /*236f0*/  STL.64 [R1+0x250], R4 ;  /* 0x0002500401007387 */ /* 0x000fe80000100a00 */
[----:B------:R0:W-:Y:S02]  /*23700*/  STL.64 [R1+0x258], R6 ;  /* 0x0002580601007387 */ /* 0x0001e40000100a00 */
[----:B0-----:R-:W-:Y:S01]  /*23710*/  MOV R6, R10 ;  /* 0x0000000a00067202 */ /* 0x001fe20000000f00 */
[----:B------:R-:W-:Y:S02]  /*23720*/  IMAD.MOV.U32 R7, RZ, RZ, R11 ;  /* 0x000000ffff077224 */ /* 0x000fe400078e000b */
[----:B------:R-:W2:Y:S02]  /*23730*/  LDL.LU.64 R10, [R1+0x1c30] ;  /* 0x001c3000010a7983 */ /* 0x000ea40000300a00 */
[----:B--2---:R-:W-:Y:S06]  /*23740*/  HMMA.16816.F32.BF16 R12, R16, R10, R12 ;  /* 0x0000000a100c723c */ /* 0x004fec000004180c */
[----:B------:R-:W-:-:S15]  /*23750*/  MOV R29, R11 ;  /* 0x0000000b001d7202 */ /* 0x000fde0000000f00 */
[----:B------:R-:W-:-:S02]  /*23760*/  NOP ;  /* 0x0000000000007918 */ /* 0x000fc40000000000 */
[----:B------:R-:W-:Y:S04]  /*23770*/  STL.64 [R1+0x240], R12 ;  /* 0x0002400c01007387 */ /* 0x000fe80000100a00 */
[----:B------:R0:W-:Y:S04]  /*23780*/  STL.64 [R1+0x248], R14 ;  /* 0x0002480e01007387 */ /* 0x0001e80000100a00 */
[----:B0-----:R-:W2:Y:S04]  /*23790*/  LDL.LU.64 R14, [R1+0x1c28] ;  /* 0x001c2800010e7983 */ /* 0x001ea80000300a00 */
[----:B------:R-:W2:Y:S04]  /*237a0*/  LDL.LU.64 R12, [R1+0x1c20] ;  /* 0x001c2000010c7983 */ /* 0x000ea80000300a00 */
[----:B------:R-:W2:Y:S02]  /*237b0*/  LDL.LU.64 R10, [R1+0x1c18] ;  /* 0x001c1800010a7983 */ /* 0x000ea40000300a00 */
[----:B--2---:R-:W-:Y:S06]  /*237c0*/  HMMA.16816.F32.BF16 R12, R16, R10, R12 ;  /* 0x0000000a100c723c */ /* 0x004fec000004180c */
[----:B------:R-:W-:Y:S01]  /*237d0*/  IMAD.MOV.U32 R3, RZ, RZ, R10 ;  /* 0x000000ffff037224 */ /* 0x000fe200078e000a */
[----:B------:R-:W-:-:S15]  /*237e0*/  MOV R28, R11 ;  /* 0x0000000b001c7202 */ /* 0x000fde0000000f00 */
[----:B------:R-:W-:-:S01]  /*237f0*/  NOP ;  /* 0x0000000000007918 */ /* 0x000fc20000000000 */
        /* <DEDUP_REMOVED lines=22> */
[----:B------:R-:W2:Y:S04]  /*23960*/  LDL.LU.64 R10, [R1+0x1bd0] ;  /* 0x001bd000010a7983 */ /* 0x000ea80000300a00 */
[----:B------:R-:W-:Y:S01]  /*23970*/  STL.64 [R1+0x1ac0], R4 ;  /* 0x001ac00401007387 */ /* 0x000fe20000100a00 */
[----:B--2---:R-:W-:-:S15]  /*23980*/  HMMA.16816.F32.BF16 R12, R16, R10, R12 ;  /* 0x0000000a100c723c */ /* 0x004fde000004180c */
[----:B------:R-:W-:-:S08]  /*23990*/  NOP ;  /* 0x0000000000007918 */ /* 0x000fd00000000000 */
[----:B------:R-:W-:Y:S04]  /*239a0*/  STL.64 [R1+0x200], R12 ;  /* 0x0002000c01007387 */ /* 0x000fe80000100a00 */
[----:B------:R0:W-:Y:S04]  /*239b0*/  STL.64 [R1+0x208], R14 ;  /* 0x0002080e01007387 */ /* 0x0001e80000100a00 */
[----:B0-----:R-:W2:Y:S04]  /*239c0*/  LDL.LU.64 R14, [R1+0x1bc8] ;  /* 0x001bc800010e7983 */ /* 0x001ea80000300a00 */
[----:B------:R0:W-:Y:S04]  /*239d0*/  STL.64 [R1+0x1a88], R10 ;  /* 0x001a880a01007387 */ /* 0x0001e80000100a00 */
[----:B------:R-:W2:Y:S04]  /*239e0*/  LDL.LU R8, [R1+0x1f0] ;  /* 0x0001f00001087983 */ /* 0x000ea80000300800 */
[----:B------:R-:W2:Y:S04]  /*239f0*/  LDL.LU R9, [R1+0x1f4] ;  /* 0x0001f40001097983 */ /* 0x000ea80000300800 */
[----:B0-----:R-:W2:Y:S04]  /*23a00*/  LDL.LU R10, [R1+0x1f8] ;  /* 0x0001f800010a7983 */ /* 0x001ea80000300800 */
[----:B------:R-:W2:Y:S02]  /*23a10*/  LDL.LU R11, [R1+0x1fc] ;  /* 0x0001fc00010b7983 */ /* 0x000ea40000300800 */
[----:B--2---:R-:W-:-:S15]  /*23a20*/  HMMA.16816.F32.BF16 R8, R16, R14, R8 ;  /* 0x0000000e1008723c */ /* 0x004fde0000041808 */
[----:B------:R-:W-:-:S08]  /*23a30*/  NOP ;  /* 0x0000000000007918 */ /* 0x000fd00000000000 */
[----:B------:R0:W-:Y:S04]  /*23a40*/  STL.64 [R1+0x1f0], R8 ;  /* 0x0001f00801007387 */ /* 0x0001e80000100a00 */
[----:B------:R1:W-:Y:S01]  /*23a50*/  STL.64 [R1+0x1f8], R10 ;  /* 0x0001f80a01007387 */ /* 0x0003e20000100a00 */
[----:B0-----:R-:W-:Y:S01]  /*23a60*/  IMAD.MOV.U32 R9, RZ, RZ, R14 ;  /* 0x000000ffff097224 */ /* 0x001fe200078e000e */
[----:B------:R-:W-:Y:S02]  /*23a70*/  MOV R8, R15 ;  /* 0x0000000f00087202 */ /* 0x000fe40000000f00 */
[----:B------:R-:W4:Y:S02]  /*23a80*/  LDL.LU.64 R14, [R1+0x1bc0] ;  /* 0x001bc000010e7983 */ /* 0x000f240000300a00 */
[----:B----4-:R-:W-:Y:S06]  /*23a90*/  HMMA.16816.F32.BF16 R24, R16, R14, R24 ;  /* 0x0000000e1018723c */ /* 0x010fec0000041818 */
[----:B-1----:R-:W-:Y:S01]  /*23aa0*/  IMAD.MOV.U32 R11, RZ, RZ, R14 ;  /* 0x000000ffff0b7224 */ /* 0x002fe200078e000e */
[----:B------:R-:W-:-:S15]  /*23ab0*/  MOV R10, R15 ;  /* 0x0000000f000a7202 */ /* 0x000fde0000000f00 */
[----:B------:R-:W-:-:S01]  /*23ac0*/  NOP ;  /* 0x0000000000007918 */ /* 0x000fc20000000000 */
[----:B------:R-:W-:Y:S04]  /*23ad0*/  STL.64 [R1+0x360], R24 ;  /* 0x0003601801007387 */ /* 0x000fe80000100a00 */
[----:B------:R0:W-:Y:S04]  /*23ae0*/  STL.64 [R1+0x368], R26 ;  /* 0x0003681a01007387 */ /* 0x0001e80000100a00 */
[----:B0-----:R-:W2:Y:S04]  /*23af0*/  LDL.LU.64 R26, [R1+0x1bb8] ;  /* 0x001bb800011a7983 */ /* 0x001ea80000300a00 */
[----:B------:R-:W4:Y:S04]  /*23b00*/  LDL.LU.64 R24, [R1+0x1bb0] ;  /* 0x001bb00001187983 */ /* 0x000f280000300a00 */
[----:B------:R-:W3:Y:S04]  /*23b10*/  LDL.LU R12, [R1+0x10] ;  /* 0x00001000010c7983 */ /* 0x000ee80000300800 */
[----:B------:R-:W3:Y:S04]  /*23b20*/  LDL.LU R13, [R1+0x14] ;  /* 0x00001400010d7983 */ /* 0x000ee80000300800 */
[----:B------:R-:W2:Y:S04]  /*23b30*/  LDL.LU R14, [R1+0x18] ;  /* 0x00001800010e7983 */ /* 0x000ea80000300800 */
[----:B------:R-:W2:Y:S04]  /*23b40*/  LDL.LU R15, [R1+0x1c] ;  /* 0x00001c00010f7983 */ /* 0x000ea80000300800 */
[----:B--2---:R-:W-:Y:S04]  /*23b50*/  STL.64 [R1+0x1ad0], R14 ;  /* 0x001ad00e01007387 */ /* 0x004fe80000100a00 */
[----:B---3--:R0:W-:Y:S04]  /*23b60*/  STL.64 [R1+0x1ac8], R12 ;  /* 0x001ac80c01007387 */ /* 0x0081e80000100a00 */
[----:B------:R1:W-:Y:S04]  /*23b70*/  STL.64 [R1+0x1ad8], R6 ;  /* 0x001ad80601007387 */ /* 0x0003e80000100a00 */
[----:B0-----:R-:W2:Y:S04]  /*23b80*/  LDL.LU R12, [R1+0x20] ;  /* 0x00002000010c7983 */ /* 0x001ea80000300800 */
[----:B------:R-:W2:Y:S04]  /*23b90*/  LDL.LU R13, [R1+0x24] ;  /* 0x00002400010d7983 */ /* 0x000ea80000300800 */
[----:B------:R-:W3:Y:S04]  /*23ba0*/  LDL.LU R14, [R1+0x28] ;  /* 0x00002800010e7983 */ /* 0x000ee80000300800 */
[----:B------:R-:W3:Y:S01]  /*23bb0*/  LDL.LU R15, [R1+0x2c] ;  /* 0x00002c00010f7983 */ /* 0x000ee20000300800 */
[----:B-1----:R-:W-:Y:S01]  /*23bc0*/  IMAD.MOV.U32 R6, RZ, RZ, R20 ;  /* 0x000000ffff067224 */ /* 0x002fe200078e0014 */
[----:B------:R-:W-:-:S02]  /*23bd0*/  MOV R7, R21 ;  /* 0x0000001500077202 */ /* 0x000fc40000000f00 */
[----:B---3--:R-:W-:Y:S04]  /*23be0*/  STL.64 [R1+0x1ae8], R14 ;  /* 0x001ae80e01007387 */ /* 0x008fe80000100a00 */
[----:B--2---:R-:W-:Y:S04]  /*23bf0*/  STL.64 [R1+0x1ae0], R12 ;  /* 0x001ae00c01007387 */ /* 0x004fe80000100a00 */
[----:B------:R-:W2:Y:S04]  /*23c00*/  LDL.LU R20, [R1+0x1bac] ;  /* 0x001bac0001147983 */ /* 0x000ea80000300800 */
[----:B------:R-:W3:Y:S04]  /*23c10*/  LDL.LU R21, [R1+0x1ba8] ;  /* 0x001ba80001157983 */ /* 0x000ee80000300800 */
[----:B------:R0:W-:Y:S02]  /*23c20*/  STL.64 [R1+0x1af0], R6 ;  /* 0x001af00601007387 */ /* 0x0001e40000100a00 */
[----:B0-----:R-:W-:Y:S01]  /*23c30*/  IMAD.MOV.U32 R6, RZ, RZ, R27 ;  /* 0x000000ffff067224 */ /* 0x001fe200078e001b */
[----:B------:R-:W-:-:S05]  /*23c40*/  MOV R7, R26 ;  /* 0x0000001a00077202 */ /* 0x000fca0000000f00 */
[----:B------:R4:W-:Y:S04]  /*23c50*/  STL.64 [R1+0x1b08], R6 ;  /* 0x001b080601007387 */ /* 0x0009e80000100a00 */
[----:B------:R-:W2:Y:S04]  /*23c60*/  LDL.LU R12, [R1+0x50] ;  /* 0x00005000010c7983 */ /* 0x000ea80000300800 */
[----:B------:R-:W2:Y:S04]  /*23c70*/  LDL.LU R13, [R1+0x54] ;  /* 0x00005400010d7983 */ /* 0x000ea80000300800 */
[----:B------:R-:W3:Y:S04]  /*23c80*/  LDL.LU R14, [R1+0x58] ;  /* 0x00005800010e7983 */ /* 0x000ee80000300800 */
[----:B------:R-:W3:Y:S01]  /*23c90*/  LDL.LU R15, [R1+0x5c] ;  /* 0x00005c00010f7983 */ /* 0x000ee20000300800 */
[----:B----4-:R-:W-:Y:S01]  /*23ca0*/  IMAD.MOV.U32 R6, RZ, RZ, R25 ;  /* 0x000000ffff067224 */ /* 0x010fe200078e0019 */
[----:B------:R-:W-:-:S05]  /*23cb0*/  MOV R7, R24 ;  /* 0x0000001800077202 */ /* 0x000fca0000000f00 */
[----:B------:R-:W-:Y:S04]  /*23cc0*/  STL.64 [R1+0x1b20], R6 ;  /* 0x001b200601007387 */ /* 0x000fe80000100a00 */
[----:B---3--:R-:W-:Y:S04]  /*23cd0*/  STL.64 [R1+0x1b00], R14 ;  /* 0x001b000e01007387 */ /* 0x008fe80000100a00 */
[----:B--2---:R0:W-:Y:S04]  /*23ce0*/  STL.64 [R1+0x1af8], R12 ;  /* 0x001af80c01007387 */ /* 0x0041e80000100a00 */
[----:B0-----:R-:W2:Y:S04]  /*23cf0*/  LDL.LU R12, [R1+0x60] ;  /* 0x00006000010c7983 */ /* 0x001ea80000300800 */
[----:B------:R-:W2:Y:S04]  /*23d00*/  LDL.LU R13, [R1+0x64] ;  /* 0x00006400010d7983 */ /* 0x000ea80000300800 */
[----:B------:R-:W3:Y:S04]  /*23d10*/  LDL.LU R14, [R1+0x68] ;  /* 0x00006800010e7983 */ /* 0x000ee80000300800 */
[----:B------:R-:W3:Y:S01]  /*23d20*/  LDL.LU R15, [R1+0x6c] ;  /* 0x00006c00010f7983 */ /* 0x000ee20000300800 */
[----:B------:R-:W-:Y:S01]  /*23d30*/  IMAD.MOV.U32 R6, RZ, RZ, R23 ;  /* 0x000000ffff067224 */ /* 0x000fe200078e0017 */
[----:B------:R-:W-:-:S05]  /*23d40*/  MOV R7, R22 ;  /* 0x0000001600077202 */ /* 0x000fca0000000f00 */
[----:B------:R0:W-:Y:S02]  /*23d50*/  STL.64 [R1+0x1b38], R6 ;  /* 0x001b380601007387 */ /* 0x0001e40000100a00 */
[----:B0-----:R-:W-:Y:S01]  /*23d60*/  IMAD.MOV.U32 R6, RZ, RZ, R21 ;  /* 0x000000ffff067224 */ /* 0x001fe200078e0015 */
[----:B------:R-:W-:-:S05]  /*23d70*/  MOV R7, R20 ;  /* 0x0000001400077202 */ /* 0x000fca0000000f00 */
[----:B------:R-:W-:Y:S04]  /*23d80*/  STL.64 [R1+0x1b50], R6 ;  /* 0x001b500601007387 */ /* 0x000fe80000100a00 */
        /* <DEDUP_REMOVED lines=12> */
[----:B------:R-:W3:Y:S04]  /*23e50*/  LDL.LU R26, [R1+0x178] ;  /* 0x00017800011a7983 */ /* 0x000ee80000300800 */
[----:B------:R-:W3:Y:S04]  /*23e60*/  LDL.LU R27, [R1+0x17c] ;  /* 0x00017c00011b7983 */ /* 0x000ee80000300800 */
[----:B--2---:R0:W-:Y:S04]  /*23e70*/  STL.64 [R1+0x1b88], R22 ;  /* 0x001b881601007387 */ /* 0x0041e80000100a00 */
[----:B----4-:R-:W-:Y:S04]  /*23e80*/  STL.64 [R1+0x1b80], R20 ;  /* 0x001b801401007387 */ /* 0x010fe80000100a00 */
[----:B0-----:R-:W2:Y:S04]  /*23e90*/  LDL.LU.64 R22, [R1+0x1a8] ;  /* 0x0001a80001167983 */ /* 0x001ea80000300a00 */
[----:B------:R-:W4:Y:S04]  /*23ea0*/  LDL.LU R6, [R1+0x138] ;  /* 0x0001380001067983 */ /* 0x000f280000300800 */
[----:B------:R-:W4:Y:S04]  /*23eb0*/  LDL.LU R7, [R1+0x13c] ;  /* 0x00013c0001077983 */ /* 0x000f280000300800 */
[----:B---3--:R-:W-:Y:S04]  /*23ec0*/  STL.64 [R1+0x1b30], R14 ;  /* 0x001b300e01007387 */ /* 0x008fe80000100a00 */
[----:B------:R0:W-:Y:S04]  /*23ed0*/  STL.64 [R1+0x1b28], R12 ;  /* 0x001b280c01007387 */ /* 0x0001e80000100a00 */
[----:B0-----:R-:W3:Y:S04]  /*23ee0*/  LDL.LU R12, [R1+0x80] ;  /* 0x00008000010c7983 */ /* 0x001ee80000300800 */
[----:B------:R-:W3:Y:S04]  /*23ef0*/  LDL.LU R13, [R1+0x84] ;  /* 0x00008400010d7983 */ /* 0x000ee80000300800 */
[----:B------:R-:W2:Y:S04]  /*23f00*/  LDL.LU R14, [R1+0x88] ;  /* 0x00008800010e7983 */ /* 0x000ea80000300800 */
[----:B------:R-:W2:Y:S04]  /*23f10*/  LDL.LU R15, [R1+0x8c] ;  /* 0x00008c00010f7983 */ /* 0x000ea80000300800 */
[----:B--2---:R-:W-:Y:S04]  /*23f20*/  STL.64 [R1+0x1b48], R14 ;  /* 0x001b480e01007387 */ /* 0x004fe80000100a00 */
[----:B---3--:R0:W-:Y:S04]  /*23f30*/  STL.64 [R1+0x1b40], R12 ;  /* 0x001b400c01007387 */ /* 0x0081e80000100a00 */
[----:B0-----:R-:W2:Y:S04]  /*23f40*/  LDL.LU R12, [R1+0x140] ;  /* 0x00014000010c7983 */ /* 0x001ea80000300800 */
[----:B------:R-:W2:Y:S04]  /*23f50*/  LDL.LU R13, [R1+0x144] ;  /* 0x00014400010d7983 */ /* 0x000ea80000300800 */
[----:B------:R-:W3:Y:S04]  /*23f60*/  LDL.LU R14, [R1+0x148] ;  /* 0x00014800010e7983 */ /* 0x000ee80000300800 */
[----:B------:R-:W3:Y:S01]  /*23f70*/  LDL.LU R15, [R1+0x14c] ;  /* 0x00014c00010f7983 */ /* 0x000ee20000300800 */
[----:B------:R-:W-:Y:S03]  /*23f80*/  HMMA.16816.F32.BF16 R24, R16, R22, R24 ;  /* 0x000000161018723c */ /* 0x000fe60000041818 */
[----:B---3--:R-:W-:Y:S04]  /*23f90*/  STL.64 [R1+0x1b60], R14 ;  /* 0x001b600e01007387 */ /* 0x008fe80000100a00 */
[----:B--2---:R0:W-:Y:S04]  /*23fa0*/  STL.64 [R1+0x1b58], R12 ;  /* 0x001b580c01007387 */ /* 0x0041e80000100a00 */
[----:B0-----:R-:W4:Y:S04]  /*23fb0*/  LDL.LU R12, [R1+0x150] ;  /* 0x00015000010c7983 */ /* 0x001f280000300800 */
[----:B------:R-:W4:Y:S04]  /*23fc0*/  LDL.LU R13, [R1+0x154] ;  /* 0x00015400010d7983 */ /* 0x000f280000300800 */
[----:B------:R-:W4:Y:S04]  /*23fd0*/  LDL.LU R14, [R1+0x158] ;  /* 0x00015800010e7983 */ /* 0x000f280000300800 */
[----:B------:R-:W4:Y:S04]  /*23fe0*/  LDL.LU R15, [R1+0x15c] ;  /* 0x00015c00010f7983 */ /* 0x000f280000300800 */
[----:B------:R0:W-:Y:S04]  /*23ff0*/  STL.64 [R1+0x1a98], R10 ;  /* 0x001a980a01007387 */ /* 0x0001e80000100a00 */
[----:B------:R-:W-:Y:S01]  /*24000*/  STL.64 [R1+0x1a90], R8 ;  /* 0x001a900801007387 */ /* 0x000fe20000100a00 */
[----:B0-----:R-:W-:Y:S01]  /*24010*/  IMAD.MOV.U32 R10, RZ, RZ, R0 ;  /* 0x000000ffff0a7224 */ /* 0x001fe200078e0000 */
[----:B------:R-:W-:-:S02]  /*24020*/  MOV R11, R2 ;  /* 0x00000002000b7202 */ /* 0x000fc40000000f00 */
[----:B------:R-:W2:Y:S04]  /*24030*/  LDL.LU R0, [R1+0x1ba4] ;  /* 0x001ba40001007983 */ /* 0x000ea80000300800 */
[----:B------:R-:W3:Y:S04]  /*24040*/  LDL.LU R2, [R1+0x1ba0] ;  /* 0x001ba00001027983 */ /* 0x000ee80000300800 */
[----:B------:R0:W-:Y:S02]  /*24050*/  STL.64 [R1+0x1aa8], R10 ;  /* 0x001aa80a01007387 */ /* 0x0001e40000100a00 */
[----:B0-----:R-:W-:Y:S01]  /*24060*/  IMAD.MOV.U32 R10, RZ, RZ, R3 ;  /* 0x000000ffff0a7224 */ /* 0x001fe200078e0003 */
[----:B------:R-:W-:Y:S01]  /*24070*/  MOV R11, R28 ;  /* 0x0000001c000b7202 */ /* 0x000fe20000000f00 */
[----:B------:R-:W4:Y:S04]  /*24080*/  LDL.LU R3, [R1+0x1b9c] ;  /* 0x001b9c0001037983 */ /* 0x000f280000300800 */
[----:B------:R-:W2:Y:S04]  /*24090*/  LDL.LU R28, [R1+0x1b98] ;  /* 0x001b9800011c7983 */ /* 0x000ea80000300800 */
[----:B------:R0:W-:Y:S04]  /*240a0*/  STL.64 [R1+0x350], R24 ;  /* 0x0003501801007387 */ /* 0x0001e80000100a00 */
[----:B------:R1:W-:Y:S01]  /*240b0*/  STL.64 [R1+0x358], R26 ;  /* 0x0003581a01007387 */ /* 0x0003e20000100a00 */
[----:B0-----:R-:W-:-:S03]  /*240c0*/  IMAD.MOV.U32 R25, RZ, RZ, R22 ;  /* 0x000000ffff197224 */ /* 0x001fc600078e0016 */
[----:B-1----:R-:W3:Y:S01]  /*240d0*/  LDL.LU.64 R26, [R1+0x1b90] ;  /* 0x001b9000011a7983 */ /* 0x002ee20000300a00 */
[----:B------:R-:W-:-:S03]  /*240e0*/  MOV R24, R23 ;  /* 0x0000001700187202 */ /* 0x000fc60000000f00 */
[----:B------:R-:W3:Y:S04]  /*240f0*/  LDL.LU.64 R22, [R1+0x1b88] ;  /* 0x001b880001167983 */ /* 0x000ee80000300a00 */
[----:B------:R-:W3:Y:S02]  /*24100*/  LDL.LU.64 R20, [R1+0x1b80] ;  /* 0x001b800001147983 */ /* 0x000ee40000300a00 */
[----:B---3--:R-:W-:Y:S02]  /*24110*/  HMMA.16816.F32.BF16 R16, R16, R26, R20 ;  /* 0x0000001a1010723c */ /* 0x008fe40000041814 */
[----:B------:R-:W3:Y:S04]  /*24120*/  LDL.LU.64 R22, [R1+0x1b78] ;  /* 0x001b780001167983 */ /* 0x000ee80000300a00 */
[----:B------:R-:W3:-:S15]  /*24130*/  LDL.LU.64 R20, [R1+0x1b70] ;  /* 0x001b700001147983 */ /* 0x000ede0000300a00 */
[----:B------:R-:W-:-:S02]  /*24140*/  NOP ;  /* 0x0000000000007918 */ /* 0x000fc40000000000 */
[----:B------:R-:W-:Y:S04]  /*24150*/  STL.64 [R1+0x320], R16 ;  /* 0x0003201001007387 */ /* 0x000fe80000100a00 */
[----:B------:R0:W-:Y:S04]  /*24160*/  STL.64 [R1+0x328], R18 ;  /* 0x0003281201007387 */ /* 0x0001e80000100a00 */
[----:B0-----:R-:W3:Y:S04]  /*24170*/  LDL.LU R18, [R1+0xa8] ;  /* 0x0000a80001127983 */ /* 0x001ee80000300800 */
[----:B------:R-:W-:Y:S04]  /*24180*/  STL.64 [R1+0x1a40], R26 ;  /* 0x001a401a01007387 */ /* 0x000fe80000100a00 */
[----:B------:R2:W-:Y:S02]  /*24190*/  STL.64 [R1+0x1aa0], R24 ;  /* 0x001aa01801007387 */ /* 0x0005e40000100a00 */
[----:B--2---:R-:W-:Y:S01]  /*241a0*/  MOV R24, R28 ;  /* 0x0000001c00187202 */ /* 0x004fe20000000f00 */
[----:B----4-:R-:W-:Y:S01]  /*241b0*/  IMAD.MOV.U32 R25, RZ, RZ, R3 ;  /* 0x000000ffff197224 */ /* 0x010fe200078e0003 */
[----:B------:R-:W2:Y:S04]  /*241c0*/  LDL.LU R28, [R1+0x1b6c] ;  /* 0x001b6c00011c7983 */ /* 0x000ea80000300800 */
[----:B------:R-:W4:Y:S01]  /*241d0*/  LDL.LU R3, [R1+0x1b68] ;  /* 0x001b680001037983 */ /* 0x000f220000300800 */
[----:B---3--:R-:W-:Y:S03]  /*241e0*/  HMMA.16816.F32.BF16 R4, R20, R6, R12 ;  /* 0x000000061404723c */ /* 0x008fe6000004180c */
[----:B------:R-:W3:Y:S04]  /*241f0*/  LDL.LU.64 R14, [R1+0x1b60] ;  /* 0x001b6000010e7983 */ /* 0x000ee80000300a00 */
[----:B------:R-:W3:-:S15]  /*24200*/  LDL.LU.64 R12, [R1+0x1b58] ;  /* 0x001b5800010c7983 */ /* 0x000ede0000300a00 */
[----:B------:R-:W-:-:S01]  /*24210*/  NOP ;  /* 0x0000000000007918 */ /* 0x000fc20000000000 */
[----:B------:R-:W-:Y:S04]  /*24220*/  STL.64 [R1+0x310], R4 ;  /* 0x0003100401007387 */ /* 0x000fe80000100a00 */
[----:B------:R0:W-:Y:S04]  /*24230*/  STL.64 [R1+0x318], R6 ;  /* 0x0003180601007387 */ /* 0x0001e80000100a00 */
[----:B0-----:R-:W3:Y:S01]  /*24240*/  LDL.LU.64 R6, [R1+0x1b50] ;  /* 0x001b500001067983 */ /* 0x001ee20000300a00 */
[----:B------:R-:W-:Y:S01]  /*24250*/  MOV R26, R2 ;  /* 0x00000002001a7202 */ /* 0x000fe20000000f00 */
[----:B------:R-:W-:Y:S01]  /*24260*/  IMAD.MOV.U32 R27, RZ, RZ, R0 ;  /* 0x000000ffff1b7224 */ /* 0x000fe200078e0000 */
[----:B---3--:R-:W-:Y:S01]  /*24270*/  HMMA.16816.F32.BF16 R4, R20, R6, R12 ;  /* 0x000000061404723c */ /* 0x008fe2000004180c */
[----:B------:R-:W3:Y:S04]  /*24280*/  LDL.LU.64 R14, [R1+0x1b48] ;  /* 0x001b4800010e7983 */ /* 0x000ee80000300a00 */
[----:B------:R-:W3:-:S15]  /*24290*/  LDL.LU.64 R12, [R1+0x1b40] ;  /* 0x001b4000010c7983 */ /* 0x000ede0000300a00 */
[----:B------:R-:W-:-:S03]  /*242a0*/  NOP ;  /* 0x0000000000007918 */ /* 0x000fc60000000000 */
[----:B------:R3:W-:Y:S01]  /*242b0*/  STL [R1+0x300], R4 ;  /* 0x0003000401007387 */ /* 0x0007e20000100800 */
[----:B------:R-:W-:Y:S01]  /*242c0*/  IMAD.MOV.U32 R2, RZ, RZ, R6 ;  /* 0x000000ffff027224 */ /* 0x000fe200078e0006 */
[----:B------:R-:W-:Y:S02]  /*242d0*/  MOV R0, R7 ;  /* 0x0000000700007202 */ /* 0x000fe40000000f00 */
[----:B------:R-:W3:Y:S01]  /*242e0*/  LDL.LU.64 R6, [R1+0x1b38] ;  /* 0x001b380001067983 */ /* 0x000ee20000300a00 */
[----:B------:R-:W-:Y:S01]  /*242f0*/  IMAD.MOV.U32 R19, RZ, RZ, R29 ;  /* 0x000000ffff137224 */ /* 0x000fe200078e001d */
[----:B------:R-:W-:Y:S02]  /*24300*/  MOV R29, R5 ;  /* 0x00000005001d7202 */ /* 0x000fe40000000f00 */
[----:B------:R-:W-:Y:S04]  /*24310*/  STL [R1+0x1a1c], R0 ;  /* 0x001a1c0001007387 */ /* 0x000fe80000100800 */
[----:B------:R-:W-:Y:S04]  /*24320*/  STL [R1+0x1a18], R2 ;  /* 0x001a180201007387 */ /* 0x000fe80000100800 */
[----:B------:R-:W-:Y:S01]  /*24330*/  STL [R1+0x1918], R29 ;  /* 0x0019181d01007387 */ /* 0x000fe20000100800 */
[----:B---3--:R-:W-:Y:S03]  /*24340*/  HMMA.16816.F32.BF16 R4, R20, R6, R12 ;  /* 0x000000061404723c */ /* 0x008fe6000004180c */
[----:B------:R-:W3:Y:S04]  /*24350*/  LDL.LU.64 R14, [R1+0x1b30] ;  /* 0x001b3000010e7983 */ /* 0x000ee80000300a00 */
[----:B------:R-:W3:-:S15]  /*24360*/  LDL.LU.64 R12, [R1+0x1b28] ;  /* 0x001b2800010c7983 */ /* 0x000ede0000300a00 */
[----:B------:R-:W-:-:S01]  /*24370*/  NOP ;  /* 0x0000000000007918 */ /* 0x000fc20000000000 */
[----:B------:R-:W-:Y:S04]  /*24380*/  STL.64 [R1+0x2f0], R4 ;  /* 0x0002f00401007387 */ /* 0x000fe80000100a00 */
[----:B------:R0:W-:Y:S04]  /*24390*/  STL.64 [R1+0x2f8], R6 ;  /* 0x0002f80601007387 */ /* 0x0001e80000100a00 */
[----:B0-----:R-:W3:Y:S02]  /*243a0*/  LDL.LU.64 R6, [R1+0x1b20] ;  /* 0x001b200001067983 */ /* 0x001ee40000300a00 */
[----:B---3--:R-:W-:Y:S02]  /*243b0*/  HMMA.16816.F32.BF16 R4, R20, R6, R12 ;  /* 0x000000061404723c */ /* 0x008fe4000004180c */
[----:B------:R-:W3:Y:S04]  /*243c0*/  LDL.LU.64 R14, [R1+0x1b18] ;  /* 0x001b1800010e7983 */ /* 0x000ee80000300a00 */
[----:B------:R-:W3:-:S15]  /*243d0*/  LDL.LU.64 R12, [R1+0x1b10] ;  /* 0x001b1000010c7983 */ /* 0x000ede0000300a00 */
[----:B------:R-:W-:-:S02]  /*243e0*/  NOP ;  /* 0x0000000000007918 */ /* 0x000fc40000000000 */
        /* <DEDUP_REMOVED lines=21> */
[----:B------:R0:W-:Y:S04]  /*24540*/  STL.64 [R1+0x150], R4 ;  /* 0x0001500401007387 */ /* 0x0001e80000100a00 */
[----:B------:R-:W-:Y:S04]  /*24550*/  STL.64 [R1+0x158], R6 ;  /* 0x0001580601007387 */ /* 0x000fe80000100a00 */
[----:B0-----:R-:W2:Y:S01]  /*24560*/  LDL.LU.64 R4, [R1+0x1ac0] ;  /* 0x001ac00001047983 */ /* 0x001ea20000300a00 */
[----:B---3--:R-:W-:Y:S03]  /*24570*/  HMMA.16816.F32.BF16 R16, R20, R18, R12 ;  /* 0x000000121410723c */ /* 0x008fe6000004180c */
[----:B------:R-:W3:Y:S04]  /*24580*/  LDL.LU.64 R14, [R1+0x1ab8] ;  /* 0x001ab800010e7983 */ /* 0x000ee80000300a00 */
[----:B------:R-:W3:Y:S01]  /*24590*/  LDL.LU.64 R12, [R1+0x1ab0] ;  /* 0x001ab000010c7983 */ /* 0x000ee20000300a00 */
[----:B----4-:R-:W-:-:S15]  /*245a0*/  LOP3.LUT R3, R3, 0x40, RZ, 0x3c, !PT ;  /* 0x0000004003037812 */ /* 0x010fde00078e3cff */
[----:B------:R2:W-:Y:S04]  /*245b0*/  STL.64 [R1+0x140], R16 ;  /* 0x0001401001007387 */ /* 0x0005e80000100a00 */
[----:B------:R-:W-:Y:S01]  /*245c0*/  STL.64 [R1+0x148], R18 ;  /* 0x0001481201007387 */ /* 0x000fe20000100a00 */
[----:B--2---:R-:W-:Y:S01]  /*245d0*/  LOP3.LUT R16, R28, 0x40, RZ, 0x3c, !PT ;  /* 0x000000401c107812 */ /* 0x004fe200078e3cff */
[----:B---3--:R-:W-:Y:S07]  /*245e0*/  HMMA.16816.F32.BF16 R8, R20, R10, R12 ;  /* 0x0000000a1408723c */ /* 0x008fee000004180c */
[----:B------:R-:W-:Y:S01]  /*245f0*/  IMAD.MOV.U32 R14, RZ, RZ, R5 ;  /* 0x000000ffff0e7224 */ /* 0x000fe200078e0005 */
[----:B------:R-:W-:-:S02]  /*24600*/  MOV R15, R4 ;  /* 0x00000004000f7202 */ /* 0x000fc40000000f00 */
[----:B------:R-:W0:Y:S04]  /*24610*/  LDSM.16.M88.4 R4, [R16+UR6+0x18000] ;  /* 0x018000061004783b */ /* 0x000e280008000200 */
[----:B------:R-:W-:Y:S09]  /*24620*/  LDSM.16.M88.4 R16, [R16+UR6+0x18800] ;  /* 0x018800061010783b */ /* 0x000ff20008000200 */
[----:B------:R-:W-:Y:S04]  /*24630*/  STL.64 [R1+0x130], R8 ;  /* 0x0001300801007387 */ /* 0x000fe80000100a00 */
[----:B------:R-:W-:Y:S04]  /*24640*/  STL.64 [R1+0x138], R10 ;  /* 0x0001380a01007387 */ /* 0x000fe80000100a00 */
[----:B------:R-:W1:Y:S04]  /*24650*/  LDSM.16.M88.4 R8, [R3+UR6] ;  /* 0x000000060308783b */ /* 0x000e680008000200 */
[----:B0-----:R-:W-:Y:S04]  /*24660*/  STL.64 [R1+0x1a38], R6 ;  /* 0x001a380601007387 */ /* 0x001fe80000100a00 */
[----:B------:R0:W-:Y:S04]  /*24670*/  STL.64 [R1+0x1a30], R4 ;  /* 0x001a300401007387 */ /* 0x0001e80000100a00 */
[----:B0-----:R-:W2:Y:S04]  /*24680*/  LDL.LU R4, [R1+0x30] ;  /* 0x0000300001047983 */ /* 0x001ea80000300800 */
[----:B------:R-:W2:Y:S04]  /*24690*/  LDL.LU R5, [R1+0x34] ;  /* 0x0000340001057983 */ /* 0x000ea80000300800 */
[----:B------:R-:W2:Y:S04]  /*246a0*/  LDL.LU R6, [R1+0x38] ;  /* 0x0000380001067983 */ /* 0x000ea80000300800 */
[----:B------:R-:W2:Y:S04]  /*246b0*/  LDL.LU R7, [R1+0x3c] ;  /* 0x00003c0001077983 */ /* 0x000ea80000300800 */
[----:B-1----:R-:W-:Y:S04]  /*246c0*/  STL.64 [R1+0xd0], R8 ;  /* 0x0000d00801007387 */ /* 0x002fe80000100a00 */
[----:B------:R0:W-:Y:S04]  /*246d0*/  STL.64 [R1+0xd8], R10 ;  /* 0x0000d80a01007387 */ /* 0x0001e80000100a00 */
[----:B0-----:R-:W3:Y:S02]  /*246e0*/  LDL.LU.64 R10, [R1+0x1aa8] ;  /* 0x001aa800010a7983 */ /* 0x001ee40000300a00 */
[----:B---3--:R-:W-:Y:S02]  /*246f0*/  HMMA.16816.F32.BF16 R8, R20, R10, R24 ;  /* 0x0000000a1408723c */ /* 0x008fe40000041818 */
[----:B------:R-:W3:-:S15]  /*24700*/  LDL.LU.64 R24, [R1+0x1aa0] ;  /* 0x001aa00001187983 */ /* 0x000ede0000300a00 */
[----:B------:R-:W-:-:S06]  /*24710*/  NOP ;  /* 0x0000000000007918 */ /* 0x000fcc0000000000 */
[----:B------:R-:W-:Y:S04]  /*24720*/  STL.64 [R1+0x120], R8 ;  /* 0x0001200801007387 */ /* 0x000fe80000100a00 */
[----:B------:R-:W-:Y:S04]  /*24730*/  STL.64 [R1+0x128], R10 ;  /* 0x0001280a01007387 */ /* 0x000fe80000100a00 */
[----:B------:R-:W0:Y:S01]  /*24740*/  LDSM.16.M88.4 R8, [R3+UR6+0x1000] ;  /* 0x001000060308783b */ /* 0x000e220008000200 */
[----:B--2---:R-:W-:Y:S03]  /*24750*/  HMMA.16816.F32.BF16 R4, R20, R14, R4 ;  /* 0x0000000e1404723c */ /* 0x004fe60000041804 */
[----:B0-----:R-:W-:Y:S04]  /*24760*/  STL.64 [R1+0xc0], R8 ;  /* 0x0000c00801007387 */ /* 0x001fe80000100a00 */
[----:B------:R0:W-:Y:S04]  /*24770*/  STL.64 [R1+0xc8], R10 ;  /* 0x0000c80a01007387 */ /* 0x0001e80000100a00 */
[----:B0-----:R-:W2:Y:S04]  /*24780*/  LDL.LU.64 R10, [R1+0x1a98] ;  /* 0x001a9800010a7983 */ /* 0x001ea80000300a00 */
[----:B------:R-:W4:Y:S08]  /*24790*/  LDL.LU.64 R8, [R1+0x1a90] ;  /* 0x001a900001087983 */ /* 0x000f300000300a00 */
[----:B------:R0:W-:Y:S04]  /*247a0*/  STL.64 [R1+0x110], R4 ;  /* 0x0001100401007387 */ /* 0x0001e80000100a00 */
[----:B------:R1:W-:Y:S01]  /*247b0*/  STL.64 [R1+0x118], R6 ;  /* 0x0001180601007387 */ /* 0x0003e20000100a00 */
[----:B---3--:R-:W-:Y:S01]  /*247c0*/  IMAD.MOV.U32 R26, RZ, RZ, R25 ;  /* 0x000000ffff1a7224 */ /* 0x008fe200078e0019 */
[----:B------:R-:W-:-:S05]  /*247d0*/  MOV R27, R24 ;  /* 0x00000018001b7202 */ /* 0x000fca0000000f00 */
[----:B------:R2:W-:Y:S04]  /*247e0*/  STL.64 [R1+0x1a58], R26 ;  /* 0x001a581a01007387 */ /* 0x0005e80000100a00 */
[----:B0-----:R-:W3:Y:S04]  /*247f0*/  LDL.LU R4, [R1+0x2c0] ;  /* 0x0002c00001047983 */ /* 0x001ee80000300800 */
[----:B------:R-:W3:Y:S04]  /*24800*/  LDL.LU R5, [R1+0x2c4] ;  /* 0x0002c40001057983 */ /* 0x000ee80000300800 */
[----:B-1----:R-:W4:Y:S04]  /*24810*/  LDL.LU R6, [R1+0x2c8] ;  /* 0x0002c80001067983 */ /* 0x002f280000300800 */
[----:B------:R-:W4:Y:S04]  /*24820*/  LDL.LU R7, [R1+0x2cc] ;  /* 0x0002cc0001077983 */ /* 0x000f280000300800 */
[----:B------:R-:W3:Y:S04]  /*24830*/  LDL.LU R12, [R1+0x1c0] ;  /* 0x0001c000010c7983 */ /* 0x000ee80000300800 */
[----:B------:R-:W3:Y:S04]  /*24840*/  LDL.LU R13, [R1+0x1c4] ;  /* 0x0001c400010d7983 */ /* 0x000ee80000300800 */
[----:B------:R-:W3:Y:S04]  /*24850*/  LDL.LU R14, [R1+0x1c8] ;  /* 0x0001c800010e7983 */ /* 0x000ee80000300800 */
[----:B------:R-:W3:Y:S01]  /*24860*/  LDL.LU R15, [R1+0x1cc] ;  /* 0x0001cc00010f7983 */ /* 0x000ee20000300800 */
[----:B--2---:R-:W-:Y:S01]  /*24870*/  IMAD.MOV.U32 R26, RZ, RZ, R11 ;  /* 0x000000ffff1a7224 */ /* 0x004fe200078e000b */
[----:B------:R-:W-:-:S05]  /*24880*/  MOV R27, R10 ;  /* 0x0000000a001b7202 */ /* 0x000fca0000000f00 */
[----:B------:R-:W-:Y:S04]  /*24890*/  STL.64 [R1+0x1a70], R26 ;  /* 0x001a701a01007387 */ /* 0x000fe80000100a00 */
[----:B----4-:R-:W-:Y:S04]  /*248a0*/  STL.64 [R1+0x1a50], R6 ;  /* 0x001a500601007387 */ /* 0x010fe80000100a00 */
[----:B---3--:R0:W-:Y:S04]  /*248b0*/  STL.64 [R1+0x1a48], R4 ;  /* 0x001a480401007387 */ /* 0x0081e80000100a00 */
[----:B0-----:R-:W2:Y:S04]  /*248c0*/  LDL.LU R4, [R1+0x2d0] ;  /* 0x0002d00001047983 */ /* 0x001ea80000300800 */
[----:B------:R-:W2:Y:S04]  /*248d0*/  LDL.LU R5, [R1+0x2d4] ;  /* 0x0002d40001057983 */ /* 0x000ea80000300800 */
[----:B------:R-:W3:Y:S04]  /*248e0*/  LDL.LU R6, [R1+0x2d8] ;  /* 0x0002d80001067983 */ /* 0x000ee80000300800 */
[----:B------:R-:W3:Y:S01]  /*248f0*/  LDL.LU R7, [R1+0x2dc] ;  /* 0x0002dc0001077983 */ /* 0x000ee20000300800 */
[----:B------:R-:W-:Y:S01]  /*24900*/  IMAD.MOV.U32 R26, RZ, RZ, R9 ;  /* 0x000000ffff1a7224 */ /* 0x000fe200078e0009 */
[----:B------:R-:W-:-:S02]  /*24910*/  MOV R27, R8 ;  /* 0x00000008001b7202 */ /* 0x000fc40000000f00 */
[----:B------:R-:W0:Y:S04]  /*24920*/  LDSM.16.M88.4 R8, [R3+UR6+0x2000] ;  /* 0x002000060308783b */ /* 0x000e280008000200 */
[----:B---3--:R-:W-:Y:S04]  /*24930*/  STL.64 [R1+0x1a68], R6 ;  /* 0x001a680601007387 */ /* 0x008fe80000100a00 */
[----:B--2---:R1:W-:Y:S04]  /*24940*/  STL.64 [R1+0x1a60], R4 ;  /* 0x001a600401007387 */ /* 0x0043e80000100a00 */
[----:B-1----:R-:W2:Y:S04]  /*24950*/  LDL.LU R4, [R1+0x330] ;  /* 0x0003300001047983 */ /* 0x002ea80000300800 */
[----:B------:R-:W2:Y:S04]  /*24960*/  LDL.LU R5, [R1+0x334] ;  /* 0x0003340001057983 */ /* 0x000ea80000300800 */
[----:B------:R-:W3:Y:S04]  /*24970*/  LDL.LU R6, [R1+0x338] ;  /* 0x0003380001067983 */ /* 0x000ee80000300800 */
[----:B------:R-:W3:Y:S04]  /*24980*/  LDL.LU R7, [R1+0x33c] ;  /* 0x00033c0001077983 */ /* 0x000ee80000300800 */
[----:B---3--:R-:W-:Y:S04]  /*24990*/  STL.64 [R1+0x1a80], R6 ;  /* 0x001a800601007387 */ /* 0x008fe80000100a00 */
[----:B--2---:R1:W-:Y:S04]  /*249a0*/  STL.64 [R1+0x1a78], R4 ;  /* 0x001a780401007387 */ /* 0x0043e80000100a00 */
[----:B-1----:R-:W2:Y:S04]  /*249b0*/  LDL.LU R4, [R1+0x340] ;  /* 0x0003400001047983 */ /* 0x002ea80000300800 */
[----:B------:R-:W2:Y:S04]  /*249c0*/  LDL.LU R5, [R1+0x344] ;  /* 0x0003440001057983 */ /* 0x000ea80000300800 */
[----:B------:R-:W2:Y:S04]  /*249d0*/  LDL.LU R6, [R1+0x348] ;  /* 0x0003480001067983 */ /* 0x000ea80000300800 */
[----:B------:R-:W2:Y:S04]  /*249e0*/  LDL.LU R7, [R1+0x34c] ;  /* 0x00034c0001077983 */ /* 0x000ea80000300800 */
[----:B0-----:R-:W-:Y:S04]  /*249f0*/  STL.64 [R1+0xb0], R8 ;  /* 0x0000b00801007387 */ /* 0x001fe80000100a00 */
[----:B------:R-:W-:Y:S04]  /*24a00*/  STL.64 [R1+0xb8], R10 ;  /* 0x0000b80a01007387 */ /* 0x000fe80000100a00 */
[----:B------:R-:W0:Y:S04]  /*24a10*/  LDSM.16.M88.4 R8, [R3+UR6+0x3000] ;  /* 0x003000060308783b */ /* 0x000e280008000200 */
        /* <DEDUP_REMOVED lines=27> */
[----:B0-----:R0:W-:Y:S04]  /*24bd0*/  STL.64 [R1+0x18], R10 ;  /* 0x0000180a01007387 */ /* 0x0011e80000100a00 */
[----:B0-----:R-:W3:Y:S01]  /*24be0*/  LDL.LU.64 R10, [R1+0x1a88] ;  /* 0x001a8800010a7983 */ /* 0x001ee20000300a00 */
[----:B------:R-:W-:Y:S01]  /*24bf0*/  IMAD.MOV.U32 R0, RZ, RZ, R8 ;  /* 0x000000ffff007224 */ /* 0x000fe200078e0008 */
[----:B------:R-:W-:Y:S01]  /*24c00*/  MOV R2, R9 ;  /* 0x0000000900027202 */ /* 0x000fe20000000f00 */
[C---:B--2---:R-:W-:Y:S06]  /*24c10*/  HMMA.16816.F32.BF16 R24, R20.reuse, R26, R4 ;  /* 0x0000001a1418723c */ /* 0x044fec0000041804 */
[----:B---3--:R-:W-:Y:S01]  /*24c20*/  HMMA.16816.F32.BF16 R8, R20, R10, R12 ;  /* 0x0000000a1408723c */ /* 0x008fe2000004180c */
[----:B------:R-:W-:-:S15]  /*24c30*/  LDSM.16.M88.4 R12, [R3+UR6+0xd000] ;  /* 0x00d00006030c783b */ /* 0x000fde0008000200 */
[----:B------:R-:W-:-:S07]  /*24c40*/  NOP ;  /* 0x0000000000007918 */ /* 0x000fce0000000000 */
[----:B------:R-:W-:Y:S04]  /*24c50*/  STL.64 [R1+0x100], R8 ;  /* 0x0001000801007387 */ /* 0x000fe80000100a00 */
[----:B------:R-:W-:Y:S04]  /*24c60*/  STL.64 [R1+0x108], R10 ;  /* 0x0001080a01007387 */ /* 0x000fe80000100a00 */
[----:B------:R-:W0:Y:S04]  /*24c70*/  LDSM.16.M88.4 R8, [R3+UR6+0xe000] ;  /* 0x00e000060308783b */ /* 0x000e280008000200 */
[----:B0-----:R-:W-:Y:S04]  /*24c80*/  STL [R1+0x16bc], R10 ;  /* 0x0016bc0a01007387 */ /* 0x001fe80000100800 */
[----:B------:R-:W-:Y:S04]  /*24c90*/  STL.64 [R1], R12 ;  /* 0x0000000c01007387 */ /* 0x000fe80000100a00 */
[----:B------:R-:W-:Y:S04]  /*24ca0*/  STL.64 [R1+0x8], R14 ;  /* 0x0000080e01007387 */ /* 0x000fe80000100a00 */
[----:B------:R-:W0:Y:S04]  /*24cb0*/  LDSM.16.M88.4 R12, [R3+UR6+0xf000] ;  /* 0x00f00006030c783b */ /* 0x000e280008000200 */
[----:B------:R-:W-:Y:S04]  /*24cc0*/  STL [R1+0x16b8], R11 ;  /* 0x0016b80b01007387 */ /* 0x000fe80000100800 */
[----:B------:R1:W-:Y:S04]  /*24cd0*/  STL.64 [R1+0x1a10], R8 ;  /* 0x001a100801007387 */ /* 0x0003e80000100a00 */
[----:B-1----:R-:W2:Y:S04]  /*24ce0*/  LDL.LU.64 R8, [R1+0xc0] ;  /* 0x0000c00001087983 */ /* 0x002ea80000300a00 */
[----:B0-----:R-:W-:Y:S04]  /*24cf0*/  STL [R1+0x16c0], R14 ;  /* 0x0016c00e01007387 */ /* 0x001fe80000100800 */
[----:B------:R-:W-:Y:S04]  /*24d00*/  STL [R1+0x16b4], R15 ;  /* 0x0016b40f01007387 */ /* 0x000fe80000100800 */
[----:B------:R-:W-:Y:S04]  /*24d10*/  STL.64 [R1+0x1910], R18 ;  /* 0x0019101201007387 */ /* 0x000fe80000100a00 */
[----:B------:R0:W-:Y:S04]  /*24d20*/  STL.64 [R1+0x1908], R16 ;  /* 0x0019081001007387 */ /* 0x0001e80000100a00 */
[----:B0-----:R-:W3:Y:S04]  /*24d30*/  LDL.LU.64 R16, [R1+0xd0] ;  /* 0x0000d00001107983 */ /* 0x001ee80000300a00 */
[----:B------:R-:W4:Y:S04]  /*24d40*/  LDL.LU.64 R6, [R1+0x1a80] ;  /* 0x001a800001067983 */ /* 0x000f280000300a00 */
[----:B------:R-:W4:Y:S04]  /*24d50*/  LDL.LU.64 R4, [R1+0x1a78] ;  /* 0x001a780001047983 */ /* 0x000f280000300a00 */
[----:B------:R-:W-:Y:S04]  /*24d60*/  STL.64 [R1+0xf0], R24 ;  /* 0x0000f01801007387 */ /* 0x000fe80000100a00 */
[----:B------:R0:W-:Y:S04]  /*24d70*/  STL.64 [R1+0xf8], R26 ;  /* 0x0000f81a01007387 */ /* 0x0001e80000100a00 */
[----:B0-----:R-:W4:Y:S02]  /*24d80*/  LDL.LU.64 R26, [R1+0x1a70] ;  /* 0x001a7000011a7983 */ /* 0x001f240000300a00 */
[----:B----4-:R-:W-:Y:S02]  /*24d90*/  HMMA.16816.F32.BF16 R24, R20, R26, R4 ;  /* 0x0000001a1418723c */ /* 0x010fe40000041804 */
[----:B------:R-:W4:Y:S04]  /*24da0*/  LDL.LU.64 R6, [R1+0x1a68] ;  /* 0x001a680001067983 */ /* 0x000f280000300a00 */
[----:B------:R-:W4:-:S15]  /*24db0*/  LDL.LU.64 R4, [R1+0x1a60] ;  /* 0x001a600001047983 */ /* 0x000f1e0000300a00 */
[----:B------:R-:W-:-:S02]  /*24dc0*/  NOP ;  /* 0x0000000000007918 */ /* 0x000fc40000000000 */
        /* <DEDUP_REMOVED lines=12> */
[----:B------:R-:W4:Y:S04]  /*24e90*/  LDL.LU.64 R4, [R1+0x1a30] ;  /* 0x001a300001047983 */ /* 0x000f280000300a00 */
[----:B------:R-:W2:Y:S04]  /*24ea0*/  LDL.LU.64 R26, [R1+0x1a28] ;  /* 0x001a2800011a7983 */ /* 0x000ea80000300a00 */
[----:B------:R-:W2:Y:S09]  /*24eb0*/  LDL.LU.64 R24, [R1+0x1a20] ;  /* 0x001a200001187983 */ /* 0x000eb20000300a00 */
[----:B------:R0:W-:Y:S04]  /*24ec0*/  STL.64 [R1+0x1d0], R20 ;  /* 0x0001d01401007387 */ /* 0x0001e80000100a00 */
[----:B------:R1:W-:Y:S04]  /*24ed0*/  STL.64 [R1+0x1d8], R22 ;  /* 0x0001d81601007387 */ /* 0x0003e80000100a00 */
[----:B0-----:R-:W4:Y:S04]  /*24ee0*/  LDL.LU R20, [R1+0x2b0] ;  /* 0x0002b00001147983 */ /* 0x001f280000300800 */
[----:B------:R-:W4:Y:S04]  /*24ef0*/  LDL.LU R21, [R1+0x2b4] ;  /* 0x0002b40001157983 */ /* 0x000f280000300800 */
[----:B-1----:R-:W4:Y:S04]  /*24f00*/  LDL.LU R22, [R1+0x2b8] ;  /* 0x0002b80001167983 */ /* 0x002f280000300800 */
[----:B------:R-:W4:Y:S01]  /*24f10*/  LDL.LU R23, [R1+0x2bc] ;  /* 0x0002bc0001177983 */ /* 0x000f220000300800 */
[----:B---3--:R-:W-:Y:S01]  /*24f20*/  IMAD.MOV.U32 R14, RZ, RZ, R16 ;  /* 0x000000ffff0e7224 */ /* 0x008fe200078e0010 */
[----:B------:R-:W-:Y:S01]  /*24f30*/  MOV R3, R17 ;  /* 0x0000001100037202 */ /* 0x000fe20000000f00 */
[C---:B----4-:R-:W-:Y:S06]  /*24f40*/  HMMA.16816.F32.BF16 R20, R4.reuse, R16, R20 ;  /* 0x000000100414723c */ /* 0x050fec0000041814 */
[----:B--2---:R-:W-:-:S15]  /*24f50*/  HMMA.16816.F32.BF16 R16, R4, R8, R24 ;  /* 0x000000080410723c */ /* 0x004fde0000041818 */
[----:B------:R-:W-:-:S02]  /*24f60*/  NOP ;  /* 0x0000000000007918 */ /* 0x000fc40000000000 */
[----:B------:R-:W-:Y:S04]  /*24f70*/  STL.64 [R1+0x2c0], R20 ;  /* 0x0002c01401007387 */ /* 0x000fe80000100a00 */
[----:B------:R-:W-:Y:S04]  /*24f80*/  STL.64 [R1+0x2c8], R22 ;  /* 0x0002c81601007387 */ /* 0x000fe80000100a00 */
[----:B------:R-:W-:Y:S04]  /*24f90*/  STL.64 [R1+0x2b0], R16 ;  /* 0x0002b01001007387 */ /* 0x000fe80000100a00 */
[----:B------:R-:W-:Y:S04]  /*24fa0*/  STL.64 [R1+0x2b8], R18 ;  /* 0x0002b81201007387 */ /* 0x000fe80000100a00 */
[----:B------:R-:W2:Y:S04]  /*24fb0*/  LDL.LU R24, [R1+0x1f0] ;  /* 0x0001f00001187983 */ /* 0x000ea80000300800 */
[----:B------:R-:W2:Y:S04]  /*24fc0*/  LDL.LU R25, [R1+0x1f4] ;  /* 0x0001f40001197983 */ /* 0x000ea80000300800 */
[----:B------:R-:W3:Y:S04]  /*24fd0*/  LDL.LU R26, [R1+0x1f8] ;  /* 0x0001f800011a7983 */ /* 0x000ee80000300800 */
[----:B------:R-:W3:Y:S04]  /*24fe0*/  LDL.LU R27, [R1+0x1fc] ;  /* 0x0001fc00011b7983 */ /* 0x000ee80000300800 */
[----:B---3--:R-:W-:Y:S04]  /*24ff0*/  STL.64 [R1+0x1938], R26 ;  /* 0x0019381a01007387 */ /* 0x008fe80000100a00 */
[----:B--2---:R0:W-:Y:S04]  /*25000*/  STL.64 [R1+0x1930], R24 ;  /* 0x0019301801007387 */ /* 0x0041e80000100a00 */
[----:B0-----:R-:W2:Y:S04]  /*25010*/  LDL R24, [R1+0x20] ;  /* 0x0000200001187983 */ /* 0x001ea80000100800 */
[----:B------:R-:W2:Y:S04]  /*25020*/  LDL R25, [R1+0x24] ;  /* 0x0000240001197983 */ /* 0x000ea80000100800 */
[----:B--2---:R0:W-:Y:S04]  /*25030*/  STL.64 [R1+0x1948], R24 ;  /* 0x0019481801007387 */ /* 0x0041e80000100a00 */
[----:B0-----:R-:W2:Y:S04]  /*25040*/  LDL R24, [R1+0x30] ;  /* 0x0000300001187983 */ /* 0x001ea80000100800 */
[----:B------:R-:W2:Y:S04]  /*25050*/  LDL R25, [R1+0x34] ;  /* 0x0000340001197983 */ /* 0x000ea80000100800 */
[----:B--2---:R0:W-:Y:S04]  /*25060*/  STL.64 [R1+0x1960], R24 ;  /* 0x0019601801007387 */ /* 0x0041e80000100a00 */
[----:B0-----:R-:W2:Y:S04]  /*25070*/  LDL R24, [R1+0x40] ;  /* 0x0000400001187983 */ /* 0x001ea80000100800 */
[----:B------:R-:W2:Y:S01]  /*25080*/  LDL R25, [R1+0x44] ;  /* 0x0000440001197983 */ /* 0x000ea20000100800 */
[----:B------:R-:W-:-:S03]  /*25090*/  MOV R15, R9 ;  /* 0x00000009000f7202 */ /* 0x000fc60000000f00 */
[----:B--2---:R0:W-:Y:S04]  /*250a0*/  STL.64 [R1+0x1978], R24 ;  /* 0x0019781801007387 */ /* 0x0041e80000100a00 */
[----:B0-----:R-:W2:Y:S04]  /*250b0*/  LDL R24, [R1+0x50] ;  /* 0x0000500001187983 */ /* 0x001ea80000100800 */
[----:B------:R-:W2:Y:S04]  /*250c0*/  LDL R25, [R1+0x54] ;  /* 0x0000540001197983 */ /* 0x000ea80000100800 */
[----:B--2---:R-:W-:Y:S04]  /*250d0*/  STL.64 [R1+0x1990], R24 ;  /* 0x0019901801007387 */ /* 0x004fe80000100a00 */
[----:B------:R-:W-:Y:S04]  /*250e0*/  STL.64 [R1+0x1928], R14 ;  /* 0x0019280e01007387 */ /* 0x000fe80000100a00 */
[----:B------:R0:W-:Y:S04]  /*250f0*/  STL.64 [R1+0x1920], R12 ;  /* 0x0019200c01007387 */ /* 0x0001e80000100a00 */
[----:B0-----:R-:W2:Y:S04]  /*25100*/  LDL.LU.64 R12, [R1] ;  /* 0x00000000010c7983 */ /* 0x001ea80000300a00 */
[----:B--2---:R0:W-:Y:S04]  /*25110*/  STL.64 [R1+0x1940], R12 ;  /* 0x0019400c01007387 */ /* 0x0041e80000100a00 */
[----:B0-----:R-:W2:Y:S04]  /*25120*/  LDL.LU R12, [R1+0x200] ;  /* 0x00020000010c7983 */ /* 0x001ea80000300800 */
[----:B------:R-:W2:Y:S04]  /*25130*/  LDL.LU R13, [R1+0x204] ;  /* 0x00020400010d7983 */ /* 0x000ea80000300800 */
[----:B------:R-:W3:Y:S04]  /*25140*/  LDL.LU R14, [R1+0x208] ;  /* 0x00020800010e7983 */ /* 0x000ee80000300800 */
[----:B------:R-:W3:Y:S04]  /*25150*/  LDL.LU R15, [R1+0x20c] ;  /* 0x00020c00010f7983 */ /* 0x000ee80000300800 */
[----:B------:R-:W4:Y:S04]  /*25160*/  LDL R24, [R1+0x60] ;  /* 0x0000600001187983 */ /* 0x000f280000100800 */
[----:B------:R-:W4:Y:S04]  /*25170*/  LDL R25, [R1+0x64] ;  /* 0x0000640001197983 */ /* 0x000f280000100800 */
[----:B----4-:R-:W-:Y:S04]  /*25180*/  STL.64 [R1+0x19a8], R24 ;  /* 0x0019a81801007387 */ /* 0x010fe80000100a00 */
[----:B---3--:R-:W-:Y:S04]  /*25190*/  STL.64 [R1+0x1958], R14 ;  /* 0x0019580e01007387 */ /* 0x008fe80000100a00 */
        /* <DEDUP_REMOVED lines=33> */
[----:B------:R-:W4:Y:S01]  /*253b0*/  LDL R25, [R1+0xa4] ;  /* 0x0000a40001197983 */ /* 0x000f220000100800 */
[----:B------:R-:W-:-:S03]  /*253c0*/  IMAD.MOV.U32 R29, RZ, RZ, R8 ;  /* 0x000000ffff1d7224 */ /* 0x000fc600078e0008 */
[----:B------:R-:W2:Y:S04]  /*253d0*/  LDL.LU R8, [R1+0x290] ;  /* 0x0002900001087983 */ /* 0x000ea80000300800 */
[----:B------:R-:W2:Y:S04]  /*253e0*/  LDL.LU R9, [R1+0x294] ;  /* 0x0002940001097983 */ /* 0x000ea80000300800 */
[----:B------:R-:W2:Y:S04]  /*253f0*/  LDL.LU R10, [R1+0x298] ;  /* 0x00029800010a7983 */ /* 0x000ea80000300800 */
[----:B------:R-:W2:Y:S04]  /*25400*/  LDL.LU R11, [R1+0x29c] ;  /* 0x00029c00010b7983 */ /* 0x000ea80000300800 */
[----:B----4-:R0:W-:Y:S04]  /*25410*/  STL.64 [R1+0x1a08], R24 ;  /* 0x001a081801007387 */ /* 0x0101e80000100a00 */
[----:B0-----:R-:W4:Y:S04]  /*25420*/  LDL.LU.64 R24, [R1+0xb0] ;  /* 0x0000b00001187983 */ /* 0x001f280000300a00 */
[----:B---3--:R-:W-:Y:S04]  /*25430*/  STL.64 [R1+0x19b8], R14 ;  /* 0x0019b80e01007387 */ /* 0x008fe80000100a00 */
        /* <DEDUP_REMOVED lines=9> */
[----:B------:R-:W3:Y:S04]  /*254d0*/  LDL.LU R14, [R1+0x268] ;  /* 0x00026800010e7983 */ /* 0x000ee80000300800 */
[----:B------:R-:W3:Y:S01]  /*254e0*/  LDL.LU R15, [R1+0x26c] ;  /* 0x00026c00010f7983 */ /* 0x000ee20000300800 */
[----:B------:R-:W-:-:S05]  /*254f0*/  LOP3.LUT R28, R28, 0x60, RZ, 0x3c, !PT ;  /* 0x000000601c1c7812 */ /* 0x000fca00078e3cff */
[----:B------:R-:W0:Y:S04]  /*25500*/  LDSM.16.M88.4 R20, [R28+UR6+0x18000] ;  /* 0x018000061c14783b */ /* 0x000e280008000200 */
[----:B---3--:R-:W-:Y:S04]  /*25510*/  STL.64 [R1+0x19e8], R14 ;  /* 0x0019e80e01007387 */ /* 0x008fe80000100a00 */
[----:B--2---:R1:W-:Y:S04]  /*25520*/  STL.64 [R1+0x19e0], R12 ;  /* 0x0019e00c01007387 */ /* 0x0043e80000100a00 */
[----:B-1----:R-:W2:Y:S04]  /*25530*/  LDL.LU R12, [R1+0x270] ;  /* 0x00027000010c7983 */ /* 0x002ea80000300800 */
[----:B------:R-:W2:Y:S04]  /*25540*/  LDL.LU R13, [R1+0x274] ;  /* 0x00027400010d7983 */ /* 0x000ea80000300800 */
[----:B------:R-:W3:Y:S04]  /*25550*/  LDL.LU R14, [R1+0x278] ;  /* 0x00027800010e7983 */ /* 0x000ee80000300800 */
[----:B------:R-:W3:Y:S01]  /*25560*/  LDL.LU R15, [R1+0x27c] ;  /* 0x00027c00010f7983 */ /* 0x000ee20000300800 */
[----:B----4-:R-:W-:Y:S03]  /*25570*/  HMMA.16816.F32.BF16 R8, R4, R24, R8 ;  /* 0x000000180408723c */ /* 0x010fe60000041808 */
[----:B---3--:R-:W-:Y:S04]  /*25580*/  STL.64 [R1+0x1a00], R14 ;  /* 0x001a000e01007387 */ /* 0x008fe80000100a00 */
[----:B--2---:R1:W-:Y:S04]  /*25590*/  STL.64 [R1+0x19f8], R12 ;  /* 0x0019f80c01007387 */ /* 0x0043e80000100a00 */
[----:B-1----:R-:W2:Y:S04]  /*255a0*/  LDL.LU R12, [R1+0x280] ;  /* 0x00028000010c7983 */ /* 0x002ea80000300800 */
[----:B------:R-:W2:Y:S04]  /*255b0*/  LDL.LU R13, [R1+0x284] ;  /* 0x00028400010d7983 */ /* 0x000ea80000300800 */
[----:B------:R-:W2:Y:S04]  /*255c0*/  LDL.LU R14, [R1+0x288] ;  /* 0x00028800010e7983 */ /* 0x000ea80000300800 */
[----:B------:R-:W2:Y:S04]  /*255d0*/  LDL.LU R15, [R1+0x28c] ;  /* 0x00028c00010f7983 */ /* 0x000ea80000300800 */
[----:B0-----:R-:W-:Y:S04]  /*255e0*/  STL.64 [R1+0x1828], R22 ;  /* 0x0018281601007387 */ /* 0x001fe80000100a00 */
[----:B------:R0:W-:Y:S02]  /*255f0*/  STL.64 [R1+0x1820], R20 ;  /* 0x0018201401007387 */ /* 0x0001e40000100a00 */
[----:B0-----:R-:W-:Y:S01]  /*25600*/  IMAD.MOV.U32 R20, RZ, RZ, R0 ;  /* 0x000000ffff147224 */ /* 0x001fe200078e0000 */
[----:B------:R-:W-:Y:S01]  /*25610*/  MOV R21, R2 ;  /* 0x0000000200157202 */ /* 0x000fe20000000f00 */
[----:B------:R-:W3:Y:S04]  /*25620*/  LDL.LU R0, [R1+0x1a1c] ;  /* 0x001a1c0001007983 */ /* 0x000ee80000300800 */
[----:B------:R-:W4:Y:S04]  /*25630*/  LDL.LU R2, [R1+0x1a18] ;  /* 0x001a180001027983 */ /* 0x000f280000300800 */
[----:B------:R-:W3:Y:S04]  /*25640*/  LDL.LU R16, [R1+0x350] ;  /* 0x0003500001107983 */ /* 0x000ee80000300800 */
[----:B------:R-:W3:Y:S04]  /*25650*/  LDL.LU R17, [R1+0x354] ;  /* 0x0003540001117983 */ /* 0x000ee80000300800 */
[----:B------:R-:W3:Y:S04]  /*25660*/  LDL.LU R18, [R1+0x358] ;  /* 0x0003580001127983 */ /* 0x000ee80000300800 */
[----:B------:R-:W3:Y:S04]  /*25670*/  LDL.LU R19, [R1+0x35c] ;  /* 0x00035c0001137983 */ /* 0x000ee80000300800 */
[----:B------:R0:W-:Y:S04]  /*25680*/  STL.64 [R1+0x2a0], R8 ;  /* 0x0002a00801007387 */ /* 0x0001e80000100a00 */
[----:B------:R1:W-:Y:S04]  /*25690*/  STL.64 [R1+0x2a8], R10 ;  /* 0x0002a80a01007387 */ /* 0x0003e80000100a00 */
[----:B0-----:R-:W3:Y:S01]  /*256a0*/  LDL.LU.64 R8, [R1+0x1a10] ;  /* 0x001a100001087983 */ /* 0x001ee20000300a00 */
[----:B-1----:R-:W-:Y:S01]  /*256b0*/  IMAD.MOV.U32 R11, RZ, RZ, R24 ;  /* 0x000000ffff0b7224 */ /* 0x002fe200078e0018 */
[----:B------:R-:W-:-:S02]  /*256c0*/  MOV R10, R25 ;  /* 0x00000019000a7202 */ /* 0x000fc40000000f00 */
[----:B------:R-:W2:Y:S02]  /*256d0*/  LDL.LU.64 R24, [R1+0x1a08] ;  /* 0x001a080001187983 */ /* 0x000ea40000300a00 */
[----:B--2---:R-:W-:Y:S02]  /*256e0*/  HMMA.16816.F32.BF16 R24, R4, R24, R12 ;  /* 0x000000180418723c */ /* 0x004fe4000004180c */
[----:B------:R-:W2:Y:S04]  /*256f0*/  LDL.LU.64 R14, [R1+0x1a00] ;  /* 0x001a0000010e7983 */ /* 0x000ea80000300a00 */
[----:B------:R-:W2:-:S15]  /*25700*/  LDL.LU.64 R12, [R1+0x19f8] ;  /* 0x0019f800010c7983 */ /* 0x000e9e0000300a00 */
[----:B------:R-:W-:-:S02]  /*25710*/  NOP ;  /* 0x0000000000007918 */ /* 0x000fc40000000000 */
[----:B------:R0:W-:Y:S04]  /*25720*/  STL.64 [R1+0x290], R24 ;  /* 0x0002901801007387 */ /* 0x0001e80000100a00 */
[----:B------:R2:W-:Y:S04]  /*25730*/  STL.64 [R1+0x298], R26 ;  /* 0x0002981a01007387 */ /* 0x0005e80000100a00 */
[----:B0-----:R-:W2:Y:S02]  /*25740*/  LDL.LU.64 R24, [R1+0x19f0] ;  /* 0x0019f00001187983 */ /* 0x001ea40000300a00 */
        /* <DEDUP_REMOVED lines=50> */
[----:B------:R-:W2:-:S15]  /*25a70*/  LDL.LU.64 R12, [R1+0x1940] ;  /* 0x00194000010c7983 */ /* 0x000e9e0000300a00 */
[----:B------:R-:W-:-:S06]  /*25a80*/  NOP ;  /* 0x0000000000007918 */ /* 0x000fcc0000000000 */
[----:B------:R-:W-:Y:S04]  /*25a90*/  STL.64 [R1+0x210], R24 ;  /* 0x0002101801007387 */ /* 0x000fe80000100a00 */
[----:B------:R0:W-:Y:S04]  /*25aa0*/  STL.64 [R1+0x218], R26 ;  /* 0x0002181a01007387 */ /* 0x0001e80000100a00 */
[----:B0-----:R-:W4:Y:S04]  /*25ab0*/  LDL.LU.64 R26, [R1+0x1938] ;  /* 0x00193800011a7983 */ /* 0x001f280000300a00 */
[----:B------:R-:W4:Y:S04]  /*25ac0*/  LDL.LU.64 R24, [R1+0x1930] ;  /* 0x0019300001187983 */ /* 0x000f280000300a00 */
[----:B------:R0:W-:Y:S01]  /*25ad0*/  STL.64 [R1+0x1850], R20 ;  /* 0x0018501401007387 */ /* 0x0001e20000100a00 */
[----:B----4-:R-:W-:Y:S03]  /*25ae0*/  HMMA.16816.F32.BF16 R24, R4, R20, R24 ;  /* 0x000000140418723c */ /* 0x010fe60000041818 */
[----:B0-----:R-:W2:-:S15]  /*25af0*/  LDL.LU R20, [R1+0x360] ;  /* 0x0003600001147983 */ /* 0x001e9e0000300800 */
[----:B------:R-:W-:-:S05]  /*25b00*/  NOP ;  /* 0x0000000000007918 */ /* 0x000fca0000000000 */
[----:B------:R-:W-:Y:S04]  /*25b10*/  STL.64 [R1+0x200], R24 ;  /* 0x0002001801007387 */ /* 0x000fe80000100a00 */
[----:B------:R-:W-:Y:S04]  /*25b20*/  STL.64 [R1+0x208], R26 ;  /* 0x0002081a01007387 */ /* 0x000fe80000100a00 */
[----:B------:R-:W2:Y:S04]  /*25b30*/  LDL.LU R21, [R1+0x364] ;  /* 0x0003640001157983 */ /* 0x000ea80000300800 */
[----:B------:R-:W2:Y:S04]  /*25b40*/  LDL.LU R22, [R1+0x368] ;  /* 0x0003680001167983 */ /* 0x000ea80000300800 */
[----:B------:R-:W2:Y:S04]  /*25b50*/  LDL.LU R23, [R1+0x36c] ;  /* 0x00036c0001177983 */ /* 0x000ea80000300800 */
[----:B------:R-:W0:Y:S04]  /*25b60*/  LDSM.16.M88.4 R24, [R28+UR6+0x18800] ;  /* 0x018800061c18783b */ /* 0x000e280008000200 */
[----:B0-----:R-:W-:Y:S04]  /*25b70*/  STL.64 [R1+0x1690], R26 ;  /* 0x0016901a01007387 */ /* 0x001fe80000100a00 */
[----:B------:R0:W-:Y:S04]  /*25b80*/  STL.64 [R1+0x1688], R24 ;  /* 0x0016881801007387 */ /* 0x0001e80000100a00 */
[----:B0-----:R-:W4:Y:S04]  /*25b90*/  LDL.LU R24, [R1+0x320] ;  /* 0x0003200001187983 */ /* 0x001f280000300800 */
[----:B------:R-:W4:Y:S04]  /*25ba0*/  LDL.LU R25, [R1+0x324] ;  /* 0x0003240001197983 */ /* 0x000f280000300800 */
[----:B------:R-:W4:Y:S04]  /*25bb0*/  LDL.LU R26, [R1+0x328] ;  /* 0x00032800011a7983 */ /* 0x000f280000300800 */
[----:B------:R-:W4:Y:S01]  /*25bc0*/  LDL.LU R27, [R1+0x32c] ;  /* 0x00032c00011b7983 */ /* 0x000f220000300800 */
[----:B--2---:R-:W-:-:S15]  /*25bd0*/  HMMA.16816.F32.BF16 R20, R4, R12, R20 ;  /* 0x0000000c0414723c */ /* 0x004fde0000041814 */
[----:B------:R-:W-:-:S08]  /*25be0*/  NOP ;  /* 0x0000000000007918 */ /* 0x000fd00000000000 */
[----:B------:R-:W-:Y:S04]  /*25bf0*/  STL.64 [R1+0x1f0], R20 ;  /* 0x0001f01401007387 */ /* 0x000fe80000100a00 */
[----:B------:R0:W-:Y:S04]  /*25c00*/  STL.64 [R1+0x1f8], R22 ;  /* 0x0001f81601007387 */ /* 0x0001e80000100a00 */
[----:B------:R-:W2:Y:S01]  /*25c10*/  LDL.LU.64 R14, [R1+0x1928] ;  /* 0x00192800010e7983 */ /* 0x000ea20000300a00 */
[----:B---3--:R-:W-:Y:S01]  /*25c20*/  HMMA.16816.F32.BF16 R16, R4, R8, R16 ;  /* 0x000000080410723c */ /* 0x008fe20000041810 */
[----:B0-----:R-:W-:Y:S01]  /*25c30*/  IMAD.MOV.U32 R23, RZ, RZ, R12 ;  /* 0x000000ffff177224 */ /* 0x001fe200078e000c */
[----:B------:R-:W-:-:S02]  /*25c40*/  MOV R22, R13 ;  /* 0x0000000d00167202 */ /* 0x000fc40000000f00 */
[----:B------:R-:W4:Y:S01]  /*25c50*/  LDL.LU.64 R12, [R1+0x1920] ;  /* 0x00192000010c7983 */ /* 0x000f220000300a00 */
[----:B------:R-:W-:-:S03]  /*25c60*/  IMAD.MOV.U32 R20, RZ, RZ, R29 ;  /* 0x000000ffff147224 */ /* 0x000fc600078e001d */
[----:B------:R-:W-:Y:S04]  /*25c70*/  STL.64 [R1+0x18c0], R22 ;  /* 0x0018c01601007387 */ /* 0x000fe80000100a00 */
[----:B------:R-:W3:Y:S01]  /*25c80*/  LDL.LU R29, [R1+0x1918] ;  /* 0x00191800011d7983 */ /* 0x000ee20000300800 */
[----:B--2---:R-:W-:-:S05]  /*25c90*/  MOV R21, R15 ;  /* 0x0000000f00157202 */ /* 0x004fca0000000f00 */
[----:B------:R0:W-:Y:S04]  /*25ca0*/  STL.64 [R1+0x1900], R20 ;  /* 0x0019001401007387 */ /* 0x0001e80000100a00 */
[----:B0-----:R-:W2:Y:S04]  /*25cb0*/  LDL.LU R20, [R1+0x310] ;  /* 0x0003100001147983 */ /* 0x001ea80000300800 */
[----:B------:R-:W2:Y:S04]  /*25cc0*/  LDL.LU R21, [R1+0x314] ;  /* 0x0003140001157983 */ /* 0x000ea80000300800 */
[----:B------:R-:W2:Y:S04]  /*25cd0*/  LDL.LU R22, [R1+0x318] ;  /* 0x0003180001167983 */ /* 0x000ea80000300800 */
[----:B------:R-:W2:Y:S04]  /*25ce0*/  LDL.LU R23, [R1+0x31c] ;  /* 0x00031c0001177983 */ /* 0x000ea80000300800 */
[----:B------:R-:W-:Y:S04]  /*25cf0*/  STL.64 [R1+0x1e0], R16 ;  /* 0x0001e01001007387 */ /* 0x000fe80000100a00 */
[----:B------:R0:W-:Y:S04]  /*25d00*/  STL.64 [R1+0x1e8], R18 ;  /* 0x0001e81201007387 */ /* 0x0001e80000100a00 */
[----:B0-----:R-:W2:Y:S04]  /*25d10*/  LDL.LU.64 R18, [R1+0x1910] ;  /* 0x0019100001127983 */ /* 0x001ea80000300a00 */
[----:B------:R-:W2:Y:S01]  /*25d20*/  LDL.LU.64 R16, [R1+0x1908] ;  /* 0x0019080001107983 */ /* 0x000ea20000300a00 */
[----:B----4-:R-:W-:Y:S07]  /*25d30*/  HMMA.16816.F32.BF16 R24, R4, R12, R24 ;  /* 0x0000000c0418723c */ /* 0x010fee0000041818 */
[----:B------:R-:W-:Y:S01]  /*25d40*/  IMAD.MOV.U32 R4, RZ, RZ, R14 ;  /* 0x000000ffff047224 */ /* 0x000fe200078e000e */
[----:B------:R-:W-:-:S15]  /*25d50*/  MOV R5, R3 ;  /* 0x0000000300057202 */ /* 0x000fde0000000f00 */
[----:B------:R-:W-:Y:S04]  /*25d60*/  STL.64 [R1+0x16a0], R26 ;  /* 0x0016a01a01007387 */ /* 0x000fe80000100a00 */
[----:B------:R0:W-:Y:S04]  /*25d70*/  STL.64 [R1+0x1698], R24 ;  /* 0x0016981801007387 */ /* 0x0001e80000100a00 */
[----:B0-----:R-:W4:Y:S01]  /*25d80*/  LDL.LU R24, [R1+0x300] ;  /* 0x0003000001187983 */ /* 0x001f220000300800 */
[----:B--2---:R-:W-:Y:S03]  /*25d90*/  HMMA.16816.F32.BF16 R4, R16, R4, R20 ;  /* 0x000000041004723c */ /* 0x004fe60000041814 */
[----:B------:R-:W4:Y:S01]  /*25da0*/  LDL.LU.64 R20, [R1+0x1900] ;  /* 0x0019000001147983 */ /* 0x000f220000300a00 */
[----:B---3--:R-:W-:Y:S01]  /*25db0*/  IMAD.MOV.U32 R25, RZ, RZ, R29 ;  /* 0x000000ffff197224 */ /* 0x008fe200078e001d */
[----:B------:R-:W-:Y:S01]  /*25dc0*/  MOV R26, R2 ;  /* 0x00000002001a7202 */ /* 0x000fe20000000f00 */
[----:B------:R-:W-:-:S15]  /*25dd0*/  IMAD.MOV.U32 R27, RZ, RZ, R0 ;  /* 0x000000ffff1b7224 */ /* 0x000fde00078e0000 */
[----:B------:R-:W-:-:S03]  /*25de0*/  NOP ;  /* 0x0000000000007918 */ /* 0x000fc60000000000 */
[----:B------:R-:W-:Y:S01]  /*25df0*/  IMAD.MOV.U32 R3, RZ, RZ, R7 ;  /* 0x000000ffff037224 */ /* 0x000fe200078e0007 */
[----:B------:R-:W-:Y:S01]  /*25e00*/  MOV R2, R6 ;  /* 0x0000000600027202 */ /* 0x000fe20000000f00 */
[----:B------:R-:W-:Y:S01]  /*25e10*/  IMAD.MOV.U32 R0, RZ, RZ, R5 ;  /* 0x000000ffff007224 */ /* 0x000fe200078e0005 */
[----:B------:R-:W-:Y:S02]  /*25e20*/  MOV R29, R4 ;  /* 0x00000004001d7202 */ /* 0x000fe40000000f00 */
[----:B------:R-:W-:Y:S04]  /*25e30*/  STL [R1+0x16d0], R3 ;  /* 0x0016d00301007387 */ /* 0x000fe80000100800 */
[----:B------:R-:W-:Y:S04]  /*25e40*/  STL [R1+0x16cc], R2 ;  /* 0x0016cc0201007387 */ /* 0x000fe80000100800 */
[----:B------:R-:W-:Y:S01]  /*25e50*/  STL [R1+0x16c8], R0 ;  /* 0x0016c80001007387 */ /* 0x000fe20000100800 */
[----:B------:R-:W-:-:S03]  /*25e60*/  IMAD.MOV.U32 R5, RZ, RZ, R10 ;  /* 0x000000ffff057224 */ /* 0x000fc600078e000a */
[----:B------:R-:W-:Y:S01]  /*25e70*/  STL [R1+0x16c4], R29 ;  /* 0x0016c41d01007387 */ /* 0x000fe20000100800 */
[----:B----4-:R-:W-:-:S15]  /*25e80*/  HMMA.16816.F32.BF16 R20, R16, R20, R24 ;  /* 0x000000141014723c */ /* 0x010fde0000041818 */
[----:B------:R-:W-:-:S09]  /*25e90*/  NOP ;  /* 0x0000000000007918 */ /* 0x000fd20000000000 */
[----:B------:R-:W-:Y:S01]  /*25ea0*/  MOV R14, R20 ;  /* 0x00000014000e7202 */ /* 0x000fe20000000f00 */
[----:B------:R-:W-:Y:S01]  /*25eb0*/  IMAD.MOV.U32 R10, RZ, RZ, R21 ;  /* 0x000000ffff0a7224 */ /* 0x000fe200078e0015 */
[----:B------:R-:W2:Y:S04]  /*25ec0*/  LDL.LU R20, [R1+0x80] ;  /* 0x0000800001147983 */ /* 0x000ea80000300800 */
[----:B------:R-:W2:Y:S04]  /*25ed0*/  LDL.LU R21, [R1+0x84] ;  /* 0x0000840001157983 */ /* 0x000ea80000300800 */
[----:B--2---:R0:W-:Y:S04]  /*25ee0*/  STL.64 [R1+0x18c8], R20 ;  /* 0x0018c81401007387 */ /* 0x0041e80000100a00 */
[----:B0-----:R-:W2:Y:S04]  /*25ef0*/  LDL.LU R20, [R1+0x90] ;  /* 0x0000900001147983 */ /* 0x001ea80000300800 */
[----:B------:R-:W2:Y:S04]  /*25f00*/  LDL.LU R21, [R1+0x94] ;  /* 0x0000940001157983 */ /* 0x000ea80000300800 */
[----:B--2---:R0:W-:Y:S04]  /*25f10*/  STL.64 [R1+0x18e0], R20 ;  /* 0x0018e01401007387 */ /* 0x0041e80000100a00 */
[----:B0-----:R-:W2:Y:S04]  /*25f20*/  LDL.LU R20, [R1+0xa0] ;  /* 0x0000a00001147983 */ /* 0x001ea80000300800 */
[----:B------:R-:W2:Y:S01]  /*25f30*/  LDL.LU R21, [R1+0xa4] ;  /* 0x0000a40001157983 */ /* 0x000ea20000300800 */
[----:B------:R-:W-:-:S02]  /*25f40*/  MOV R4, R11 ;  /* 0x0000000b00047202 */ /* 0x000fc40000000f00 */
[----:B------:R-:W-:Y:S01]  /*25f50*/  MOV R11, R22 ;  /* 0x00000016000b7202 */ /* 0x000fe20000000f00 */
[----:B------:R-:W-:Y:S01]  /*25f60*/  IMAD.MOV.U32 R15, RZ, RZ, R23 ;  /* 0x000000ffff0f7224 */ /* 0x000fe200078e0017 */
[----:B--2---:R0:W-:Y:S04]  /*25f70*/  STL.64 [R1+0x18f8], R20 ;  /* 0x0018f81401007387 */ /* 0x0041e80000100a00 */
[----:B0-----:R-:W2:Y:S04]  /*25f80*/  LDL.LU R20, [R1+0x2f0] ;  /* 0x0002f00001147983 */ /* 0x001ea80000300800 */
[----:B------:R-:W2:Y:S04]  /*25f90*/  LDL.LU R21, [R1+0x2f4] ;  /* 0x0002f40001157983 */ /* 0x000ea80000300800 */
[----:B------:R-:W2:Y:S04]  /*25fa0*/  LDL.LU R22, [R1+0x2f8] ;  /* 0x0002f80001167983 */ /* 0x000ea80000300800 */
[----:B------:R-:W2:Y:S04]  /*25fb0*/  LDL.LU R23, [R1+0x2fc] ;  /* 0x0002fc0001177983 */ /* 0x000ea80000300800 */
[----:B------:R-:W3:Y:S04]  /*25fc0*/  LDL.LU R24, [R1+0x160] ;  /* 0x0001600001187983 */ /* 0x000ee80000300800 */
[----:B------:R-:W3:Y:S04]  /*25fd0*/  LDL.LU R25, [R1+0x164] ;  /* 0x0001640001197983 */ /* 0x000ee80000300800 */
[----:B------:R-:W4:Y:S04]  /*25fe0*/  LDL.LU R26, [R1+0x168] ;  /* 0x00016800011a7983 */ /* 0x000f280000300800 */
[----:B------:R-:W4:Y:S04]  /*25ff0*/  LDL.LU R27, [R1+0x16c] ;  /* 0x00016c00011b7983 */ /* 0x000f280000300800 */
[----:B----4-:R-:W-:Y:S04]  /*26000*/  STL.64 [R1+0x18d8], R26 ;  /* 0x0018d81a01007387 */ /* 0x010fe80000100a00 */
[----:B---3--:R0:W-:Y:S04]  /*26010*/  STL.64 [R1+0x18d0], R24 ;  /* 0x0018d01801007387 */ /* 0x0081e80000100a00 */
[----:B0-----:R-:W3:Y:S04]  /*26020*/  LDL.LU R24, [R1+0x170] ;  /* 0x0001700001187983 */ /* 0x001ee80000300800 */
[----:B------:R-:W3:Y:S04]  /*26030*/  LDL.LU R25, [R1+0x174] ;  /* 0x0001740001197983 */ /* 0x000ee80000300800 */
[----:B------:R-:W4:Y:S04]  /*26040*/  LDL.LU R26, [R1+0x178] ;  /* 0x00017800011a7983 */ /* 0x000f280000300800 */
[----:B------:R-:W4:Y:S01]  /*26050*/  LDL.LU R27, [R1+0x17c] ;  /* 0x00017c00011b7983 */ /* 0x000f220000300800 */
[----:B--2---:R-:W-:Y:S03]  /*26060*/  HMMA.16816.F32.BF16 R4, R16, R4, R20 ;  /* 0x000000041004723c */ /* 0x004fe60000041814 */
[----:B----4-:R-:W-:Y:S04]  /*26070*/  STL.64 [R1+0x18f0], R26 ;  /* 0x0018f01a01007387 */ /* 0x010fe80000100a00 */
[----:B---3--:R0:W-:Y:S04]  /*26080*/  STL.64 [R1+0x18e8], R24 ;  /* 0x0018e81801007387 */ /* 0x0081e80000100a00 */
[----:B0-----:R-:W2:Y:S04]  /*26090*/  LDL.LU R24, [R1+0x2e0] ;  /* 0x0002e00001187983 */ /* 0x001ea80000300800 */
[----:B------:R-:W2:Y:S04]  /*260a0*/  LDL.LU R25, [R1+0x2e4] ;  /* 0x0002e40001197983 */ /* 0x000ea80000300800 */
[----:B------:R-:W2:Y:S04]  /*260b0*/  LDL.LU R26, [R1+0x2e8] ;  /* 0x0002e800011a7983 */ /* 0x000ea80000300800 */
[----:B------:R-:W2:Y:S04]  /*260c0*/  LDL.LU R27, [R1+0x2ec] ;  /* 0x0002ec00011b7983 */ /* 0x000ea80000300800 */
[----:B------:R0:W-:Y:S04]  /*260d0*/  STL [R1+0x16e0], R15 ;  /* 0x0016e00f01007387 */ /* 0x0001e80000100800 */
[----:B------:R1:W-:Y:S04]  /*260e0*/  STL [R1+0x16dc], R11 ;  /* 0x0016dc0b01007387 */ /* 0x0003e80000100800 */
[----:B------:R3:W-:Y:S04]  /*260f0*/  STL [R1+0x16d8], R10 ;  /* 0x0016d80a01007387 */ /* 0x0007e80000100800 */
[----:B------:R4:W-:Y:S04]  /*26100*/  STL [R1+0x16d4], R14 ;  /* 0x0016d40e01007387 */ /* 0x0009e80000100800 */
[----:B------:R-:W2:Y:S01]  /*26110*/  LDL.LU.64 R20, [R1+0x18f8] ;  /* 0x0018f80001147983 */ /* 0x000ea20000300a00 */
[----:B------:R-:W-:Y:S01]  /*26120*/  IMAD.MOV.U32 R29, RZ, RZ, R7 ;  /* 0x000000ffff1d7224 */ /* 0x000fe200078e0007 */
[----:B------:R-:W-:-:S02]  /*26130*/  MOV R0, R6 ;  /* 0x0000000600007202 */ /* 0x000fc40000000f00 */
[----:B------:R-:W-:Y:S01]  /*26140*/  MOV R3, R4 ;  /* 0x0000000400037202 */ /* 0x000fe20000000f00 */
[----:B------:R-:W-:Y:S01]  /*26150*/  IMAD.MOV.U32 R2, RZ, RZ, R5 ;  /* 0x000000ffff027224 */ /* 0x000fe200078e0005 */
[----:B------:R-:W4:Y:S04]  /*26160*/  LDL.LU R4, [R1+0x70] ;  /* 0x0000700001047983 */ /* 0x000f280000300800 */
[----:B------:R-:W4:Y:S04]  /*26170*/  LDL.LU R5, [R1+0x74] ;  /* 0x0000740001057983 */ /* 0x000f280000300800 */
[----:B------:R4:W-:Y:S04]  /*26180*/  STL [R1+0x16f0], R29 ;  /* 0x0016f01d01007387 */ /* 0x0009e80000100800 */
[----:B------:R4:W-:Y:S04]  /*26190*/  STL [R1+0x16ec], R0 ;  /* 0x0016ec0001007387 */ /* 0x0009e80000100800 */
[----:B------:R4:W-:Y:S04]  /*261a0*/  STL [R1+0x16e8], R2 ;  /* 0x0016e80201007387 */ /* 0x0009e80000100800 */
[----:B------:R4:W-:Y:S01]  /*261b0*/  STL [R1+0x16e4], R3 ;  /* 0x0016e40301007387 */ /* 0x0009e20000100800 */
[----:B--2---:R-:W-:Y:S03]  /*261c0*/  HMMA.16816.F32.BF16 R20, R16, R20, R24 ;  /* 0x000000141014723c */ /* 0x004fe60000041818 */
[----:B------:R-:W2:Y:S04]  /*261d0*/  LDL.LU.64 R26, [R1+0x18f0] ;  /* 0x0018f000011a7983 */ /* 0x000ea80000300a00 */
[----:B------:R-:W2:-:S15]  /*261e0*/  LDL.LU.64 R24, [R1+0x18e8] ;  /* 0x0018e80001187983 */ /* 0x000e9e0000300a00 */
[----:B------:R-:W-:-:S02]  /*261f0*/  NOP ;  /* 0x0000000000007918 */ /* 0x000fc40000000000 */
[----:B0-----:R-:W-:Y:S01]  /*26200*/  MOV R15, R20 ;  /* 0x00000014000f7202 */ /* 0x001fe20000000f00 */
[----:B-1----:R-:W-:Y:S02]  /*26210*/  IMAD.MOV.U32 R11, RZ, RZ, R21 ;  /* 0x000000ffff0b7224 */ /* 0x002fe400078e0015 */
[----:B------:R-:W2:Y:S01]  /*26220*/  LDL.LU.64 R20, [R1+0x18e0] ;  /* 0x0018e00001147983 */ /* 0x000ea20000300a00 */
[----:B---3--:R-:W-:Y:S01]  /*26230*/  MOV R10, R22 ;  /* 0x00000016000a7202 */ /* 0x008fe20000000f00 */
[----:B----4-:R-:W-:-:S05]  /*26240*/  IMAD.MOV.U32 R14, RZ, RZ, R23 ;  /* 0x000000ffff0e7224 */ /* 0x010fca00078e0017 */
[----:B------:R-:W-:Y:S04]  /*26250*/  STL [R1+0x1700], R14 ;  /* 0x0017000e01007387 */ /* 0x000fe80000100800 */
[----:B------:R-:W-:Y:S04]  /*26260*/  STL [R1+0x16fc], R10 ;  /* 0x0016fc0a01007387 */ /* 0x000fe80000100800 */
[----:B------:R-:W-:Y:S04]  /*26270*/  STL [R1+0x16f8], R11 ;  /* 0x0016f80b01007387 */ /* 0x000fe80000100800 */
[----:B------:R-:W-:Y:S01]  /*26280*/  STL [R1+0x16f4], R15 ;  /* 0x0016f40f01007387 */ /* 0x000fe20000100800 */
[----:B--2---:R-:W-:Y:S03]  /*26290*/  HMMA.16816.F32.BF16 R20, R16, R20, R24 ;  /* 0x000000141014723c */ /* 0x004fe60000041818 */
[----:B------:R-:W2:Y:S04]  /*262a0*/  LDL.LU.64 R26, [R1+0x18d8] ;  /* 0x0018d800011a7983 */ /* 0x000ea80000300a00 */
[----:B------:R-:W2:-:S15]  /*262b0*/  LDL.LU.64 R24, [R1+0x18d0] ;  /* 0x0018d00001187983 */ /* 0x000e9e0000300a00 */
[----:B------:R-:W-:-:S02]  /*262c0*/  NOP ;  /* 0x0000000000007918 */ /* 0x000fc40000000000 */
[----:B------:R-:W-:Y:S01]  /*262d0*/  MOV R29, R20 ;  /* 0x00000014001d7202 */ /* 0x000fe20000000f00 */
[----:B------:R-:W-:Y:S02]  /*262e0*/  IMAD.MOV.U32 R0, RZ, RZ, R21 ;  /* 0x000000ffff007224 */ /* 0x000fe400078e0015 */
[----:B------:R-:W2:Y:S01]  /*262f0*/  LDL.LU.64 R20, [R1+0x18c8] ;  /* 0x0018c80001147983 */ /* 0x000ea20000300a00 */
[----:B------:R-:W-:Y:S01]  /*26300*/  MOV R2, R22 ;  /* 0x0000001600027202 */ /* 0x000fe20000000f00 */
[----:B------:R-:W-:-:S05]  /*26310*/  IMAD.MOV.U32 R3, RZ, RZ, R23 ;  /* 0x000000ffff037224 */ /* 0x000fca00078e0017 */
[----:B------:R-:W-:Y:S04]  /*26320*/  STL [R1+0x1710], R3 ;  /* 0x0017100301007387 */ /* 0x000fe80000100800 */
[----:B------:R-:W-:Y:S04]  /*26330*/  STL [R1+0x170c], R2 ;  /* 0x00170c0201007387 */ /* 0x000fe80000100800 */
[----:B------:R-:W-:Y:S04]  /*26340*/  STL [R1+0x1708], R0 ;  /* 0x0017080001007387 */ /* 0x000fe80000100800 */
[----:B------:R-:W-:Y:S01]  /*26350*/  STL [R1+0x1704], R29 ;  /* 0x0017041d01007387 */ /* 0x000fe20000100800 */
[----:B--2---:R-:W-:-:S15]  /*26360*/  HMMA.16816.F32.BF16 R20, R16, R20, R24 ;  /* 0x000000141014723c */ /* 0x004fde0000041818 */
[----:B------:R-:W-:-:S09]  /*26370*/  NOP ;  /* 0x0000000000007918 */ /* 0x000fd20000000000 */
[----:B------:R-:W-:Y:S01]  /*26380*/  IMAD.MOV.U32 R24, RZ, RZ, R23 ;  /* 0x000000ffff187224 */ /* 0x000fe200078e0017 */
[----:B------:R-:W-:Y:S01]  /*26390*/  MOV R25, R22 ;  /* 0x0000001600197202 */ /* 0x000fe20000000f00 */
[----:B------:R-:W-:Y:S01]  /*263a0*/  IMAD.MOV.U32 R26, RZ, RZ, R21 ;  /* 0x000000ffff1a7224 */ /* 0x000fe200078e0015 */
[----:B------:R-:W-:Y:S01]  /*263b0*/  MOV R27, R20 ;  /* 0x00000014001b7202 */ /* 0x000fe20000000f00 */
[----:B------:R-:W2:Y:S04]  /*263c0*/  LDL.LU.64 R22, [R1+0x18c0] ;  /* 0x0018c00001167983 */ /* 0x000ea80000300a00 */
[----:B------:R0:W-:Y:S04]  /*263d0*/  STL [R1+0x1720], R24 ;  /* 0x0017201801007387 */ /* 0x0001e80000100800 */
[----:B------:R1:W-:Y:S04]  /*263e0*/  STL [R1+0x171c], R25 ;  /* 0x00171c1901007387 */ /* 0x0003e80000100800 */
[----:B------:R3:W-:Y:S04]  /*263f0*/  STL [R1+0x1718], R26 ;  /* 0x0017181a01007387 */ /* 0x0007e80000100800 */
[----:B------:R4:W-:Y:S04]  /*26400*/  STL [R1+0x1714], R27 ;  /* 0x0017141b01007387 */ /* 0x0009e80000100800 */
[----:B0-----:R-:W2:Y:S04]  /*26410*/  LDL.LU R24, [R1+0x150] ;  /* 0x0001500001187983 */ /* 0x001ea80000300800 */
[----:B-1----:R-:W2:Y:S04]  /*26420*/  LDL.LU R25, [R1+0x154] ;  /* 0x0001540001197983 */ /* 0x002ea80000300800 */
[----:B---3--:R-:W2:Y:S04]  /*26430*/  LDL.LU R26, [R1+0x158] ;  /* 0x00015800011a7983 */ /* 0x008ea80000300800 */
[----:B----4-:R-:W2:Y:S02]  /*26440*/  LDL.LU R27, [R1+0x15c] ;  /* 0x00015c00011b7983 */ /* 0x010ea40000300800 */
[----:B--2---:R-:W-:-:S15]  /*26450*/  HMMA.16816.F32.BF16 R4, R16, R4, R24 ;  /* 0x000000041004723c */ /* 0x004fde0000041818 */
[----:B------:R-:W-:-:S09]  /*26460*/  NOP ;  /* 0x0000000000007918 */ /* 0x000fd20000000000 */
[----:B------:R-:W-:Y:S01]  /*26470*/  MOV R14, R4 ;  /* 0x00000004000e7202 */ /* 0x000fe20000000f00 */
[----:B------:R-:W-:Y:S01]  /*26480*/  IMAD.MOV.U32 R10, RZ, RZ, R5 ;  /* 0x000000ffff0a7224 */ /* 0x000fe200078e0005 */
[----:B------:R-:W2:Y:S01]  /*26490*/  LDL.LU R4, [R1+0x2d0] ;  /* 0x0002d00001047983 */ /* 0x000ea20000300800 */
[----:B------:R-:W-:-:S03]  /*264a0*/  MOV R11, R6 ;  /* 0x00000006000b7202 */ /* 0x000fc60000000f00 */
[----:B------:R-:W2:Y:S01]  /*264b0*/  LDL.LU R5, [R1+0x2d4] ;  /* 0x0002d40001057983 */ /* 0x000ea20000300800 */
[----:B------:R-:W-:-:S03]  /*264c0*/  IMAD.MOV.U32 R15, RZ, RZ, R7 ;  /* 0x000000ffff0f7224 */ /* 0x000fc600078e0007 */
[----:B------:R-:W3:Y:S04]  /*264d0*/  LDL.LU R6, [R1+0x2d8] ;  /* 0x0002d80001067983 */ /* 0x000ee80000300800 */
[----:B------:R-:W3:Y:S04]  /*264e0*/  LDL.LU R7, [R1+0x2dc] ;  /* 0x0002dc0001077983 */ /* 0x000ee80000300800 */
        /* <DEDUP_REMOVED lines=13> */
[----:B--2---:R-:W-:Y:S04]  /*265c0*/  STL.64 [R1+0x1858], R4 ;  /* 0x0018580401007387 */ /* 0x004fe80000100a00 */
[----:B------:R-:W2:Y:S04]  /*265d0*/  LDL.LU R20, [R1+0x20] ;  /* 0x0000200001147983 */ /* 0x000ea80000300800 */
[----:B------:R-:W2:Y:S04]  /*265e0*/  LDL.LU R21, [R1+0x24] ;  /* 0x0000240001157983 */ /* 0x000ea80000300800 */
[----:B--2---:R0:W-:Y:S04]  /*265f0*/  STL.64 [R1+0x1868], R20 ;  /* 0x0018681401007387 */ /* 0x0041e80000100a00 */
[----:B0-----:R-:W2:Y:S04]  /*26600*/  LDL.LU R20, [R1+0x30] ;  /* 0x0000300001147983 */ /* 0x001ea80000300800 */
[----:B------:R-:W2:Y:S04]  /*26610*/  LDL.LU R21, [R1+0x34] ;  /* 0x0000340001157983 */ /* 0x000ea80000300800 */
[----:B------:R-:W3:Y:S04]  /*26620*/  LDL.LU R24, [R1+0x60] ;  /* 0x0000600001187983 */ /* 0x000ee80000300800 */
[----:B------:R-:W3:Y:S04]  /*26630*/  LDL.LU R25, [R1+0x64] ;  /* 0x0000640001197983 */ /* 0x000ee80000300800 */
[----:B--2---:R0:W-:Y:S04]  /*26640*/  STL.64 [R1+0x1880], R20 ;  /* 0x0018801401007387 */ /* 0x0041e80000100a00 */
[----:B------:R-:W2:Y:S04]  /*26650*/  LDL.LU R4, [R1+0x100] ;  /* 0x0001000001047983 */ /* 0x000ea80000300800 */
[----:B------:R-:W2:Y:S04]  /*26660*/  LDL.LU R5, [R1+0x104] ;  /* 0x0001040001057983 */ /* 0x000ea80000300800 */
[----:B------:R-:W4:Y:S04]  /*26670*/  LDL.LU R6, [R1+0x108] ;  /* 0x0001080001067983 */ /* 0x000f280000300800 */
[----:B------:R-:W4:Y:S04]  /*26680*/  LDL.LU R7, [R1+0x10c] ;  /* 0x00010c0001077983 */ /* 0x000f280000300800 */
[----:B0-----:R-:W3:Y:S04]  /*26690*/  LDL.LU R20, [R1+0x40] ;  /* 0x0000400001147983 */ /* 0x001ee80000300800 */
[----:B------:R-:W3:Y:S04]  /*266a0*/  LDL.LU R21, [R1+0x44] ;  /* 0x0000440001157983 */ /* 0x000ee80000300800 */
[----:B---3--:R0:W-:Y:S04]  /*266b0*/  STL.64 [R1+0x1898], R20 ;  /* 0x0018981401007387 */ /* 0x0081e80000100a00 */
[----:B0-----:R-:W3:Y:S04]  /*266c0*/  LDL.LU R20, [R1+0x50] ;  /* 0x0000500001147983 */ /* 0x001ee80000300800 */
[----:B------:R-:W3:Y:S04]  /*266d0*/  LDL.LU R21, [R1+0x54] ;  /* 0x0000540001157983 */ /* 0x000ee80000300800 */
[----:B------:R-:W-:Y:S04]  /*266e0*/  STL.64 [R1+0x18b8], R22 ;  /* 0x0018b81601007387 */ /* 0x000fe80000100a00 */
[----:B---3--:R0:W-:Y:S04]  /*266f0*/  STL.64 [R1+0x18b0], R20 ;  /* 0x0018b01401007387 */ /* 0x0081e80000100a00 */
[----:B0-----:R-:W3:Y:S04]  /*26700*/  LDL.LU R20, [R1+0x140] ;  /* 0x0001400001147983 */ /* 0x001ee80000300800 */
[----:B------:R-:W3:Y:S04]  /*26710*/  LDL.LU R21, [R1+0x144] ;  /* 0x0001440001157983 */ /* 0x000ee80000300800 */
[----:B------:R-:W3:Y:S04]  /*26720*/  LDL.LU R22, [R1+0x148] ;  /* 0x0001480001167983 */ /* 0x000ee80000300800 */
[----:B------:R-:W3:Y:S04]  /*26730*/  LDL.LU R23, [R1+0x14c] ;  /* 0x00014c0001177983 */ /* 0x000ee80000300800 */
[----:B----4-:R-:W-:Y:S04]  /*26740*/  STL.64 [R1+0x1878], R6 ;  /* 0x0018780601007387 */ /* 0x010fe80000100a00 */
[----:B--2---:R0:W-:Y:S04]  /*26750*/  STL.64 [R1+0x1870], R4 ;  /* 0x0018700401007387 */ /* 0x0041e80000100a00 */
[----:B0-----:R-:W2:Y:S04]  /*26760*/  LDL.LU R4, [R1+0x110] ;  /* 0x0001100001047983 */ /* 0x001ea80000300800 */
[----:B------:R-:W2:Y:S04]  /*26770*/  LDL.LU R5, [R1+0x114] ;  /* 0x0001140001057983 */ /* 0x000ea80000300800 */
[----:B------:R-:W4:Y:S04]  /*26780*/  LDL.LU R6, [R1+0x118] ;  /* 0x0001180001067983 */ /* 0x000f280000300800 */
[----:B------:R-:W4:Y:S04]  /*26790*/  LDL.LU R7, [R1+0x11c] ;  /* 0x00011c0001077983 */ /* 0x000f280000300800 */
[----:B----4-:R-:W-:Y:S04]  /*267a0*/  STL.64 [R1+0x1890], R6 ;  /* 0x0018900601007387 */ /* 0x010fe80000100a00 */
[----:B--2---:R0:W-:Y:S04]  /*267b0*/  STL.64 [R1+0x1888], R4 ;  /* 0x0018880401007387 */ /* 0x0041e80000100a00 */
[----:B0-----:R-:W2:Y:S04]  /*267c0*/  LDL.LU R4, [R1+0x120] ;  /* 0x0001200001047983 */ /* 0x001ea80000300800 */
[----:B------:R-:W2:Y:S04]  /*267d0*/  LDL.LU R5, [R1+0x124] ;  /* 0x0001240001057983 */ /* 0x000ea80000300800 */
[----:B------:R-:W4:Y:S04]  /*267e0*/  LDL.LU R6, [R1+0x128] ;  /* 0x0001280001067983 */ /* 0x000f280000300800 */
[----:B------:R-:W4:Y:S01]  /*267f0*/  LDL.LU R7, [R1+0x12c] ;  /* 0x00012c0001077983 */ /* 0x000f220000300800 */
[----:B---3--:R-:W-:-:S15]  /*26800*/  HMMA.16816.F32.BF16 R20, R16, R24, R20 ;  /* 0x000000181014723c */ /* 0x008fde0000041814 */
[----:B------:R-:W-:-:S09]  /*26810*/  NOP ;  /* 0x0000000000007918 */ /* 0x000fd20000000000 */
[----:B------:R-:W-:Y:S01]  /*26820*/  MOV R3, R22 ;  /* 0x0000001600037202 */ /* 0x000fe20000000f00 */
[----:B------:R-:W-:Y:S01]  /*26830*/  IMAD.MOV.U32 R2, RZ, RZ, R23 ;  /* 0x000000ffff027224 */ /* 0x000fe200078e0017 */
[----:B------:R-:W-:Y:S01]  /*26840*/  MOV R26, R20 ;  /* 0x00000014001a7202 */ /* 0x000fe20000000f00 */
[----:B------:R-:W-:Y:S01]  /*26850*/  IMAD.MOV.U32 R27, RZ, RZ, R21 ;  /* 0x000000ffff1b7224 */ /* 0x000fe200078e0015 */
[----:B----4-:R-:W-:Y:S04]  /*26860*/  STL.64 [R1+0x18a8], R6 ;  /* 0x0018a80601007387 */ /* 0x010fe80000100a00 */
[----:B--2---:R0:W-:Y:S04]  /*26870*/  STL.64 [R1+0x18a0], R4 ;  /* 0x0018a00401007387 */ /* 0x0041e80000100a00 */
        /* <DEDUP_REMOVED lines=8> */
[----:B------:R-:W3:Y:S04]  /*26900*/  LDL.LU.64 R22, [R1+0x18b8] ;  /* 0x0018b80001167983 */ /* 0x000ee80000300a00 */
[----:B------:R-:W2:Y:S04]  /*26910*/  LDL.LU.64 R20, [R1+0x18b0] ;  /* 0x0018b00001147983 */ /* 0x000ea80000300a00 */
[----:B------:R-:W-:Y:S04]  /*26920*/  STL [R1+0x1740], R2 ;  /* 0x0017400201007387 */ /* 0x000fe80000100800 */
[----:B------:R-:W-:Y:S04]  /*26930*/  STL [R1+0x173c], R3 ;  /* 0x00173c0301007387 */ /* 0x000fe80000100800 */
[----:B------:R-:W-:Y:S04]  /*26940*/  STL [R1+0x1738], R27 ;  /* 0x0017381b01007387 */ /* 0x000fe80000100800 */
[----:B------:R-:W-:Y:S01]  /*26950*/  STL [R1+0x1734], R26 ;  /* 0x0017341a01007387 */ /* 0x000fe20000100800 */
[----:B---3--:R-:W-:Y:S01]  /*26960*/  MOV R24, R23 ;  /* 0x0000001700187202 */ /* 0x008fe20000000f00 */
[----:B------:R-:W-:-:S02]  /*26970*/  IMAD.MOV.U32 R25, RZ, RZ, R22 ;  /* 0x000000ffff197224 */ /* 0x000fc400078e0016 */
[----:B--2---:R-:W-:Y:S01]  /*26980*/  HMMA.16816.F32.BF16 R20, R16, R20, R4 ;  /* 0x000000141014723c */ /* 0x004fe20000041804 */
[----:B------:R-:W2:Y:S04]  /*26990*/  LDL.LU.64 R6, [R1+0x18a8] ;  /* 0x0018a80001067983 */ /* 0x000ea80000300a00 */
[----:B------:R-:W2:-:S15]  /*269a0*/  LDL.LU.64 R4, [R1+0x18a0] ;  /* 0x0018a00001047983 */ /* 0x000e9e0000300a00 */
[----:B------:R-:W-:-:S04]  /*269b0*/  NOP ;  /* 0x0000000000007918 */ /* 0x000fc80000000000 */
[----:B0-----:R-:W-:Y:S01]  /*269c0*/  MOV R15, R20 ;  /* 0x00000014000f7202 */ /* 0x001fe20000000f00 */
[----:B-1----:R-:W-:Y:S02]  /*269d0*/  IMAD.MOV.U32 R11, RZ, RZ, R21 ;  /* 0x000000ffff0b7224 */ /* 0x002fe400078e0015 */
[----:B------:R-:W2:Y:S01]  /*269e0*/  LDL.LU.64 R20, [R1+0x1898] ;  /* 0x0018980001147983 */ /* 0x000ea20000300a00 */
[----:B------:R-:W-:Y:S01]  /*269f0*/  MOV R10, R22 ;  /* 0x00000016000a7202 */ /* 0x000fe20000000f00 */
        /* <DEDUP_REMOVED lines=8> */
[----:B------:R-:W-:-:S01]  /*26a80*/  NOP ;  /* 0x0000000000007918 */ /* 0x000fc20000000000 */
[----:B------:R0:W-:Y:S04]  /*26a90*/  STL.64 [R1+0x120], R20 ;  /* 0x0001201401007387 */ /* 0x0001e80000100a00 */
[----:B0-----:R-:W2:Y:S01]  /*26aa0*/  LDL.LU.64 R20, [R1+0x1880] ;  /* 0x0018800001147983 */ /* 0x001ea20000300a00 */
[----:B------:R-:W-:Y:S01]  /*26ab0*/  MOV R2, R22 ;  /* 0x0000001600027202 */ /* 0x000fe20000000f00 */
[----:B------:R-:W-:-:S05]  /*26ac0*/  IMAD.MOV.U32 R3, RZ, RZ, R23 ;  /* 0x000000ffff037224 */ /* 0x000fca00078e0017 */
[----:B------:R-:W-:Y:S04]  /*26ad0*/  STL [R1+0x1758], R3 ;  /* 0x0017580301007387 */ /* 0x000fe80000100800 */
[----:B------:R-:W-:Y:S01]  /*26ae0*/  STL [R1+0x1754], R2 ;  /* 0x0017540201007387 */ /* 0x000fe20000100800 */
[----:B--2---:R-:W-:Y:S03]  /*26af0*/  HMMA.16816.F32.BF16 R20, R16, R20, R4 ;  /* 0x000000141014723c */ /* 0x004fe60000041804 */
[----:B------:R-:W2:Y:S04]  /*26b00*/  LDL.LU.64 R6, [R1+0x1878] ;  /* 0x0018780001067983 */ /* 0x000ea80000300a00 */
[----:B------:R-:W2:-:S15]  /*26b10*/  LDL.LU.64 R4, [R1+0x1870] ;  /* 0x0018700001047983 */ /* 0x000e9e0000300a00 */
[----:B------:R-:W-:-:S01]  /*26b20*/  NOP ;  /* 0x0000000000007918 */ /* 0x000fc20000000000 */
        /* <DEDUP_REMOVED lines=16> */
[----:B0-----:R-:W3:Y:S04]  /*26c30*/  LDL.LU R20, [R1+0x1d0] ;  /* 0x0001d00001147983 */ /* 0x001ee80000300800 */
[----:B------:R-:W3:Y:S04]  /*26c40*/  LDL.LU R21, [R1+0x1d4] ;  /* 0x0001d40001157983 */ /* 0x000ee80000300800 */
[----:B-1----:R-:W3:Y:S04]  /*26c50*/  LDL.LU R22, [R1+0x1d8] ;  /* 0x0001d80001167983 */ /* 0x002ee80000300800 */
[----:B------:R-:W3:Y:S01]  /*26c60*/  LDL.LU R23, [R1+0x1dc] ;  /* 0x0001dc0001177983 */ /* 0x000ee20000300800 */
[----:B--2---:R-:W-:Y:S03]  /*26c70*/  HMMA.16816.F32.BF16 R24, R16, R24, R4 ;  /* 0x000000181018723c */ /* 0x004fe60000041804 */
[----:B------:R-:W2:Y:S04]  /*26c80*/  LDL.LU.64 R6, [R1+0x1838] ;  /* 0x0018380001067983 */ /* 0x000ea80000300a00 */
[----:B------:R-:W2:-:S15]  /*26c90*/  LDL.LU.64 R4, [R1+0x1830] ;  /* 0x0018300001047983 */ /* 0x000e9e0000300a00 */
[----:B------:R-:W-:-:S01]  /*26ca0*/  NOP ;  /* 0x0000000000007918 */ /* 0x000fc20000000000 */
[----:B------:R0:W-:Y:S04]  /*26cb0*/  STL.64 [R1+0xe0], R24 ;  /* 0x0000e01801007387 */ /* 0x0001e80000100a00 */
[----:B------:R1:W-:Y:S01]  /*26cc0*/  STL [R1+0xe8], R26 ;  /* 0x0000e81a01007387 */ /* 0x0003e20000100800 */
[----:B------:R-:W-:-:S03]  /*26cd0*/  MOV R28, R27 ;  /* 0x0000001b001c7202 */ /* 0x000fc60000000f00 */
[----:B0-----:R-:W4:Y:S04]  /*26ce0*/  LDL.LU R24, [R1+0x290] ;  /* 0x0002900001187983 */ /* 0x001f280000300800 */
[----:B------:R-:W4:Y:S04]  /*26cf0*/  LDL.LU R25, [R1+0x294] ;  /* 0x0002940001197983 */ /* 0x000f280000300800 */
[----:B-1----:R-:W3:Y:S04]  /*26d00*/  LDL.LU R26, [R1+0x298] ;  /* 0x00029800011a7983 */ /* 0x002ee80000300800 */
[----:B------:R-:W3:Y:S01]  /*26d10*/  LDL.LU R27, [R1+0x29c] ;  /* 0x00029c00011b7983 */ /* 0x000ee20000300800 */
[C---:B--2---:R-:W-:Y:S03]  /*26d20*/  HMMA.16816.F32.BF16 R4, R16.reuse, R8, R4 ;  /* 0x000000081004723c */ /* 0x044fe60000041804 */
[----:B------:R-:W2:Y:S04]  /*26d30*/  LDL.LU R8, [R1+0x2c0] ;  /* 0x0002c00001087983 */ /* 0x000ea80000300800 */
[----:B------:R-:W2:Y:S04]  /*26d40*/  LDL.LU R9, [R1+0x2c4] ;  /* 0x0002c40001097983 */ /* 0x000ea80000300800 */
[----:B------:R-:W2:Y:S04]  /*26d50*/  LDL.LU R10, [R1+0x2c8] ;  /* 0x0002c800010a7983 */ /* 0x000ea80000300800 */
[----:B------:R-:W2:Y:S04]  /*26d60*/  LDL.LU R11, [R1+0x2cc] ;  /* 0x0002cc00010b7983 */ /* 0x000ea80000300800 */
[----:B---3--:R0:W-:Y:S04]  /*26d70*/  STL.64 [R1+0x1800], R26 ;  /* 0x0018001a01007387 */ /* 0x0081e80000100a00 */
[----:B----4-:R-:W-:Y:S04]  /*26d80*/  STL.64 [R1+0x17f8], R24 ;  /* 0x0017f81801007387 */ /* 0x010fe80000100a00 */
[----:B0-----:R-:W3:Y:S04]  /*26d90*/  LDL.LU.64 R26, [R1+0xb8] ;  /* 0x0000b800011a7983 */ /* 0x001ee80000300a00 */
[----:B---3--:R0:W-:Y:S04]  /*26da0*/  STL.64 [R1+0x1810], R26 ;  /* 0x0018101a01007387 */ /* 0x0081e80000100a00 */
[----:B0-----:R-:W3:Y:S04]  /*26db0*/  LDL.LU.64 R26, [R1+0xc8] ;  /* 0x0000c800011a7983 */ /* 0x001ee80000300a00 */
[----:B---3--:R0:W-:Y:S04]  /*26dc0*/  STL.64 [R1+0x1818], R26 ;  /* 0x0018181a01007387 */ /* 0x0081e80000100a00 */
[----:B0-----:R-:W2:Y:S04]  /*26dd0*/  LDL.LU.64 R26, [R1+0xd8] ;  /* 0x0000d800011a7983 */ /* 0x001ea80000300a00 */
[----:B------:R0:W-:Y:S04]  /*26de0*/  STL.64 [R1+0x1538], R6 ;  /* 0x0015380601007387 */ /* 0x0001e80000100a00 */
[----:B------:R-:W-:Y:S04]  /*26df0*/  STL.64 [R1+0x1530], R4 ;  /* 0x0015300401007387 */ /* 0x000fe80000100a00 */
[----:B0-----:R-:W3:Y:S04]  /*26e00*/  LDL.LU R6, [R1+0x8] ;  /* 0x0000080001067983 */ /* 0x001ee80000300800 */
[----:B------:R-:W3:Y:S04]  /*26e10*/  LDL.LU R7, [R1+0xc] ;  /* 0x00000c0001077983 */ /* 0x000ee80000300800 */
[----:B---3--:R0:W-:Y:S04]  /*26e20*/  STL.64 [R1+0x17c0], R6 ;  /* 0x0017c00601007387 */ /* 0x0081e80000100a00 */
[----:B0-----:R-:W3:Y:S04]  /*26e30*/  LDL.LU.64 R6, [R1+0x88] ;  /* 0x0000880001067983 */ /* 0x001ee80000300a00 */
[----:B---3--:R0:W-:Y:S04]  /*26e40*/  STL.64 [R1+0x17f0], R6 ;  /* 0x0017f00601007387 */ /* 0x0081e80000100a00 */
[----:B0-----:R-:W3:Y:S01]  /*26e50*/  LDL.LU.64 R6, [R1+0xa8] ;  /* 0x0000a80001067983 */ /* 0x001ee20000300a00 */
[----:B------:R-:W-:Y:S03]  /*26e60*/  HMMA.16816.F32.BF16 R16, R16, R12, R20 ;  /* 0x0000000c1010723c */ /* 0x000fe60000041814 */
[----:B---3--:R0:W-:Y:S04]  /*26e70*/  STL.64 [R1+0x1808], R6 ;  /* 0x0018080601007387 */ /* 0x0081e80000100a00 */
[----:B------:R-:W3:Y:S04]  /*26e80*/  LDL.LU R4, [R1+0x2a0] ;  /* 0x0002a00001047983 */ /* 0x000ee80000300800 */
[----:B------:R-:W3:Y:S04]  /*26e90*/  LDL.LU R5, [R1+0x2a4] ;  /* 0x0002a40001057983 */ /* 0x000ee80000300800 */
[----:B0-----:R-:W3:Y:S04]  /*26ea0*/  LDL.LU R6, [R1+0x2a8] ;  /* 0x0002a80001067983 */ /* 0x001ee80000300800 */
[----:B------:R-:W3:Y:S04]  /*26eb0*/  LDL.LU R7, [R1+0x2ac] ;  /* 0x0002ac0001077983 */ /* 0x000ee80000300800 */
[----:B------:R-:W2:Y:S04]  /*26ec0*/  LDL.LU.64 R22, [R1+0x1828] ;  /* 0x0018280001167983 */ /* 0x000ea80000300a00 */
[----:B------:R-:W2:Y:S04]  /*26ed0*/  LDL.LU.64 R20, [R1+0x1820] ;  /* 0x0018200001147983 */ /* 0x000ea80000300a00 */
[----:B------:R-:W4:Y:S04]  /*26ee0*/  LDL.LU R12, [R1+0x2b0] ;  /* 0x0002b000010c7983 */ /* 0x000f280000300800 */
[----:B------:R-:W4:Y:S04]  /*26ef0*/  LDL.LU R13, [R1+0x2b4] ;  /* 0x0002b400010d7983 */ /* 0x000f280000300800 */
[----:B------:R-:W4:Y:S04]  /*26f00*/  LDL.LU R14, [R1+0x2b8] ;  /* 0x0002b800010e7983 */ /* 0x000f280000300800 */
[----:B------:R-:W4:Y:S04]  /*26f10*/  LDL.LU R15, [R1+0x2bc] ;  /* 0x0002bc00010f7983 */ /* 0x000f280000300800 */
[----:B------:R-:W-:Y:S04]  /*26f20*/  STL.64 [R1+0x1548], R18 ;  /* 0x0015481201007387 */ /* 0x000fe80000100a00 */
[----:B------:R0:W-:Y:S04]  /*26f30*/  STL.64 [R1+0x1540], R16 ;  /* 0x0015401001007387 */ /* 0x0001e80000100a00 */
[----:B0-----:R-:W3:Y:S04]  /*26f40*/  LDL.LU R16, [R1+0x270] ;  /* 0x0002700001107983 */ /* 0x001ee80000300800 */
[----:B------:R-:W3:Y:S04]  /*26f50*/  LDL.LU R17, [R1+0x274] ;  /* 0x0002740001117983 */ /* 0x000ee80000300800 */
[----:B------:R-:W3:Y:S04]  /*26f60*/  LDL.LU R18, [R1+0x278] ;  /* 0x0002780001127983 */ /* 0x000ee80000300800 */
[----:B------:R-:W3:Y:S01]  /*26f70*/  LDL.LU R19, [R1+0x27c] ;  /* 0x00027c0001137983 */ /* 0x000ee20000300800 */
[----:B--2---:R-:W-:-:S15]  /*26f80*/  HMMA.16816.F32.BF16 R8, R20, R26, R8 ;  /* 0x0000001a1408723c */ /* 0x004fde0000041808 */
[----:B------:R-:W-:-:S08]  /*26f90*/  NOP ;  /* 0x0000000000007918 */ /* 0x000fd00000000000 */
[----:B------:R0:W-:Y:S04]  /*26fa0*/  STL.64 [R1+0x2d0], R8 ;  /* 0x0002d00801007387 */ /* 0x0001e80000100a00 */
[----:B------:R1:W-:Y:S01]  /*26fb0*/  STL.64 [R1+0x2d8], R10 ;  /* 0x0002d80a01007387 */ /* 0x0003e20000100a00 */
[----:B0-----:R-:W-:Y:S01]  /*26fc0*/  IMAD.MOV.U32 R9, RZ, RZ, R26 ;  /* 0x000000ffff097224 */ /* 0x001fe200078e001a */
[----:B------:R-:W-:Y:S02]  /*26fd0*/  MOV R8, R27 ;  /* 0x0000001b00087202 */ /* 0x000fe40000000f00 */
[----:B------:R-:W4:Y:S04]  /*26fe0*/  LDL.LU.64 R26, [R1+0x1818] ;  /* 0x00181800011a7983 */ /* 0x000f280000300a00 */
[----:B------:R-:W-:Y:S04]  /*26ff0*/  STL [R1+0x1760], R8 ;  /* 0x0017600801007387 */ /* 0x000fe80000100800 */
[----:B------:R-:W-:Y:S04]  /*27000*/  STL [R1+0x175c], R9 ;  /* 0x00175c0901007387 */ /* 0x000fe80000100800 */
[----:B-1----:R-:W2:Y:S01]  /*27010*/  LDL.LU.64 R10, [R1+0x98] ;  /* 0x00009800010a7983 */ /* 0x002ea20000300a00 */
[----:B----4-:R-:W-:-:S15]  /*27020*/  HMMA.16816.F32.BF16 R12, R20, R26, R12 ;  /* 0x0000001a140c723c */ /* 0x010fde000004180c */
[----:B------:R-:W-:-:S08]  /*27030*/  NOP ;  /* 0x0000000000007918 */ /* 0x000fd00000000000 */
[----:B------:R0:W-:Y:S04]  /*27040*/  STL.64 [R1+0x2b0], R12 ;  /* 0x0002b00c01007387 */ /* 0x0001e80000100a00 */
[----:B------:R-:W-:Y:S01]  /*27050*/  STL.64 [R1+0x2b8], R14 ;  /* 0x0002b80e01007387 */ /* 0x000fe20000100a00 */
[----:B0-----:R-:W-:Y:S01]  /*27060*/  IMAD.MOV.U32 R13, RZ, RZ, R26 ;  /* 0x000000ffff0d7224 */ /* 0x001fe200078e001a */
[----:B------:R-:W-:Y:S02]  /*27070*/  MOV R12, R27 ;  /* 0x0000001b000c7202 */ /* 0x000fe40000000f00 */
[----:B------:R-:W3:Y:S04]  /*27080*/  LDL.LU.64 R26, [R1+0x1810] ;  /* 0x00181000011a7983 */ /* 0x000ee80000300a00 */
[----:B------:R0:W-:Y:S04]  /*27090*/  STL [R1+0x177c], R12 ;  /* 0x00177c0c01007387 */ /* 0x0001e80000100800 */
[----:B------:R1:W-:Y:S04]  /*270a0*/  STL [R1+0x1778], R13 ;  /* 0x0017780d01007387 */ /* 0x0003e80000100800 */
[----:B0-----:R-:W2:Y:S04]  /*270b0*/  LDL.LU R12, [R1+0x280] ;  /* 0x00028000010c7983 */ /* 0x001ea80000300800 */
[----:B-1----:R-:W2:Y:S04]  /*270c0*/  LDL.LU R13, [R1+0x284] ;  /* 0x00028400010d7983 */ /* 0x002ea80000300800 */
[----:B------:R-:W2:Y:S04]  /*270d0*/  LDL.LU R14, [R1+0x288] ;  /* 0x00028800010e7983 */ /* 0x000ea80000300800 */
[----:B------:R-:W2:Y:S01]  /*270e0*/  LDL.LU R15, [R1+0x28c] ;  /* 0x00028c00010f7983 */ /* 0x000ea20000300800 */
[----:B---3--:R-:W-:Y:S06]  /*270f0*/  HMMA.16816.F32.BF16 R4, R20, R26, R4 ;  /* 0x0000001a1404723c */ /* 0x008fec0000041804 */
[----:B------:R-:W-:Y:S01]  /*27100*/  IMAD.MOV.U32 R0, RZ, RZ, R26 ;  /* 0x000000ffff007224 */ /* 0x000fe200078e001a */
[----:B------:R-:W-:-:S15]  /*27110*/  MOV R29, R27 ;  /* 0x0000001b001d7202 */ /* 0x000fde0000000f00 */
[----:B------:R-:W-:-:S01]  /*27120*/  NOP ;  /* 0x0000000000007918 */ /* 0x000fc20000000000 */
[----:B------:R-:W-:Y:S04]  /*27130*/  STL.64 [R1+0x2a0], R4 ;  /* 0x0002a00401007387 */ /* 0x000fe80000100a00 */
[----:B------:R0:W-:Y:S04]  /*27140*/  STL.64 [R1+0x2a8], R6 ;  /* 0x0002a80601007387 */ /* 0x0001e80000100a00 */
[----:B0-----:R-:W3:Y:S04]  /*27150*/  LDL.LU.64 R6, [R1+0x1808] ;  /* 0x0018080001067983 */ /* 0x001ee80000300a00 */
[----:B------:R-:W3:Y:S04]  /*27160*/  LDL.LU.64 R26, [R1+0x1800] ;  /* 0x00180000011a7983 */ /* 0x000ee80000300a00 */
[----:B------:R-:W3:Y:S02]  /*27170*/  LDL.LU.64 R24, [R1+0x17f8] ;  /* 0x0017f80001187983 */ /* 0x000ee40000300a00 */
[----:B---3--:R-:W-:-:S15]  /*27180*/  HMMA.16816.F32.BF16 R24, R20, R6, R24 ;  /* 0x000000061418723c */ /* 0x008fde0000041818 */
[----:B------:R-:W-:-:S08]  /*27190*/  NOP ;  /* 0x0000000000007918 */ /* 0x000fd00000000000 */
[----:B------:R0:W-:Y:S04]  /*271a0*/  STL.64 [R1+0x2e0], R24 ;  /* 0x0002e01801007387 */ /* 0x0001e80000100a00 */
[----:B------:R1:W-:Y:S01]  /*271b0*/  STL.64 [R1+0x2e8], R26 ;  /* 0x0002e81a01007387 */ /* 0x0003e20000100a00 */
[----:B0-----:R-:W-:Y:S01]  /*271c0*/  IMAD.MOV.U32 R24, RZ, RZ, R6 ;  /* 0x000000ffff187224 */ /* 0x001fe200078e0006 */
[----:B------:R-:W-:Y:S02]  /*271d0*/  MOV R25, R7 ;  /* 0x0000000700197202 */ /* 0x000fe40000000f00 */
[----:B------:R-:W3:Y:S01]  /*271e0*/  LDL.LU.64 R6, [R1+0x17f0] ;  /* 0x0017f00001067983 */ /* 0x000ee20000300a00 */
[----:B--2---:R-:W-:Y:S06]  /*271f0*/  HMMA.16816.F32.BF16 R12, R20, R10, R12 ;  /* 0x0000000a140c723c */ /* 0x004fec000004180c */
[----:B-1----:R-:W-:Y:S01]  /*27200*/  IMAD.MOV.U32 R27, RZ, RZ, R10 ;  /* 0x000000ffff1b7224 */ /* 0x002fe200078e000a */
[----:B------:R-:W-:-:S15]  /*27210*/  MOV R26, R11 ;  /* 0x0000000b001a7202 */ /* 0x000fde0000000f00 */
[----:B------:R-:W-:-:S01]  /*27220*/  NOP ;  /* 0x0000000000007918 */ /* 0x000fc20000000000 */
[----:B------:R-:W-:Y:S04]  /*27230*/  STL.64 [R1+0x2f0], R12 ;  /* 0x0002f00c01007387 */ /* 0x000fe80000100a00 */
[----:B------:R0:W-:Y:S04]  /*27240*/  STL.64 [R1+0x2f8], R14 ;  /* 0x0002f80e01007387 */ /* 0x0001e80000100a00 */
[----:B------:R-:W-:Y:S04]  /*27250*/  STL.64 [R1+0x1770], R26 ;  /* 0x0017701a01007387 */ /* 0x000fe80000100a00 */
[----:B------:R1:W-:Y:S01]  /*27260*/  STL.64 [R1+0x1768], R24 ;  /* 0x0017681801007387 */ /* 0x0003e20000100a00 */
[----:B---3--:R-:W-:Y:S06]  /*27270*/  HMMA.16816.F32.BF16 R16, R20, R6, R16 ;  /* 0x000000061410723c */ /* 0x008fec0000041810 */
[----:B0-----:R-:W-:Y:S01]  /*27280*/  MOV R15, R7 ;  /* 0x00000007000f7202 */ /* 0x001fe20000000f00 */
[----:B------:R-:W-:-:S15]  /*27290*/  IMAD.MOV.U32 R11, RZ, RZ, R6 ;  /* 0x000000ffff0b7224 */ /* 0x000fde00078e0006 */
[----:B------:R-:W-:-:S01]  /*272a0*/  NOP ;  /* 0x0000000000007918 */ /* 0x000fc20000000000 */
[----:B------:R-:W-:Y:S04]  /*272b0*/  STL.64 [R1+0x300], R16 ;  /* 0x0003001001007387 */ /* 0x000fe80000100a00 */
[----:B------:R-:W-:Y:S04]  /*272c0*/  STL.64 [R1+0x308], R18 ;  /* 0x0003081201007387 */ /* 0x000fe80000100a00 */
[----:B------:R0:W-:Y:S04]  /*272d0*/  STL [R1+0x17ec], R15 ;  /* 0x0017ec0f01007387 */ /* 0x0001e80000100800 */
[----:B------:R2:W-:Y:S04]  /*272e0*/  STL [R1+0x17e8], R11 ;  /* 0x0017e80b01007387 */ /* 0x0005e80000100800 */
[----:B-1----:R-:W3:Y:S04]  /*272f0*/  LDL.LU R24, [R1+0x1f0] ;  /* 0x0001f00001187983 */ /* 0x002ee80000300800 */
[----:B------:R-:W3:Y:S04]  /*27300*/  LDL.LU R25, [R1+0x1f4] ;  /* 0x0001f40001197983 */ /* 0x000ee80000300800 */
[----:B------:R-:W4:Y:S04]  /*27310*/  LDL.LU R26, [R1+0x1f8] ;  /* 0x0001f800011a7983 */ /* 0x000f280000300800 */
[----:B------:R-:W4:Y:S04]  /*27320*/  LDL.LU R27, [R1+0x1fc] ;  /* 0x0001fc00011b7983 */ /* 0x000f280000300800 */
[----:B------:R-:W3:Y:S04]  /*27330*/  LDL.LU R12, [R1+0x260] ;  /* 0x00026000010c7983 */ /* 0x000ee80000300800 */
[----:B------:R-:W3:Y:S04]  /*27340*/  LDL.LU R13, [R1+0x264] ;  /* 0x00026400010d7983 */ /* 0x000ee80000300800 */
[----:B------:R-:W3:Y:S04]  /*27350*/  LDL.LU R14, [R1+0x268] ;  /* 0x00026800010e7983 */ /* 0x000ee80000300800 */
[----:B0-----:R-:W3:Y:S04]  /*27360*/  LDL.LU R15, [R1+0x26c] ;  /* 0x00026c00010f7983 */ /* 0x001ee80000300800 */
[----:B--2---:R-:W2:Y:S04]  /*27370*/  LDL.LU.64 R10, [R1+0x78] ;  /* 0x00007800010a7983 */ /* 0x004ea80000300a00 */
[----:B----4-:R-:W-:Y:S04]  /*27380*/  STL.64 [R1+0x1788], R26 ;  /* 0x0017881a01007387 */ /* 0x010fe80000100a00 */
[----:B---3--:R0:W-:Y:S04]  /*27390*/  STL.64 [R1+0x1780], R24 ;  /* 0x0017801801007387 */ /* 0x0081e80000100a00 */
[----:B0-----:R-:W3:Y:S04]  /*273a0*/  LDL.LU R24, [R1+0x200] ;  /* 0x0002000001187983 */ /* 0x001ee80000300800 */
[----:B------:R-:W3:Y:S04]  /*273b0*/  LDL.LU R25, [R1+0x204] ;  /* 0x0002040001197983 */ /* 0x000ee80000300800 */
[----:B------:R-:W4:Y:S04]  /*273c0*/  LDL.LU R26, [R1+0x208] ;  /* 0x00020800011a7983 */ /* 0x000f280000300800 */
[----:B------:R-:W4:Y:S04]  /*273d0*/  LDL.LU R27, [R1+0x20c] ;  /* 0x00020c00011b7983 */ /* 0x000f280000300800 */
[----:B------:R-:W2:Y:S04]  /*273e0*/  LDL.LU.64 R18, [R1+0x68] ;  /* 0x0000680001127983 */ /* 0x000ea80000300a00 */
[----:B------:R-:W3:Y:S04]  /*273f0*/  LDL.LU R4, [R1+0x230] ;  /* 0x0002300001047983 */ /* 0x000ee80000300800 */
[----:B------:R-:W3:Y:S04]  /*27400*/  LDL.LU R5, [R1+0x234] ;  /* 0x0002340001057983 */ /* 0x000ee80000300800 */
[----:B------:R-:W4:Y:S04]  /*27410*/  LDL.LU R6, [R1+0x238] ;  /* 0x0002380001067983 */ /* 0x000f280000300800 */
[----:B------:R-:W4:Y:S04]  /*27420*/  LDL.LU R7, [R1+0x23c] ;  /* 0x00023c0001077983 */ /* 0x000f280000300800 */
[----:B----4-:R0:W-:Y:S04]  /*27430*/  STL.64 [R1+0x17d0], R6 ;  /* 0x0017d00601007387 */ /* 0x0101e80000100a00 */
[----:B---3--:R1:W-:Y:S04]  /*27440*/  STL.64 [R1+0x17c8], R4 ;  /* 0x0017c80401007387 */ /* 0x0083e80000100a00 */
[----:B0-----:R-:W3:Y:S04]  /*27450*/  LDL.LU.64 R6, [R1+0x58] ;  /* 0x0000580001067983 */ /* 0x001ee80000300a00 */
[----:B---3--:R0:W-:Y:S04]  /*27460*/  STL.64 [R1+0x17e0], R6 ;  /* 0x0017e00601007387 */ /* 0x0081e80000100a00 */
[----:B-1----:R-:W3:Y:S04]  /*27470*/  LDL.LU R4, [R1+0x250] ;  /* 0x0002500001047983 */ /* 0x002ee80000300800 */
[----:B------:R-:W3:Y:S04]  /*27480*/  LDL.LU R5, [R1+0x254] ;  /* 0x0002540001057983 */ /* 0x000ee80000300800 */
[----:B0-----:R-:W3:Y:S04]  /*27490*/  LDL.LU R6, [R1+0x258] ;  /* 0x0002580001067983 */ /* 0x001ee80000300800 */
[----:B------:R-:W3:Y:S04]  /*274a0*/  LDL.LU R7, [R1+0x25c] ;  /* 0x00025c0001077983 */ /* 0x000ee80000300800 */
[----:B------:R0:W-:Y:S04]  /*274b0*/  STL.64 [R1+0x1798], R26 ;  /* 0x0017981a01007387 */ /* 0x0001e80000100a00 */
[----:B------:R-:W-:Y:S04]  /*274c0*/  STL.64 [R1+0x1790], R24 ;  /* 0x0017901801007387 */ /* 0x000fe80000100a00 */
[----:B0-----:R-:W4:Y:S04]  /*274d0*/  LDL.LU.64 R26, [R1+0x28] ;  /* 0x00002800011a7983 */ /* 0x001f280000300a00 */
[----:B----4-:R0:W-:Y:S04]  /*274e0*/  STL.64 [R1+0x17a8], R26 ;  /* 0x0017a81a01007387 */ /* 0x0101e80000100a00 */
[----:B0-----:R-:W4:Y:S01]  /*274f0*/  LDL.LU.64 R26, [R1+0x38] ;  /* 0x00003800011a7983 */ /* 0x001f220000300a00 */
[C---:B--2---:R-:W-:Y:S03]  /*27500*/  HMMA.16816.F32.BF16 R12, R20.reuse, R10, R12 ;  /* 0x0000000a140c723c */ /* 0x044fe6000004180c */
[----:B----4-:R0:W-:Y:S04]  /*27510*/  STL.64 [R1+0x17b8], R26 ;  /* 0x0017b81a01007387 */ /* 0x0101e80000100a00 */
[----:B0-----:R-:W2:Y:S01]  /*27520*/  LDL.LU.64 R26, [R1+0x48] ;  /* 0x00004800011a7983 */ /* 0x001ea20000300a00 */
[----:B---3--:R-:W-:Y:S03]  /*27530*/  HMMA.16816.F32.BF16 R4, R20, R18, R4 ;  /* 0x000000121404723c */ /* 0x008fe60000041804 */
[----:B--2---:R0:W-:Y:S04]  /*27540*/  STL.64 [R1+0x17d8], R26 ;  /* 0x0017d81a01007387 */ /* 0x0041e80000100a00 */
[----:B------:R-:W2:Y:S04]  /*27550*/  LDL.LU R24, [R1+0x240] ;  /* 0x0002400001187983 */ /* 0x000ea80000300800 */
[----:B------:R-:W2:Y:S04]  /*27560*/  LDL.LU R25, [R1+0x244] ;  /* 0x0002440001197983 */ /* 0x000ea80000300800 */
[----:B0-----:R-:W2:Y:S04]  /*27570*/  LDL.LU R26, [R1+0x248] ;  /* 0x00024800011a7983 */ /* 0x001ea80000300800 */
[----:B------:R-:W2:Y:S04]  /*27580*/  LDL.LU R27, [R1+0x24c] ;  /* 0x00024c00011b7983 */ /* 0x000ea80000300800 */
[----:B------:R-:W-:Y:S04]  /*27590*/  STL.64 [R1+0x310], R12 ;  /* 0x0003100c01007387 */ /* 0x000fe80000100a00 */
[----:B------:R0:W-:Y:S02]  /*275a0*/  STL.64 [R1+0x318], R14 ;  /* 0x0003180e01007387 */ /* 0x0001e40000100a00 */
[----:B0-----:R-:W-:-:S02]  /*275b0*/  IMAD.MOV.U32 R14, RZ, RZ, R10 ;  /* 0x000000ffff0e7224 */ /* 0x001fc400078e000a */
[----:B------:R-:W3:Y:S01]  /*275c0*/  LDL.LU R15, [R1+0x17ec] ;  /* 0x0017ec00010f7983 */ /* 0x000ee20000300800 */
[----:B------:R-:W-:-:S03]  /*275d0*/  MOV R10, R11 ;  /* 0x0000000b000a7202 */ /* 0x000fc60000000f00 */
[----:B------:R-:W4:Y:S01]  /*275e0*/  LDL.LU R11, [R1+0x17e8] ;  /* 0x0017e800010b7983 */ /* 0x000f220000300800 */
[----:B------:R-:W-:-:S03]  /*275f0*/  IMAD.MOV.U32 R3, RZ, RZ, R18 ;  /* 0x000000ffff037224 */ /* 0x000fc600078e0012 */
[----:B----4-:R0:W-:Y:S04]  /*27600*/  STL.64 [R1+0x17b0], R10 ;  /* 0x0017b00a01007387 */ /* 0x0101e80000100a00 */
[----:B------:R-:W4:Y:S04]  /*27610*/  LDL.LU R8, [R1+0x220] ;  /* 0x0002200001087983 */ /* 0x000f280000300800 */
[----:B------:R-:W4:Y:S04]  /*27620*/  LDL.LU R9, [R1+0x224] ;  /* 0x0002240001097983 */ /* 0x000f280000300800 */
[----:B0-----:R-:W4:Y:S04]  /*27630*/  LDL.LU R10, [R1+0x228] ;  /* 0x00022800010a7983 */ /* 0x001f280000300800 */
[----:B------:R-:W4:Y:S04]  /*27640*/  LDL.LU R11, [R1+0x22c] ;  /* 0x00022c00010b7983 */ /* 0x000f280000300800 */
[----:B---3--:R0:W-:Y:S04]  /*27650*/  STL.64 [R1+0x17a0], R14 ;  /* 0x0017a00e01007387 */ /* 0x0081e80000100a00 */
[----:B------:R-:W3:Y:S04]  /*27660*/  LDL.LU R12, [R1+0x210] ;  /* 0x00021000010c7983 */ /* 0x000ee80000300800 */
[----:B------:R-:W3:Y:S04]  /*27670*/  LDL.LU R13, [R1+0x214] ;  /* 0x00021400010d7983 */ /* 0x000ee80000300800 */
[----:B0-----:R-:W3:Y:S04]  /*27680*/  LDL.LU R14, [R1+0x218] ;  /* 0x00021800010e7983 */ /* 0x001ee80000300800 */
[----:B------:R-:W3:Y:S04]  /*27690*/  LDL.LU R15, [R1+0x21c] ;  /* 0x00021c00010f7983 */ /* 0x000ee80000300800 */
[----:B------:R-:W-:Y:S04]  /*276a0*/  STL.64 [R1+0x320], R4 ;  /* 0x0003200401007387 */ /* 0x000fe80000100a00 */
[----:B------:R0:W-:Y:S04]  /*276b0*/  STL.64 [R1+0x328], R6 ;  /* 0x0003280601007387 */ /* 0x0001e80000100a00 */
[----:B0-----:R-:W2:Y:S04]  /*276c0*/  LDL.LU.64 R6, [R1+0x17e0] ;  /* 0x0017e00001067983 */ /* 0x001ea80000300a00 */
[----:B------:R-:W4:Y:S04]  /*276d0*/  LDL.LU R16, [R1+0xe0] ;  /* 0x0000e00001107983 */ /* 0x000f280000300800 */
[----:B------:R-:W4:Y:S04]  /*276e0*/  LDL.LU R17, [R1+0xe4] ;  /* 0x0000e40001117983 */ /* 0x000f280000300800 */
[----:B------:R-:W3:Y:S01]  /*276f0*/  LDL.LU R18, [R1+0xe8] ;  /* 0x0000e80001127983 */ /* 0x000ee20000300800 */
[----:B------:R-:W-:Y:S01]  /*27700*/  MOV R2, R19 ;  /* 0x0000001300027202 */ /* 0x000fe20000000f00 */
[----:B------:R-:W-:Y:S01]  /*27710*/  IMAD.MOV.U32 R19, RZ, RZ, R28 ;  /* 0x000000ffff137224 */ /* 0x000fe200078e001c */
[----:B--2---:R-:W-:Y:S04]  /*27720*/  HMMA.16816.F32.BF16 R24, R20, R6, R24 ;  /* 0x000000061418723c */ /* 0x004fe80000041818 */
[----:B---3--:R0:W-:Y:S04]  /*27730*/  STL.64 [R1+0x1558], R18 ;  /* 0x0015581201007387 */ /* 0x0081e80000100a00 */
[----:B----4-:R1:W-:Y:S04]  /*27740*/  STL.64 [R1+0x1550], R16 ;  /* 0x0015501001007387 */ /* 0x0103e80000100a00 */
[----:B0-----:R-:W2:Y:S04]  /*27750*/  LDL.LU R18, [R1+0x18] ;  /* 0x0000180001127983 */ /* 0x001ea80000300800 */
[----:B------:R-:W2:Y:S01]  /*27760*/  LDL.LU R19, [R1+0x1c] ;  /* 0x00001c0001137983 */ /* 0x000ea20000300800 */
[----:B-1----:R-:W-:Y:S01]  /*27770*/  MOV R17, R6 ;  /* 0x0000000600117202 */ /* 0x002fe20000000f00 */
[----:B------:R-:W-:-:S05]  /*27780*/  IMAD.MOV.U32 R16, RZ, RZ, R7 ;  /* 0x000000ffff107224 */ /* 0x000fca00078e0007 */
[----:B------:R-:W-:Y:S04]  /*27790*/  STL.64 [R1+0x330], R24 ;  /* 0x0003301801007387 */ /* 0x000fe80000100a00 */
[----:B------:R0:W-:Y:S04]  /*277a0*/  STL.64 [R1+0x338], R26 ;  /* 0x0003381a01007387 */ /* 0x0001e80000100a00 */
[----:B0-----:R-:W3:Y:S04]  /*277b0*/  LDL.LU.64 R26, [R1+0x17d8] ;  /* 0x0017d800011a7983 */ /* 0x001ee80000300a00 */
[----:B------:R-:W3:Y:S04]  /*277c0*/  LDL.LU.64 R6, [R1+0x17d0] ;  /* 0x0017d00001067983 */ /* 0x000ee80000300a00 */
[----:B------:R-:W3:Y:S04]  /*277d0*/  LDL.LU.64 R4, [R1+0x17c8] ;  /* 0x0017c80001047983 */ /* 0x000ee80000300a00 */
        /* <DEDUP_REMOVED lines=8> */
[----:B------:R-:W2:Y:S02]  /*27860*/  LDL.LU.64 R26, [R1+0x17b8] ;  /* 0x0017b800011a7983 */ /* 0x000ea40000300a00 */
[----:B--2---:R-:W-:-:S15]  /*27870*/  HMMA.16816.F32.BF16 R8, R20, R26, R8 ;  /* 0x0000001a1408723c */ /* 0x004fde0000041808 */
[----:B------:R-:W-:-:S08]  /*27880*/  NOP ;  /* 0x0000000000007918 */ /* 0x000fd00000000000 */
[----:B------:R0:W-:Y:S04]  /*27890*/  STL.64 [R1+0x350], R8 ;  /* 0x0003500801007387 */ /* 0x0001e80000100a00 */
[----:B------:R1:W-:Y:S01]  /*278a0*/  STL.64 [R1+0x358], R10 ;  /* 0x0003580a01007387 */ /* 0x0003e20000100a00 */
[----:B0-----:R-:W-:-:S03]  /*278b0*/  MOV R8, R26 ;  /* 0x0000001a00087202 */ /* 0x001fc60000000f00 */
[----:B-1----:R-:W2:Y:S01]  /*278c0*/  LDL.LU.64 R10, [R1+0x17b0] ;  /* 0x0017b000010a7983 */ /* 0x002ea20000300a00 */
[----:B------:R-:W-:-:S03]  /*278d0*/  IMAD.MOV.U32 R9, RZ, RZ, R27 ;  /* 0x000000ffff097224 */ /* 0x000fc600078e001b */
[----:B------:R-:W4:Y:S02]  /*278e0*/  LDL.LU.64 R26, [R1+0x17a8] ;  /* 0x0017a800011a7983 */ /* 0x000f240000300a00 */
[----:B----4-:R-:W-:-:S15]  /*278f0*/  HMMA.16816.F32.BF16 R12, R20, R26, R12 ;  /* 0x0000001a140c723c */ /* 0x010fde000004180c */
[----:B------:R-:W-:-:S08]  /*27900*/  NOP ;  /* 0x0000000000007918 */ /* 0x000fd00000000000 */
[----:B------:R0:W-:Y:S04]  /*27910*/  STL.64 [R1+0x360], R12 ;  /* 0x0003600c01007387 */ /* 0x0001e80000100a00 */
[----:B------:R1:W-:Y:S01]  /*27920*/  STL.64 [R1+0x368], R14 ;  /* 0x0003680e01007387 */ /* 0x0003e20000100a00 */
[----:B0-----:R-:W-:-:S03]  /*27930*/  MOV R12, R26 ;  /* 0x0000001a000c7202 */ /* 0x001fc60000000f00 */
[----:B-1----:R-:W4:Y:S01]  /*27940*/  LDL.LU.64 R14, [R1+0x17a0] ;  /* 0x0017a000010e7983 */ /* 0x002f220000300a00 */
[----:B------:R-:W-:-:S03]  /*27950*/  IMAD.MOV.U32 R13, RZ, RZ, R27 ;  /* 0x000000ffff0d7224 */ /* 0x000fc600078e001b */
[----:B------:R-:W3:Y:S04]  /*27960*/  LDL.LU.64 R26, [R1+0x1798] ;  /* 0x00179800011a7983 */ /* 0x000ee80000300a00 */
[----:B------:R-:W3:Y:S02]  /*27970*/  LDL.LU.64 R24, [R1+0x1790] ;  /* 0x0017900001187983 */ /* 0x000ee40000300a00 */
[----:B---3--:R-:W-:-:S15]  /*27980*/  HMMA.16816.F32.BF16 R24, R20, R18, R24 ;  /* 0x000000121418723c */ /* 0x008fde0000041818 */
[----:B------:R-:W-:-:S08]  /*27990*/  NOP ;  /* 0x0000000000007918 */ /* 0x000fd00000000000 */
[----:B------:R-:W-:Y:S04]  /*279a0*/  STL.64 [R1+0x3b0], R24 ;  /* 0x0003b01801007387 */ /* 0x000fe80000100a00 */
[----:B------:R0:W-:Y:S04]  /*279b0*/  STL.64 [R1+0x3b8], R26 ;  /* 0x0003b81a01007387 */ /* 0x0001e80000100a00 */
[----:B0-----:R-:W3:Y:S04]  /*279c0*/  LDL.LU.64 R26, [R1+0x1788] ;  /* 0x00178800011a7983 */ /* 0x001ee80000300a00 */
[----:B------:R-:W3:Y:S04]  /*279d0*/  LDL.LU.64 R24, [R1+0x1780] ;  /* 0x0017800001187983 */ /* 0x000ee80000300a00 */
[----:B------:R0:W-:Y:S02]  /*279e0*/  STL.64 [R1+0x1568], R18 ;  /* 0x0015681201007387 */ /* 0x0001e40000100a00 */
[----:B0-----:R-:W-:-:S02]  /*279f0*/  MOV R18, R12 ;  /* 0x0000000c00127202 */ /* 0x001fc40000000f00 */
[----:B------:R-:W-:Y:S01]  /*27a00*/  MOV R19, R13 ;  /* 0x0000000d00137202 */ /* 0x000fe20000000f00 */
[----:B------:R-:W2:Y:S04]  /*27a10*/  LDL.LU R12, [R1+0x177c] ;  /* 0x00177c00010c7983 */ /* 0x000ea80000300800 */
[----:B------:R-:W2:Y:S04]  /*27a20*/  LDL.LU R13, [R1+0x1778] ;  /* 0x00177800010d7983 */ /* 0x000ea80000300800 */
[----:B------:R0:W-:Y:S02]  /*27a30*/  STL.64 [R1+0x1580], R18 ;  /* 0x0015801201007387 */ /* 0x0001e40000100a00 */
[----:B0-----:R-:W-:Y:S01]  /*27a40*/  IMAD.MOV.U32 R18, RZ, RZ, R8 ;  /* 0x000000ffff127224 */ /* 0x001fe200078e0008 */
[----:B------:R-:W-:Y:S01]  /*27a50*/  MOV R19, R9 ;  /* 0x0000000900137202 */ /* 0x000fe20000000f00 */
[----:B---3--:R-:W-:-:S15]  /*27a60*/  HMMA.16816.F32.BF16 R24, R20, R6, R24 ;  /* 0x000000061418723c */ /* 0x008fde0000041818 */
[----:B------:R-:W-:-:S08]  /*27a70*/  NOP ;  /* 0x0000000000007918 */ /* 0x000fd00000000000 */
[----:B------:R-:W-:Y:S04]  /*27a80*/  STL.64 [R1+0x3f0], R24 ;  /* 0x0003f01801007387 */ /* 0x000fe80000100a00 */
[----:B------:R0:W-:Y:S04]  /*27a90*/  STL.64 [R1+0x3f8], R26 ;  /* 0x0003f81a01007387 */ /* 0x0001e80000100a00 */
[----:B0-----:R-:W3:Y:S04]  /*27aa0*/  LDL.LU.64 R26, [R1+0x1770] ;  /* 0x00177000011a7983 */ /* 0x001ee80000300a00 */
[----:B------:R-:W3:Y:S04]  /*27ab0*/  LDL.LU.64 R24, [R1+0x1768] ;  /* 0x0017680001187983 */ /* 0x000ee80000300a00 */
[----:B------:R-:W3:Y:S04]  /*27ac0*/  LDL.LU R8, [R1+0x1760] ;  /* 0x0017600001087983 */ /* 0x000ee80000300800 */
[----:B------:R-:W3:Y:S04]  /*27ad0*/  LDL.LU R9, [R1+0x175c] ;  /* 0x00175c0001097983 */ /* 0x000ee80000300800 */
[----:B------:R0:W-:Y:S02]  /*27ae0*/  STL.64 [R1+0x1598], R18 ;  /* 0x0015981201007387 */ /* 0x0001e40000100a00 */
[----:B0-----:R-:W-:Y:S01]  /*27af0*/  MOV R18, R5 ;  /* 0x0000000500127202 */ /* 0x001fe20000000f00 */
[----:B------:R-:W-:-:S05]  /*27b00*/  IMAD.MOV.U32 R19, RZ, RZ, R4 ;  /* 0x000000ffff137224 */ /* 0x000fca00078e0004 */
[----:B------:R-:W-:Y:S04]  /*27b10*/  STL.64 [R1+0x15b0], R18 ;  /* 0x0015b01201007387 */ /* 0x000fe80000100a00 */
[----:B------:R0:W-:Y:S04]  /*27b20*/  STL.64 [R1+0x1560], R6 ;  /* 0x0015600601007387 */ /* 0x0001e80000100a00 */
[----:B------:R-:W4:Y:S04]  /*27b30*/  LDL.LU R4, [R1+0xf0] ;  /* 0x0000f00001047983 */ /* 0x000f280000300800 */
[----:B------:R-:W4:Y:S04]  /*27b40*/  LDL.LU R5, [R1+0xf4] ;  /* 0x0000f40001057983 */ /* 0x000f280000300800 */
[----:B0-----:R-:W2:Y:S04]  /*27b50*/  LDL.LU R6, [R1+0xf8] ;  /* 0x0000f80001067983 */ /* 0x001ea80000300800 */
[----:B------:R-:W2:Y:S01]  /*27b60*/  LDL.LU R7, [R1+0xfc] ;  /* 0x0000fc0001077983 */ /* 0x000ea20000300800 */
[----:B------:R-:W-:-:S02]  /*27b70*/  MOV R18, R17 ;  /* 0x0000001100127202 */ /* 0x000fc40000000f00 */
[----:B------:R-:W-:-:S05]  /*27b80*/  MOV R19, R16 ;  /* 0x0000001000137202 */ /* 0x000fca0000000f00 */
[----:B------:R-:W-:Y:S04]  /*27b90*/  STL.64 [R1+0x15c8], R18 ;  /* 0x0015c81201007387 */ /* 0x000fe80000100a00 */
[----:B--2---:R-:W-:Y:S04]  /*27ba0*/  STL.64 [R1+0x1578], R6 ;  /* 0x0015780601007387 */ /* 0x004fe80000100a00 */
[----:B----4-:R0:W-:Y:S04]  /*27bb0*/  STL.64 [R1+0x1570], R4 ;  /* 0x0015700401007387 */ /* 0x0101e80000100a00 */
[----:B0-----:R-:W2:Y:S04]  /*27bc0*/  LDL.LU R4, [R1+0x100] ;  /* 0x0001000001047983 */ /* 0x001ea80000300800 */
[----:B------:R-:W2:Y:S04]  /*27bd0*/  LDL.LU R5, [R1+0x104] ;  /* 0x0001040001057983 */ /* 0x000ea80000300800 */
[----:B------:R-:W4:Y:S04]  /*27be0*/  LDL.LU R6, [R1+0x108] ;  /* 0x0001080001067983 */ /* 0x000f280000300800 */
[----:B------:R-:W4:Y:S01]  /*27bf0*/  LDL.LU R7, [R1+0x10c] ;  /* 0x00010c0001077983 */ /* 0x000f220000300800 */
[----:B------:R-:W-:Y:S01]  /*27c00*/  IMAD.MOV.U32 R18, RZ, RZ, R3 ;  /* 0x000000ffff127224 */ /* 0x000fe200078e0003 */
[----:B------:R-:W-:-:S02]  /*27c10*/  MOV R19, R2 ;  /* 0x0000000200137202 */ /* 0x000fc40000000f00 */
[----:B------:R-:W3:Y:S04]  /*27c20*/  LDL.LU R3, [R1+0x1758] ;  /* 0x0017580001037983 */ /* 0x000ee80000300800 */
[----:B------:R-:W3:Y:S04]  /*27c30*/  LDL.LU R2, [R1+0x1754] ;  /* 0x0017540001027983 */ /* 0x000ee80000300800 */
[----:B------:R-:W-:Y:S04]  /*27c40*/  STL.64 [R1+0x15e0], R18 ;  /* 0x0015e01201007387 */ /* 0x000fe80000100a00 */
[----:B----4-:R-:W-:Y:S04]  /*27c50*/  STL.64 [R1+0x1590], R6 ;  /* 0x0015900601007387 */ /* 0x010fe80000100a00 */
[----:B--2---:R0:W-:Y:S04]  /*27c60*/  STL.64 [R1+0x1588], R4 ;  /* 0x0015880401007387 */ /* 0x0041e80000100a00 */
[----:B0-----:R-:W2:Y:S04]  /*27c70*/  LDL.LU R4, [R1+0x110] ;  /* 0x0001100001047983 */ /* 0x001ea80000300800 */
[----:B------:R-:W2:Y:S04]  /*27c80*/  LDL.LU R5, [R1+0x114] ;  /* 0x0001140001057983 */ /* 0x000ea80000300800 */
[----:B------:R-:W4:Y:S04]  /*27c90*/  LDL.LU R6, [R1+0x118] ;  /* 0x0001180001067983 */ /* 0x000f280000300800 */
[----:B------:R-:W4:Y:S01]  /*27ca0*/  LDL.LU R7, [R1+0x11c] ;  /* 0x00011c0001077983 */ /* 0x000f220000300800 */
[----:B------:R-:W-:Y:S01]  /*27cb0*/  MOV R18, R14 ;  /* 0x0000000e00127202 */ /* 0x000fe20000000f00 */
[----:B------:R-:W-:-:S02]  /*27cc0*/  IMAD.MOV.U32 R19, RZ, RZ, R10 ;  /* 0x000000ffff137224 */ /* 0x000fc400078e000a */
[----:B------:R-:W3:Y:S04]  /*27cd0*/  LDL.LU R14, [R1+0x1750] ;  /* 0x00175000010e7983 */ /* 0x000ee80000300800 */
[----:B------:R-:W3:Y:S04]  /*27ce0*/  LDL.LU R10, [R1+0x174c] ;  /* 0x00174c00010a7983 */ /* 0x000ee80000300800 */
[----:B------:R0:W-:Y:S02]  /*27cf0*/  STL.64 [R1+0x15f8], R18 ;  /* 0x0015f81201007387 */ /* 0x0001e40000100a00 */
[----:B0-----:R-:W-:-:S02]  /*27d00*/  MOV R18, R11 ;  /* 0x0000000b00127202 */ /* 0x001fc40000000f00 */
[----:B------:R-:W-:Y:S01]  /*27d10*/  MOV R19, R15 ;  /* 0x0000000f00137202 */ /* 0x000fe20000000f00 */
[----:B------:R-:W3:Y:S04]  /*27d20*/  LDL.LU R11, [R1+0x1748] ;  /* 0x00174800010b7983 */ /* 0x000ee80000300800 */
[----:B------:R-:W3:Y:S04]  /*27d30*/  LDL.LU R15, [R1+0x1744] ;  /* 0x00174400010f7983 */ /* 0x000ee80000300800 */
[----:B------:R-:W-:Y:S04]  /*27d40*/  STL.64 [R1+0x1610], R18 ;  /* 0x0016101201007387 */ /* 0x000fe80000100a00 */
[----:B----4-:R-:W-:Y:S04]  /*27d50*/  STL.64 [R1+0x15a8], R6 ;  /* 0x0015a80601007387 */ /* 0x010fe80000100a00 */
[----:B--2---:R0:W-:Y:S04]  /*27d60*/  STL.64 [R1+0x15a0], R4 ;  /* 0x0015a00401007387 */ /* 0x0041e80000100a00 */
[----:B0-----:R-:W2:Y:S04]  /*27d70*/  LDL.LU R4, [R1+0x120] ;  /* 0x0001200001047983 */ /* 0x001ea80000300800 */
[----:B------:R-:W2:Y:S01]  /*27d80*/  LDL.LU R5, [R1+0x124] ;  /* 0x0001240001057983 */ /* 0x000ea20000300800 */
[----:B---3--:R-:W-:Y:S01]  /*27d90*/  IMAD.MOV.U32 R6, RZ, RZ, R2 ;  /* 0x000000ffff067224 */ /* 0x008fe200078e0002 */
[----:B------:R-:W-:-:S02]  /*27da0*/  MOV R7, R3 ;  /* 0x0000000300077202 */ /* 0x000fc40000000f00 */
[----:B------:R-:W3:Y:S04]  /*27db0*/  LDL.LU R2, [R1+0x1740] ;  /* 0x0017400001027983 */ /* 0x000ee80000300800 */
[----:B------:R-:W4:Y:S01]  /*27dc0*/  LDL.LU R3, [R1+0x173c] ;  /* 0x00173c0001037983 */ /* 0x000f220000300800 */
[----:B------:R-:W-:Y:S01]  /*27dd0*/  MOV R18, R27 ;  /* 0x0000001b00127202 */ /* 0x000fe20000000f00 */
[----:B------:R-:W-:Y:S02]  /*27de0*/  IMAD.MOV.U32 R19, RZ, RZ, R26 ;  /* 0x000000ffff137224 */ /* 0x000fe400078e001a */
[----:B------:R-:W3:Y:S04]  /*27df0*/  LDL.LU R27, [R1+0x1738] ;  /* 0x00173800011b7983 */ /* 0x000ee80000300800 */
[----:B------:R-:W4:Y:S04]  /*27e00*/  LDL.LU R26, [R1+0x1734] ;  /* 0x00173400011a7983 */ /* 0x000f280000300800 */
[----:B------:R-:W-:Y:S04]  /*27e10*/  STL.64 [R1+0x1628], R18 ;  /* 0x0016281201007387 */ /* 0x000fe80000100a00 */
[----:B------:R0:W-:Y:S02]  /*27e20*/  STL.64 [R1+0x15c0], R6 ;  /* 0x0015c00601007387 */ /* 0x0001e40000100a00 */
[----:B0-----:R-:W-:Y:S01]  /*27e30*/  IMAD.MOV.U32 R6, RZ, RZ, R10 ;  /* 0x000000ffff067224 */ /* 0x001fe200078e000a */
[----:B------:R-:W-:Y:S01]  /*27e40*/  MOV R7, R14 ;  /* 0x0000000e00077202 */ /* 0x000fe20000000f00 */
[----:B--2---:R0:W-:Y:S02]  /*27e50*/  STL.64 [R1+0x15b8], R4 ;  /* 0x0015b80401007387 */ /* 0x0041e40000100a00 */
[----:B0-----:R-:W-:-:S02]  /*27e60*/  MOV R4, R15 ;  /* 0x0000000f00047202 */ /* 0x001fc40000000f00 */
[----:B------:R-:W-:Y:S01]  /*27e70*/  MOV R5, R11 ;  /* 0x0000000b00057202 */ /* 0x000fe20000000f00 */
[----:B------:R-:W2:Y:S04]  /*27e80*/  LDL.LU R15, [R1+0x1730] ;  /* 0x00173000010f7983 */ /* 0x000ea80000300800 */
[----:B------:R-:W2:Y:S04]  /*27e90*/  LDL.LU R11, [R1+0x172c] ;  /* 0x00172c00010b7983 */ /* 0x000ea80000300800 */
[----:B------:R-:W2:Y:S04]  /*27ea0*/  LDL.LU R10, [R1+0x1728] ;  /* 0x00172800010a7983 */ /* 0x000ea80000300800 */
[----:B------:R-:W2:Y:S01]  /*27eb0*/  LDL.LU R14, [R1+0x1724] ;  /* 0x00172400010e7983 */ /* 0x000ea20000300800 */
[----:B------:R-:W-:Y:S01]  /*27ec0*/  MOV R18, R24 ;  /* 0x0000001800127202 */ /* 0x000fe20000000f00 */
[----:B------:R-:W-:-:S02]  /*27ed0*/  IMAD.MOV.U32 R19, RZ, RZ, R25 ;  /* 0x000000ffff137224 */ /* 0x000fc400078e0019 */
[----:B------:R-:W2:Y:S04]  /*27ee0*/  LDL.LU R24, [R1+0x1720] ;  /* 0x0017200001187983 */ /* 0x000ea80000300800 */
[----:B------:R-:W2:Y:S04]  /*27ef0*/  LDL.LU R25, [R1+0x171c] ;  /* 0x00171c0001197983 */ /* 0x000ea80000300800 */
[----:B------:R-:W-:Y:S04]  /*27f00*/  STL.64 [R1+0x1640], R18 ;  /* 0x0016401201007387 */ /* 0x000fe80000100a00 */
[----:B------:R-:W-:Y:S04]  /*27f10*/  STL.64 [R1+0x15d8], R6 ;  /* 0x0015d80601007387 */ /* 0x000fe80000100a00 */
[----:B------:R4:W-:Y:S02]  /*27f20*/  STL.64 [R1+0x15d0], R4 ;  /* 0x0015d00401007387 */ /* 0x0009e40000100a00 */
[----:B----4-:R-:W-:-:S02]  /*27f30*/  MOV R4, R26 ;  /* 0x0000001a00047202 */ /* 0x010fc40000000f00 */
[----:B---3--:R-:W-:Y:S01]  /*27f40*/  MOV R5, R27 ;  /* 0x0000001b00057202 */ /* 0x008fe20000000f00 */
[----:B------:R-:W3:Y:S04]  /*27f50*/  LDL.LU R26, [R1+0x1718] ;  /* 0x00171800011a7983 */ /* 0x000ee80000300800 */
[----:B------:R-:W4:Y:S01]  /*27f60*/  LDL.LU R27, [R1+0x1714] ;  /* 0x00171400011b7983 */ /* 0x000f220000300800 */
[----:B------:R-:W-:Y:S01]  /*27f70*/  IMAD.MOV.U32 R6, RZ, RZ, R3 ;  /* 0x000000ffff067224 */ /* 0x000fe200078e0003 */
[----:B------:R-:W-:Y:S01]  /*27f80*/  MOV R18, R0 ;  /* 0x0000000000127202 */ /* 0x000fe20000000f00 */
[----:B------:R-:W-:Y:S01]  /*27f90*/  IMAD.MOV.U32 R19, RZ, RZ, R29 ;  /* 0x000000ffff137224 */ /* 0x000fe200078e001d */
[----:B------:R-:W3:Y:S01]  /*27fa0*/  LDL.LU R3, [R1+0x1710] ;  /* 0x0017100001037983 */ /* 0x000ee20000300800 */
[----:B------:R-:W-:-:S03]  /*27fb0*/  MOV R7, R2 ;  /* 0x0000000200077202 */ /* 0x000fc60000000f00 */
[----:B------:R-:W3:Y:S04]  /*27fc0*/  LDL.LU R2, [R1+0x170c] ;  /* 0x00170c0001027983 */ /* 0x000ee80000300800 */
[----:B------:R-:W3:Y:S04]  /*27fd0*/  LDL.LU R0, [R1+0x1708] ;  /* 0x0017080001007983 */ /* 0x000ee80000300800 */
[----:B------:R-:W3:Y:S04]  /*27fe0*/  LDL.LU R29, [R1+0x1704] ;  /* 0x00170400011d7983 */ /* 0x000ee80000300800 */
[----:B------:R-:W-:Y:S04]  /*27ff0*/  STL.64 [R1+0x1658], R18 ;  /* 0x0016581201007387 */ /* 0x000fe80000100a00 */
[----:B------:R2:W-:Y:S04]  /*28000*/  STL.64 [R1+0x15f0], R6 ;  /* 0x0015f00601007387 */ /* 0x0005e80000100a00 */
[----:B------:R0:W-:Y:S01]  /*28010*/  STL.64 [R1+0x15e8], R4 ;  /* 0x0015e80401007387 */ /* 0x0001e20000100a00 */
[----:B--2---:R-:W-:Y:S01]  /*28020*/  MOV R7, R15 ;  /* 0x0000000f00077202 */ /* 0x004fe20000000f00 */
[----:B------:R-:W-:Y:S01]  /*28030*/  IMAD.MOV.U32 R6, RZ, RZ, R11 ;  /* 0x000000ffff067224 */ /* 0x000fe200078e000b */
[----:B0-----:R-:W-:-:S02]  /*28040*/  MOV R5, R10 ;  /* 0x0000000a00057202 */ /* 0x001fc40000000f00 */
[----:B------:R-:W-:Y:S02]  /*28050*/  MOV R4, R14 ;  /* 0x0000000e00047202 */ /* 0x000fe40000000f00 */
[----:B------:R-:W2:Y:S04]  /*28060*/  LDL.LU R14, [R1+0x1700] ;  /* 0x00170000010e7983 */ /* 0x000ea80000300800 */
[----:B------:R-:W2:Y:S04]  /*28070*/  LDL.LU R10, [R1+0x16fc] ;  /* 0x0016fc00010a7983 */ /* 0x000ea80000300800 */
[----:B------:R-:W2:Y:S04]  /*28080*/  LDL.LU R11, [R1+0x16f8] ;  /* 0x0016f800010b7983 */ /* 0x000ea80000300800 */
[----:B------:R-:W2:Y:S01]  /*28090*/  LDL.LU R15, [R1+0x16f4] ;  /* 0x0016f400010f7983 */ /* 0x000ea20000300800 */
[----:B------:R-:W-:Y:S01]  /*280a0*/  MOV R18, R13 ;  /* 0x0000000d00127202 */ /* 0x000fe20000000f00 */
[----:B------:R-:W-:-:S05]  /*280b0*/  IMAD.MOV.U32 R19, RZ, RZ, R12 ;  /* 0x000000ffff137224 */ /* 0x000fca00078e000c */
[----:B------:R-:W-:Y:S04]  /*280c0*/  STL.64 [R1+0x1670], R18 ;  /* 0x0016701201007387 */ /* 0x000fe80000100a00 */
[----:B------:R0:W-:Y:S04]  /*280d0*/  STL.64 [R1+0x1608], R6 ;  /* 0x0016080601007387 */ /* 0x0001e80000100a00 */
[----:B------:R4:W-:Y:S01]  /*280e0*/  STL.64 [R1+0x1600], R4 ;  /* 0x0016000401007387 */ /* 0x0009e20000100a00 */
[----:B0-----:R-:W-:Y:S01]  /*280f0*/  MOV R6, R25 ;  /* 0x0000001900067202 */ /* 0x001fe20000000f00 */
[----:B------:R-:W-:-:S02]  /*28100*/  IMAD.MOV.U32 R7, RZ, RZ, R24 ;  /* 0x000000ffff077224 */ /* 0x000fc400078e0018 */
[----:B----4-:R-:W-:Y:S01]  /*28110*/  IMAD.MOV.U32 R4, RZ, RZ, R27 ;  /* 0x000000ffff047224 */ /* 0x010fe200078e001b */
[----:B---3--:R-:W-:Y:S01]  /*28120*/  MOV R5, R26 ;  /* 0x0000001a00057202 */ /* 0x008fe20000000f00 */
[----:B------:R-:W3:Y:S04]  /*28130*/  LDL.LU R24, [R1+0x1e0] ;  /* 0x0001e00001187983 */ /* 0x000ee80000300800 */
[----:B------:R-:W3:Y:S04]  /*28140*/  LDL.LU R25, [R1+0x1e4] ;  /* 0x0001e40001197983 */ /* 0x000ee80000300800 */
[----:B------:R-:W3:Y:S04]  /*28150*/  LDL.LU R26, [R1+0x1e8] ;  /* 0x0001e800011a7983 */ /* 0x000ee80000300800 */
[----:B------:R-:W3:Y:S04]  /*28160*/  LDL.LU R27, [R1+0x1ec] ;  /* 0x0001ec00011b7983 */ /* 0x000ee80000300800 */
[----:B------:R0:W-:Y:S04]  /*28170*/  STL.64 [R1+0x1620], R6 ;  /* 0x0016200601007387 */ /* 0x0001e80000100a00 */
[----:B------:R1:W-:Y:S01]  /*28180*/  STL.64 [R1+0x1618], R4 ;  /* 0x0016180401007387 */ /* 0x0003e20000100a00 */
[----:B0-----:R-:W-:Y:S01]  /*28190*/  IMAD.MOV.U32 R6, RZ, RZ, R2 ;  /* 0x000000ffff067224 */ /* 0x001fe200078e0002 */
[----:B-1----:R-:W-:-:S02]  /*281a0*/  MOV R4, R29 ;  /* 0x0000001d00047202 */ /* 0x002fc40000000f00 */
[----:B------:R-:W-:Y:S01]  /*281b0*/  MOV R7, R3 ;  /* 0x0000000300077202 */ /* 0x000fe20000000f00 */
[----:B------:R-:W4:Y:S01]  /*281c0*/  LDL.LU R29, [R1+0x16f0] ;  /* 0x0016f000011d7983 */ /* 0x000f220000300800 */
[----:B------:R-:W-:-:S03]  /*281d0*/  MOV R5, R0 ;  /* 0x0000000000057202 */ /* 0x000fc60000000f00 */
[----:B------:R-:W3:Y:S04]  /*281e0*/  LDL.LU R0, [R1+0x16ec] ;  /* 0x0016ec0001007983 */ /* 0x000ee80000300800 */
[----:B------:R-:W3:Y:S04]  /*281f0*/  LDL.LU R2, [R1+0x16e8] ;  /* 0x0016e80001027983 */ /* 0x000ee80000300800 */
[----:B------:R-:W3:Y:S04]  /*28200*/  LDL.LU R3, [R1+0x16e4] ;  /* 0x0016e40001037983 */ /* 0x000ee80000300800 */
[----:B------:R2:W-:Y:S04]  /*28210*/  STL.64 [R1+0x1638], R6 ;  /* 0x0016380601007387 */ /* 0x0005e80000100a00 */
[----:B------:R0:W-:Y:S01]  /*28220*/  STL.64 [R1+0x1630], R4 ;  /* 0x0016300401007387 */ /* 0x0001e20000100a00 */
[----:B--2---:R-:W-:-:S02]  /*28230*/  MOV R7, R14 ;  /* 0x0000000e00077202 */ /* 0x004fc40000000f00 */
[----:B------:R-:W-:Y:S01]  /*28240*/  MOV R6, R10 ;  /* 0x0000000a00067202 */ /* 0x000fe20000000f00 */
[----:B0-----:R-:W-:Y:S01]  /*28250*/  IMAD.MOV.U32 R5, RZ, RZ, R11 ;  /* 0x000000ffff057224 */ /* 0x001fe200078e000b */
[----:B------:R-:W-:Y:S02]  /*28260*/  MOV R4, R15 ;  /* 0x0000000f00047202 */ /* 0x000fe40000000f00 */
[----:B------:R-:W2:Y:S04]  /*28270*/  LDL.LU R15, [R1+0x16e0] ;  /* 0x0016e000010f7983 */ /* 0x000ea80000300800 */
[----:B------:R-:W2:Y:S04]  /*28280*/  LDL.LU R11, [R1+0x16dc] ;  /* 0x0016dc00010b7983 */ /* 0x000ea80000300800 */
[----:B------:R-:W2:Y:S04]  /*28290*/  LDL.LU R10, [R1+0x16d8] ;  /* 0x0016d800010a7983 */ /* 0x000ea80000300800 */
[----:B------:R-:W2:Y:S04]  /*282a0*/  LDL.LU R14, [R1+0x16d4] ;  /* 0x0016d400010e7983 */ /* 0x000ea80000300800 */
[----:B------:R4:W-:Y:S04]  /*282b0*/  STL.64 [R1+0x1650], R6 ;  /* 0x0016500601007387 */ /* 0x0009e80000100a00 */
[----:B------:R0:W-:Y:S01]  /*282c0*/  STL.64 [R1+0x1648], R4 ;  /* 0x0016480401007387 */ /* 0x0001e20000100a00 */
[----:B----4-:R-:W-:Y:S01]  /*282d0*/  IMAD.MOV.U32 R7, RZ, RZ, R29 ;  /* 0x000000ffff077224 */ /* 0x010fe200078e001d */
[----:B---3--:R-:W-:-:S02]  /*282e0*/  MOV R6, R0 ;  /* 0x0000000000067202 */ /* 0x008fc40000000f00 */
[----:B0-----:R-:W-:Y:S01]  /*282f0*/  MOV R5, R2 ;  /* 0x0000000200057202 */ /* 0x001fe20000000f00 */
[----:B------:R-:W-:Y:S02]  /*28300*/  IMAD.MOV.U32 R4, RZ, RZ, R3 ;  /* 0x000000ffff047224 */ /* 0x000fe400078e0003 */
[----:B------:R-:W3:Y:S04]  /*28310*/  LDL.LU R3, [R1+0x16d0] ;  /* 0x0016d00001037983 */ /* 0x000ee80000300800 */
[----:B------:R-:W4:Y:S04]  /*28320*/  LDL.LU R2, [R1+0x16cc] ;  /* 0x0016cc0001027983 */ /* 0x000f280000300800 */
[----:B------:R-:W3:Y:S04]  /*28330*/  LDL.LU R0, [R1+0x16c8] ;  /* 0x0016c80001007983 */ /* 0x000ee80000300800 */
[----:B------:R-:W3:Y:S04]  /*28340*/  LDL.LU R29, [R1+0x16c4] ;  /* 0x0016c400011d7983 */ /* 0x000ee80000300800 */
[----:B------:R2:W-:Y:S04]  /*28350*/  STL.64 [R1+0x1668], R6 ;  /* 0x0016680601007387 */ /* 0x0005e80000100a00 */
[----:B------:R0:W-:Y:S01]  /*28360*/  STL.64 [R1+0x1660], R4 ;  /* 0x0016600401007387 */ /* 0x0001e20000100a00 */
[----:B--2---:R-:W-:Y:S01]  /*28370*/  IMAD.MOV.U32 R6, RZ, RZ, R11 ;  /* 0x000000ffff067224 */ /* 0x004fe200078e000b */
[----:B0-----:R-:W-:-:S02]  /*28380*/  MOV R5, R10 ;  /* 0x0000000a00057202 */ /* 0x001fc40000000f00 */
[----:B------:R-:W-:Y:S02]  /*28390*/  MOV R4, R14 ;  /* 0x0000000e00047202 */ /* 0x000fe40000000f00 */
[----:B------:R-:W2:Y:S04]  /*283a0*/  LDL.LU R14, [R1+0x16c0] ;  /* 0x0016c000010e7983 */ /* 0x000ea80000300800 */
[----:B------:R-:W2:Y:S04]  /*283b0*/  LDL.LU R10, [R1+0x16bc] ;  /* 0x0016bc00010a7983 */ /* 0x000ea80000300800 */
[----:B------:R-:W2:Y:S01]  /*283c0*/  LDL.LU R11, [R1+0x16b8] ;  /* 0x0016b800010b7983 */ /* 0x000ea20000300800 */
[----:B------:R-:W-:-:S03]  /*283d0*/  MOV R7, R15 ;  /* 0x0000000f00077202 */ /* 0x000fc60000000f00 */
[----:B------:R-:W2:Y:S04]  /*283e0*/  LDL.LU R15, [R1+0x16b4] ;  /* 0x0016b400010f7983 */ /* 0x000ea80000300800 */
[----:B------:R4:W-:Y:S04]  /*283f0*/  STL.64 [R1+0x1680], R6 ;  /* 0x0016800601007387 */ /* 0x0009e80000100a00 */
[----:B------:R3:W-:Y:S01]  /*28400*/  STL.64 [R1+0x1678], R4 ;  /* 0x0016780401007387 */ /* 0x0007e20000100a00 */
[----:B----4-:R-:W-:Y:S01]  /*28410*/  MOV R6, R2 ;  /* 0x0000000200067202 */ /* 0x010fe20000000f00 */
[----:B---3--:R-:W-:Y:S01]  /*28420*/  IMAD.MOV.U32 R5, RZ, RZ, R0 ;  /* 0x000000ffff057224 */ /* 0x008fe200078e0000 */
[----:B------:R-:W-:-:S02]  /*28430*/  MOV R4, R29 ;  /* 0x0000001d00047202 */ /* 0x000fc40000000f00 */
[----:B------:R-:W3:Y:S04]  /*28440*/  LDL.LU R29, [R1+0x16b0] ;  /* 0x0016b000011d7983 */ /* 0x000ee80000300800 */
[----:B------:R-:W4:Y:S04]  /*28450*/  LDL.LU R0, [R1+0x16ac] ;  /* 0x0016ac0001007983 */ /* 0x000f280000300800 */
[----:B------:R-:W4:Y:S01]  /*28460*/  LDL.LU R2, [R1+0x16a8] ;  /* 0x0016a80001027983 */ /* 0x000f220000300800 */
[----:B--2---:R-:W-:-:S15]  /*28470*/  HMMA.16816.F32.BF16 R24, R20, R10, R24 ;  /* 0x0000000a1418723c */ /* 0x004fde0000041818 */
[----:B------:R-:W-:-:S08]  /*28480*/  NOP ;  /* 0x0000000000007918 */ /* 0x000fd00000000000 */
[----:B------:R-:W-:Y:S04]  /*28490*/  STL.64 [R1+0x3e0], R24 ;  /* 0x0003e01801007387 */ /* 0x000fe80000100a00 */
[----:B------:R0:W-:Y:S04]  /*284a0*/  STL.64 [R1+0x3e8], R26 ;  /* 0x0003e81a01007387 */ /* 0x0001e80000100a00 */
[----:B0-----:R-:W2:Y:S04]  /*284b0*/  LDL.LU.64 R26, [R1+0x16a0] ;  /* 0x0016a000011a7983 */ /* 0x001ea80000300a00 */
[----:B------:R-:W2:Y:S01]  /*284c0*/  LDL.LU.64 R24, [R1+0x1698] ;  /* 0x0016980001187983 */ /* 0x000ea20000300a00 */
[----:B------:R-:W-:-:S02]  /*284d0*/  MOV R18, R9 ;  /* 0x0000000900127202 */ /* 0x000fc40000000f00 */
[----:B------:R-:W-:Y:S02]  /*284e0*/  MOV R19, R8 ;  /* 0x0000000800137202 */ /* 0x000fe40000000f00 */
[----:B------:R-:W-:Y:S01]  /*284f0*/  MOV R7, R3 ;  /* 0x0000000300077202 */ /* 0x000fe20000000f00 */
[----:B--2---:R-:W-:Y:S01]  /*28500*/  HMMA.16816.F32.BF16 R20, R20, R14, R24 ;  /* 0x0000000e1414723c */ /* 0x004fe20000041818 */
[----:B------:R-:W2:Y:S04]  /*28510*/  LDL.LU.64 R26, [R1+0x1690] ;  /* 0x00169000011a7983 */ /* 0x000ea80000300a00 */
[----:B------:R-:W2:Y:S01]  /*28520*/  LDL.LU.64 R24, [R1+0x1688] ;  /* 0x0016880001187983 */ /* 0x000ea20000300a00 */
[----:B------:R-:W4:Y:S01]  /*28530*/  LDC R3, c[0x0][0x254] ;  /* 0x00009500ff037b82 */ /* 0x000f220000000800 */
[----:B------:R-:W0:Y:S07]  /*28540*/  S2R R9, SR_CTAID.X ;  /* 0x0000000000097919 */ /* 0x000e2e0000002500 */
[----:B------:R-:W1:Y:S09]  /*28550*/  LDC R8, c[0x0][0x264] ;  /* 0x00009900ff087b82 */ /* 0x000e720000000800 */
[----:B------:R3:W-:Y:S04]  /*28560*/  STL.64 [R1+0x3d0], R20 ;  /* 0x0003d01401007387 */ /* 0x0007e80000100a00 */
[----:B------:R0:W-:Y:S04]  /*28570*/  STL.64 [R1+0x3d8], R22 ;  /* 0x0003d81601007387 */ /* 0x0001e80000100a00 */
[----:B---3--:R-:W3:Y:S04]  /*28580*/  LDL.LU R21, [R1+0x394] ;  /* 0x0003940001157983 */ /* 0x008ee80000300800 */
[----:B0-----:R-:W4:Y:S04]  /*28590*/  LDL.LU R22, [R1+0x624] ;  /* 0x0006240001167983 */ /* 0x001f280000300800 */
[----:B------:R-:W4:Y:S01]  /*285a0*/  LDL.LU R23, [R1+0x390] ;  /* 0x0003900001177983 */ /* 0x000f220000300800 */
[----:B--2---:R-:W-:Y:S03]  /*285b0*/  HMMA.16816.F32.BF16 R16, R24, R18, R4 ;  /* 0x000000121810723c */ /* 0x004fe60000041804 */
[----:B------:R-:W2:Y:S04]  /*285c0*/  LDL.LU.64 R6, [R1+0x1680] ;  /* 0x0016800001067983 */ /* 0x000ea80000300a00 */
[----:B------:R-:W2:-:S15]  /*285d0*/  LDL.LU.64 R4, [R1+0x1678] ;  /* 0x0016780001047983 */ /* 0x000e9e0000300a00 */
[----:B------:R-:W-:-:S01]  /*285e0*/  NOP ;  /* 0x0000000000007918 */ /* 0x000fc20000000000 */
[----:B------:R-:W-:Y:S04]  /*285f0*/  STL.64 [R1+0x3c0], R16 ;  /* 0x0003c01001007387 */ /* 0x000fe80000100a00 */
[----:B------:R0:W-:Y:S04]  /*28600*/  STL.64 [R1+0x3c8], R18 ;  /* 0x0003c81201007387 */ /* 0x0001e80000100a00 */
[----:B0-----:R-:W2:Y:S02]  /*28610*/  LDL.LU.64 R18, [R1+0x1670] ;  /* 0x0016700001127983 */ /* 0x001ea40000300a00 */
[----:B--2---:R-:W-:Y:S02]  /*28620*/  HMMA.16816.F32.BF16 R16, R24, R18, R4 ;  /* 0x000000121810723c */ /* 0x004fe40000041804 */
[----:B------:R-:W2:Y:S04]  /*28630*/  LDL.LU.64 R6, [R1+0x1668] ;  /* 0x0016680001067983 */ /* 0x000ea80000300a00 */
[----:B------:R-:W2:-:S15]  /*28640*/  LDL.LU.64 R4, [R1+0x1660] ;  /* 0x0016600001047983 */ /* 0x000e9e0000300a00 */
[----:B------:R-:W-:-:S02]  /*28650*/  NOP ;  /* 0x0000000000007918 */ /* 0x000fc40000000000 */
        /* <DEDUP_REMOVED lines=30> */
[----:B0-----:R-:W2:Y:S04]  /*28840*/  LDL.LU.64 R18, [R1+0x15f8] ;  /* 0x0015f80001127983 */ /* 0x001ea80000300a00 */
[----:B------:R-:W3:Y:S04]  /*28850*/  LDL.LU R20, [R1+0x648] ;  /* 0x0006480001147983 */ /* 0x000ee80000300800 */
[----:B------:R-:W4:Y:S04]  /*28860*/  LDL.LU R13, [R1+0x64c] ;  /* 0x00064c00010d7983 */ /* 0x000f280000300800 */
[----:B------:R-:W3:Y:S01]  /*28870*/  LDL.LU R12, [R1+0x650] ;  /* 0x00065000010c7983 */ /* 0x000ee20000300800 */
        /* <DEDUP_REMOVED lines=43> */
[----:B------:R-:W2:-:S15]  /*28b30*/  LDL.LU.64 R6, [R1+0x1560] ;  /* 0x0015600001067983 */ /* 0x000e9e0000300a00 */
[----:B------:R-:W-:-:S06]  /*28b40*/  NOP ;  /* 0x0000000000007918 */ /* 0x000fcc0000000000 */
[----:B------:R-:W-:Y:S04]  /*28b50*/  STL.64 [R1+0x4b0], R16 ;  /* 0x0004b01001007387 */ /* 0x000fe80000100a00 */
[----:B------:R0:W-:Y:S04]  /*28b60*/  STL.64 [R1+0x4b8], R18 ;  /* 0x0004b81201007387 */ /* 0x0001e80000100a00 */
[----:B0-----:R-:W2:Y:S04]  /*28b70*/  LDL.LU.64 R18, [R1+0x1558] ;  /* 0x0015580001127983 */ /* 0x001ea80000300a00 */
[----:B------:R-:W2:Y:S02]  /*28b80*/  LDL.LU.64 R16, [R1+0x1550] ;  /* 0x0015500001107983 */ /* 0x000ea40000300a00 */
[----:B--2---:R-:W-:Y:S02]  /*28b90*/  HMMA.16816.F32.BF16 R4, R24, R6, R16 ;  /* 0x000000061804723c */ /* 0x004fe40000041810 */
[----:B------:R-:W2:Y:S04]  /*28ba0*/  LDL.LU.64 R18, [R1+0x1548] ;  /* 0x0015480001127983 */ /* 0x000ea80000300a00 */
[----:B------:R-:W2:-:S15]  /*28bb0*/  LDL.LU.64 R16, [R1+0x1540] ;  /* 0x0015400001107983 */ /* 0x000e9e0000300a00 */
[----:B------:R-:W-:-:S02]  /*28bc0*/  NOP ;  /* 0x0000000000007918 */ /* 0x000fc40000000000 */
[----:B------:R-:W-:Y:S04]  /*28bd0*/  STL.64 [R1+0x4c0], R4 ;  /* 0x0004c00401007387 */ /* 0x000fe80000100a00 */
[----:B------:R0:W-:Y:S04]  /*28be0*/  STL.64 [R1+0x4c8], R6 ;  /* 0x0004c80601007387 */ /* 0x0001e80000100a00 */
[----:B0-----:R-:W4:Y:S04]  /*28bf0*/  LDL.LU.64 R6, [R1+0x1538] ;  /* 0x0015380001067983 */ /* 0x001f280000300a00 */
[----:B------:R-:W4:Y:S02]  /*28c00*/  LDL.LU.64 R4, [R1+0x1530] ;  /* 0x0015300001047983 */ /* 0x000f240000300a00 */
[----:B----4-:R-:W-:-:S15]  /*28c10*/  HMMA.16816.F32.BF16 R4, R24, R10, R4 ;  /* 0x0000000a1804723c */ /* 0x010fde0000041804 */
[----:B------:R-:W-:-:S08]  /*28c20*/  NOP ;  /* 0x0000000000007918 */ /* 0x000fd00000000000 */
[----:B------:R-:W-:Y:S04]  /*28c30*/  STL.64 [R1+0x4d0], R4 ;  /* 0x0004d00401007387 */ /* 0x000fe80000100a00 */
[----:B------:R0:W-:Y:S04]  /*28c40*/  STL.64 [R1+0x4d8], R6 ;  /* 0x0004d80601007387 */ /* 0x0001e80000100a00 */
[----:B0-----:R-:W4:Y:S01]  /*28c50*/  LDL.LU R7, [R1+0x628] ;  /* 0x0006280001077983 */ /* 0x001f220000300800 */
[----:B--2---:R-:W-:Y:S01]  /*28c60*/  HMMA.16816.F32.BF16 R16, R24, R14, R16 ;  /* 0x0000000e1810723c */ /* 0x004fe20000041810 */
[----:B------:R-:W-:Y:S01]  /*28c70*/  FFMA R13, R23, R13, R22 ;  /* 0x0000000d170d7223 */ /* 0x000fe20000000016 */
[----:B---3--:R-:W-:Y:S01]  /*28c80*/  FFMA R12, R29, R12, R28 ;  /* 0x0000000c1d0c7223 */ /* 0x008fe2000000001c */
[----:B------:R-:W-:-:S15]  /*28c90*/  IMAD R2, R3, 0x40, R2 ;  /* 0x0000004003027824 */ /* 0x000fde00078e0202 */
[----:B------:R-:W-:-:S05]  /*28ca0*/  NOP ;  /* 0x0000000000007918 */ /* 0x000fca0000000000 */
[----:B------:R-:W-:Y:S04]  /*28cb0*/  STL.64 [R1+0x4e0], R16 ;  /* 0x0004e01001007387 */ /* 0x000fe80000100a00 */
[----:B------:R-:W-:Y:S01]  /*28cc0*/  STL.64 [R1+0x4e8], R18 ;  /* 0x0004e81201007387 */ /* 0x000fe20000100a00 */
[----:B----4-:R-:W-:-:S05]  /*28cd0*/  FFMA R20, R21, R20, R7 ;  /* 0x0000001415147223 */ /* 0x010fca0000000007 */
[----:B------:R-:W-:Y:S04]  /*28ce0*/  STL [R1+0x648], R20 ;  /* 0x0006481401007387 */ /* 0x000fe80000100800 */
[----:B------:R-:W-:Y:S04]  /*28cf0*/  STL [R1+0x64c], R13 ;  /* 0x00064c0d01007387 */ /* 0x000fe80000100800 */
[----:B------:R-:W-:Y:S04]  /*28d00*/  STL [R1+0x650], R12 ;  /* 0x0006500c01007387 */ /* 0x000fe80000100800 */
[----:B------:R-:W2:Y:S04]  /*28d10*/  LDL R4, [R1+0x3a4] ;  /* 0x0003a40001047983 */ /* 0x000ea80000100800 */
[----:B------:R-:W3:Y:S04]  /*28d20*/  LDL R3, [R1+0x3a0] ;  /* 0x0003a00001037983 */ /* 0x000ee80000100800 */
[----:B--2---:R0:W-:Y:S04]  /*28d30*/  STL [R1+0x63c], R4 ;  /* 0x00063c0401007387 */ /* 0x0041e80000100800 */
[----:B0-----:R-:W2:Y:S04]  /*28d40*/  LDL R4, [R1+0x39c] ;  /* 0x00039c0001047983 */ /* 0x001ea80000100800 */
[----:B---3--:R0:W-:Y:S04]  /*28d50*/  STL [R1+0x640], R3 ;  /* 0x0006400301007387 */ /* 0x0081e80000100800 */
[----:B0-----:R-:W3:Y:S01]  /*28d60*/  LDL R3, [R1+0x398] ;  /* 0x0003980001037983 */ /* 0x001ee20000100800 */
[----:B------:R-:W-:Y:S01]  /*28d70*/  IMAD.SHL.U32 R9, R9, 0x20, RZ ;  /* 0x0000002009097824 */ /* 0x000fe200078e00ff */
[----:B------:R-:W-:-:S04]  /*28d80*/  UIADD3 UR4, UR4, 0x40, URZ ;  /* 0x0000004004047890 */ /* 0x000fc8000fffe03f */
[----:B------:R-:W-:-:S04]  /*28d90*/  IADD3 R9, R9, 0x20, RZ ;  /* 0x0000002009097810 */ /* 0x000fc80007ffe0ff */
[----:B------:R-:W-:Y:S02]  /*28da0*/  ISETP.LE.AND P1, PT, R9, UR4, PT ;  /* 0x0000000409007c0c */ /* 0x000fe4000bf23270 */
[----:B-1----:R-:W-:Y:S01]  /*28db0*/  LEA R0, R8, R0, 0x6 ;  /* 0x0000000008007211 */ /* 0x002fe200078e30ff */
[----:B--2---:R0:W-:Y:S04]  /*28dc0*/  STL [R1+0x644], R4 ;  /* 0x0006440401007387 */ /* 0x0041e80000100800 */
[----:B---3--:R0:W-:Y:S06]  /*28dd0*/  STL [R1+0x620], R3 ;  /* 0x0006200301007387 */ /* 0x0081ec0000100800 */
[----:B------:R-:W-:Y:S05]  /*28de0*/  @!P1 BRA `(.L_x_1) ;  /* 0xfffffe5000089947 */ /* 0x000fea000383ffff */
.L_x_0:
[----:B------:R-:W1:Y:S01]  /*28df0*/  S2R R27, SR_TID.X ;  /* 0x00000000001b7919 */ /* 0x000e620000002100 */
[----:B------:R-:W-:Y:S01]  /*28e00*/  ULDC.64 UR4, c[0x0][0x270] ;  /* 0x00009c0000047ab9 */ /* 0x000fe20000000a00 */
[----:B0-----:R-:W0:Y:S01]  /*28e10*/  S2R R3, SR_TID.X ;  /* 0x0000000000037919 */ /* 0x001e220000002100 */
[C---:B-1----:R-:W-:Y:S02]  /*28e20*/  SHF.L.U32 R0, R27.reuse, 0xb, RZ ;  /* 0x0000000b1b007819 */ /* 0x042fe400000006ff */
[C---:B------:R-:W-:Y:S02]  /*28e30*/  LOP3.LUT R2, R27.reuse, 0x3f, RZ, 0xc0, !PT ;  /* 0x0000003f1b027812 */ /* 0x040fe400078ec0ff */
[----:B------:R-:W-:Y:S02]  /*28e40*/  LOP3.LUT R0, R0, 0x3000, RZ, 0xc0, !PT ;  /* 0x0000300000007812 */ /* 0x000fe400078ec0ff */
[----:B------:R-:W-:Y:S02]  /*28e50*/  LOP3.LUT R4, R27, 0x40, RZ, 0xc0, !PT ;  /* 0x000000401b047812 */ /* 0x000fe400078ec0ff */
[----:B------:R-:W-:-:S02]  /*28e60*/  LEA R0, R2, R0, 0x4 ;  /* 0x0000000002007211 */ /* 0x000fc400078e20ff */
[----:B------:R-:W-:Y:S02]  /*28e70*/  SHF.R.U32.HI R2, RZ, 0x1, R4 ;  /* 0x00000001ff027819 */ /* 0x000fe40000011604 */
[----:B0-----:R-:W-:Y:S02]  /*28e80*/  LOP3.LUT R3, R3, 0x7f, RZ, 0xc0, !PT ;  /* 0x0000007f03037812 */ /* 0x001fe400078ec0ff */
[----:B------:R-:W-:Y:S02]  /*28e90*/  LOP3.LUT R2, R0, R2, RZ, 0x3c, !PT ;  /* 0x0000000200027212 */ /* 0x000fe400078e3cff */
[----:B------:R-:W2:Y:S01]  /*28ea0*/  LDL.LU R0, [R1+0x2d0] ;  /* 0x0002d00001007983 */ /* 0x000ea20000300800 */
[----:B------:R-:W-:Y:S01]  /*28eb0*/  BAR.SYNC.DEFER_BLOCKING 0x0 ;  /* 0x0000000000007b1d */ /* 0x000fe20000010000 */
[----:B------:R-:W-:-:S05]  /*28ec0*/  ISETP.GE.U32.AND P0, PT, R3, 0x20, PT ;  /* 0x000000200300780c */ /* 0x000fca0003f06070 */
[----:B------:R0:W-:Y:S04]  /*28ed0*/  STL [R1+0x370], R2 ;  /* 0x0003700201007387 */ /* 0x0001e80000100800 */
[----:B0-----:R-:W3:Y:S04]  /*28ee0*/  LDL.LU R2, [R1+0x2d4] ;  /* 0x0002d40001027983 */ /* 0x001ee80000300800 */
[----:B--2---:R0:W-:Y:S04]  /*28ef0*/  STL [R1+0x190], R0 ;  /* 0x0001900001007387 */ /* 0x0041e80000100800 */
[----:B0-----:R-:W2:Y:S04]  /*28f00*/  LDL.LU R0, [R1+0x2d8] ;  /* 0x0002d80001007983 */ /* 0x001ea80000300800 */
[----:B---3--:R0:W-:Y:S04]  /*28f10*/  STL [R1+0x194], R2 ;  /* 0x0001940201007387 */ /* 0x0081e80000100800 */
        /* <DEDUP_REMOVED lines=120> */
[----:B------:R-:W3:Y:S04]  /*296a0*/  LDL.LU R26, [R1+0x3dc] ;  /* 0x0003dc00011a7983 */ /* 0x000ee80000300800 */
[----:B--2---:R1:W-:Y:S04]  /*296b0*/  STL [R1+0xb0], R0 ;  /* 0x0000b00001007387 */ /* 0x0043e80000100800 */
[----:B0-----:R-:W2:Y:S04]  /*296c0*/  LDL.LU R2, [R1+0x3c0] ;  /* 0x0003c00001027983 */ /* 0x001ea80000300800 */
[----:B-1----:R-:W4:Y:S04]  /*296d0*/  LDL.LU R0, [R1+0x3c4] ;  /* 0x0003c40001007983 */ /* 0x002f280000300800 */
[----:B--2---:R0:W-:Y:S04]  /*296e0*/  STL [R1+0xa8], R2 ;  /* 0x0000a80201007387 */ /* 0x0041e80000100800 */
[----:B0-----:R-:W2:Y:S04]  /*296f0*/  LDL.LU R2, [R1+0x3c8] ;  /* 0x0003c80001027983 */ /* 0x001ea80000300800 */
[----:B----4-:R0:W-:Y:S04]  /*29700*/  STL [R1+0xa4], R0 ;  /* 0x0000a40001007387 */ /* 0x0101e80000100800 */
[----:B0-----:R-:W4:Y:S04]  /*29710*/  LDL.LU R0, [R1+0x3cc] ;  /* 0x0003cc0001007983 */ /* 0x001f280000300800 */
[----:B--2---:R0:W-:Y:S04]  /*29720*/  STL [R1+0xa0], R2 ;  /* 0x0000a00201007387 */ /* 0x0041e80000100800 */
[----:B0-----:R-:W2:Y:S04]  /*29730*/  LDL.LU R2, [R1+0x400] ;  /* 0x0004000001027983 */ /* 0x001ea80000300800 */
[----:B----4-:R0:W-:Y:S04]  /*29740*/  STL [R1+0x98], R0 ;  /* 0x0000980001007387 */ /* 0x0101e80000100800 */
[----:B0-----:R-:W4:Y:S04]  /*29750*/  LDL.LU R0, [R1+0x404] ;  /* 0x0004040001007983 */ /* 0x001f280000300800 */
[----:B--2---:R0:W-:Y:S04]  /*29760*/  STL [R1+0x9c], R2 ;  /* 0x00009c0201007387 */ /* 0x0041e80000100800 */
[----:B------:R-:W2:Y:S04]  /*29770*/  LDL.LU R25, [R1+0x408] ;  /* 0x0004080001197983 */ /* 0x000ea80000300800 */
[----:B----4-:R1:W-:Y:S04]  /*29780*/  STL [R1+0x94], R0 ;  /* 0x0000940001007387 */ /* 0x0103e80000100800 */
[----:B--2---:R-:W-:Y:S04]  /*29790*/  STL [R1+0x19c0], R25 ;  /* 0x0019c01901007387 */ /* 0x004fe80000100800 */
[----:B------:R-:W2:Y:S04]  /*297a0*/  LDL.LU R24, [R1+0x40c] ;  /* 0x00040c0001187983 */ /* 0x000ea80000300800 */
        /* <DEDUP_REMOVED lines=21> */
[----:B-----5:R-:W2:Y:S04]  /*29900*/  LDL.LU R13, [R1+0x438] ;  /* 0x00043800010d7983 */ /* 0x020ea80000300800 */
[----:B--2---:R-:W-:Y:S04]  /*29910*/  STL [R1+0x19d8], R13 ;  /* 0x0019d80d01007387 */ /* 0x004fe80000100800 */
[----:B------:R-:W2:Y:S04]  /*29920*/  LDL.LU R12, [R1+0x43c] ;  /* 0x00043c00010c7983 */ /* 0x000ea80000300800 */
[----:B--2---:R-:W-:Y:S04]  /*29930*/  STL [R1+0x19dc], R12 ;  /* 0x0019dc0c01007387 */ /* 0x004fe80000100800 */
[----:B------:R-:W2:Y:S04]  /*29940*/  LDL.LU R11, [R1+0x440] ;  /* 0x00044000010b7983 */ /* 0x000ea80000300800 */
[----:B--2---:R2:W-:Y:S04]  /*29950*/  STL [R1+0x196c], R11 ;  /* 0x00196c0b01007387 */ /* 0x0045e80000100800 */
[----:B------:R-:W4:Y:S04]  /*29960*/  LDL.LU R10, [R1+0x444] ;  /* 0x00044400010a7983 */ /* 0x000f280000300800 */
[----:B----4-:R-:W-:Y:S04]  /*29970*/  STL [R1+0x1970], R10 ;  /* 0x0019700a01007387 */ /* 0x010fe80000100800 */
        /* <DEDUP_REMOVED lines=13> */
[----:B----4-:R4:W-:Y:S04]  /*29a50*/  STL [R1+0x197c], R3 ;  /* 0x00197c0301007387 */ /* 0x0109e80000100800 */
[----:B0-----:R-:W3:Y:S04]  /*29a60*/  LDL.LU R2, [R1+0x464] ;  /* 0x0004640001027983 */ /* 0x001ee80000300800 */
[----:B---3--:R0:W-:Y:S04]  /*29a70*/  STL [R1+0x1980], R2 ;  /* 0x0019800201007387 */ /* 0x0081e80000100800 */
[----:B-1----:R-:W3:Y:S04]  /*29a80*/  LDL.LU R0, [R1+0x468] ;  /* 0x0004680001007983 */ /* 0x002ee80000300800 */
[----:B--2---:R-:W2:Y:S04]  /*29a90*/  LDL.LU R11, [R1+0x46c] ;  /* 0x00046c00010b7983 */ /* 0x004ea80000300800 */
[----:B----4-:R-:W4:Y:S04]  /*29aa0*/  LDL.LU R3, [R1+0x470] ;  /* 0x0004700001037983 */ /* 0x010f280000300800 */
[----:B0-----:R-:W3:Y:S04]  /*29ab0*/  LDL.LU R2, [R1+0x474] ;  /* 0x0004740001027983 */ /* 0x001ee80000300800 */
[----:B----4-:R0:W-:Y:S04]  /*29ac0*/  STL [R1+0x4], R3 ;  /* 0x0000040301007387 */ /* 0x0101e80000100800 */
[----:B------:R-:W4:Y:S04]  /*29ad0*/  LDL.LU R10, [R1+0x478] ;  /* 0x00047800010a7983 */ /* 0x000f280000300800 */
[----:B---3--:R1:W-:Y:S04]  /*29ae0*/  STL [R1+0x8], R2 ;  /* 0x0000080201007387 */ /* 0x0083e80000100800 */
[----:B------:R-:W3:Y:S04]  /*29af0*/  LDL.LU R7, [R1+0x47c] ;  /* 0x00047c0001077983 */ /* 0x000ee80000300800 */
[----:B0-----:R-:W2:Y:S04]  /*29b00*/  LDL.LU R3, [R1+0x480] ;  /* 0x0004800001037983 */ /* 0x001ea80000300800 */
[----:B-1----:R-:W4:Y:S04]  /*29b10*/  LDL.LU R2, [R1+0x484] ;  /* 0x0004840001027983 */ /* 0x002f280000300800 */
[----:B--2---:R0:W-:Y:S04]  /*29b20*/  STL [R1+0x14], R3 ;  /* 0x0000140301007387 */ /* 0x0041e80000100800 */
[----:B------:R-:W2:Y:S04]  /*29b30*/  LDL.LU R6, [R1+0x488] ;  /* 0x0004880001067983 */ /* 0x000ea80000300800 */
[----:B----4-:R1:W-:Y:S04]  /*29b40*/  STL [R1+0x18], R2 ;  /* 0x0000180201007387 */ /* 0x0103e80000100800 */
[----:B0-----:R-:W4:Y:S04]  /*29b50*/  LDL.LU R3, [R1+0x48c] ;  /* 0x00048c0001037983 */ /* 0x001f280000300800 */
[----:B-1----:R-:W3:Y:S04]  /*29b60*/  LDL.LU R2, [R1+0x490] ;  /* 0x0004900001027983 */ /* 0x002ee80000300800 */
[----:B------:R-:W2:Y:S04]  /*29b70*/  LDL.LU R4, [R1+0x494] ;  /* 0x0004940001047983 */ /* 0x000ea80000300800 */
[----:B---3--:R0:W-:Y:S04]  /*29b80*/  STL [R1+0x24], R2 ;  /* 0x0000240201007387 */ /* 0x0081e80000100800 */
[----:B0-----:R-:W3:Y:S04]  /*29b90*/  LDL.LU R2, [R1+0x498] ;  /* 0x0004980001027983 */ /* 0x001ee80000300800 */
[----:B--2---:R0:W-:Y:S04]  /*29ba0*/  STL [R1+0x28], R4 ;  /* 0x0000280401007387 */ /* 0x0041e80000100800 */
[----:B0-----:R-:W2:Y:S04]  /*29bb0*/  LDL.LU R4, [R1+0x49c] ;  /* 0x00049c0001047983 */ /* 0x001ea80000300800 */
[----:B------:R-:W4:Y:S04]  /*29bc0*/  LDL.LU R5, [R1+0x4a0] ;  /* 0x0004a00001057983 */ /* 0x000f280000300800 */
        /* <DEDUP_REMOVED lines=23> */
[----:B--2---:R1:W-:Y:S04]  /*29d40*/  STL [R1+0x60], R4 ;  /* 0x0000600401007387 */ /* 0x0043e80000100800 */
[----:B------:R-:W2:Y:S04]  /*29d50*/  LDL.LU R23, [R1+0x4d0] ;  /* 0x0004d00001177983 */ /* 0x000ea80000300800 */
[----:B--2---:R-:W-:Y:S04]  /*29d60*/  STL [R1+0x1984], R23 ;  /* 0x0019841701007387 */ /* 0x004fe80000100800 */
[----:B------:R-:W2:Y:S04]  /*29d70*/  LDL.LU R22, [R1+0x4d4] ;  /* 0x0004d40001167983 */ /* 0x000ea80000300800 */
[----:B--2---:R-:W-:Y:S04]  /*29d80*/  STL [R1+0x1988], R22 ;  /* 0x0019881601007387 */ /* 0x004fe80000100800 */
[----:B------:R-:W2:Y:S04]  /*29d90*/  LDL.LU R25, [R1+0x4d8] ;  /* 0x0004d80001197983 */ /* 0x000ea80000300800 */
[----:B------:R-:W4:Y:S04]  /*29da0*/  LDL.LU R24, [R1+0x4dc] ;  /* 0x0004dc0001187983 */ /* 0x000f280000300800 */
[----:B------:R-:W3:Y:S01]  /*29db0*/  LDL.LU R19, [R1+0x4e0] ;  /* 0x0004e00001137983 */ /* 0x000ee20000300800 */
[----:B------:R-:W-:Y:S01]  /*29dc0*/  IMAD.MOV.U32 R17, RZ, RZ, R26 ;  /* 0x000000ffff117224 */ /* 0x000fe200078e001a */
[----:B------:R-:W-:-:S02]  /*29dd0*/  SHF.L.U32 R26, R27, 0x5, RZ ;  /* 0x000000051b1a7819 */ /* 0x000fc400000006ff */
[----:B---3--:R-:W-:Y:S04]  /*29de0*/  STL [R1+0x198c], R19 ;  /* 0x00198c1301007387 */ /* 0x008fe80000100800 */
[----:B------:R-:W3:Y:S01]  /*29df0*/  LDL.LU R18, [R1+0x4e4] ;  /* 0x0004e40001127983 */ /* 0x000ee20000300800 */
[C---:B0-----:R-:W-:Y:S02]  /*29e00*/  LOP3.LUT R5, R27.reuse, 0x18, RZ, 0xc0, !PT ;  /* 0x000000181b057812 */ /* 0x041fe400078ec0ff */
[----:B------:R-:W-:Y:S02]  /*29e10*/  LOP3.LUT R26, R26, 0xc60, RZ, 0xc0, !PT ;  /* 0x00000c601a1a7812 */ /* 0x000fe400078ec0ff */
[----:B------:R-:W-:-:S03]  /*29e20*/  SHF.L.U32 R27, R27, 0x4, RZ ;  /* 0x000000041b1b7819 */ /* 0x000fc600000006ff */
[----:B------:R-:W-:Y:S01]  /*29e30*/  IMAD R8, R5, 0x200, R26 ;  /* 0x0000020005087824 */ /* 0x000fe200078e021a */
[----:B-1----:R-:W-:Y:S01]  /*29e40*/  LOP3.LUT R4, R27, 0x70, RZ, 0xc0, !PT ;  /* 0x000000701b047812 */ /* 0x002fe200078ec0ff */
[----:B---3--:R-:W-:Y:S04]  /*29e50*/  STL [R1+0x1990], R18 ;  /* 0x0019901201007387 */ /* 0x008fe80000100800 */
[----:B------:R-:W3:Y:S04]  /*29e60*/  LDL.LU R21, [R1+0x4e8] ;  /* 0x0004e80001157983 */ /* 0x000ee80000300800 */
[----:B------:R-:W2:Y:S04]  /*29e70*/  LDL.LU R20, [R1+0x4ec] ;  /* 0x0004ec0001147983 */ /* 0x000ea80000300800 */
[----:B------:R-:W4:Y:S04]  /*29e80*/  LDL.LU R26, [R1+0x648] ;  /* 0x00064800011a7983 */ /* 0x000f280000300800 */
[----:B------:R-:W3:Y:S04]  /*29e90*/  LDL.LU R27, [R1+0x64c] ;  /* 0x00064c00011b7983 */ /* 0x000ee80000300800 */
[----:B------:R-:W2:Y:S04]  /*29ea0*/  LDL.LU R28, [R1+0x650] ;  /* 0x00065000011c7983 */ /* 0x000ea80000300800 */
[----:B------:R-:W2:Y:S01]  /*29eb0*/  LDL.LU R29, [R1+0x654] ;  /* 0x00065400011d7983 */ /* 0x000ea20000300800 */
[----:B------:R-:W-:-:S02]  /*29ec0*/  MOV R15, R17 ;  /* 0x00000011000f7202 */ /* 0x000fc40000000f00 */
[----:B------:R-:W-:-:S04]  /*29ed0*/  IADD3 R4, R4, UR6, RZ ;  /* 0x0000000604047c10 */ /* 0x000fc8000fffe0ff */
[----:B------:R-:W-:Y:S01]  /*29ee0*/  LEA.HI R5, R5, R4, RZ, 0x1f ;  /* 0x0000000405057211 */ /* 0x000fe200078ff8ff */
[C---:B----4-:R-:W-:Y:S01]  /*29ef0*/  FMUL R9, R26.reuse, 8388608 ;  /* 0x4b0000001a097820 */ /* 0x050fe20000400000 */
[----:B------:R-:W-:Y:S01]  /*29f00*/  FSETP.GEU.AND P2, PT, R26, 1.175494350822287508e-38, PT ;  /* 0x008000001a00780b */ /* 0x000fe20003f4e000 */
[C---:B---3--:R-:W-:Y:S01]  /*29f10*/  FMUL R13, R27.reuse, 8388608 ;  /* 0x4b0000001b0d7820 */ /* 0x048fe20000400000 */
[----:B------:R-:W-:Y:S02]  /*29f20*/  FSETP.GEU.AND P3, PT, R27, 1.175494350822287508e-38, PT ;  /* 0x008000001b00780b */ /* 0x000fe40003f6e000 */
[----:B------:R-:W-:Y:S01]  /*29f30*/  FSEL R9, R9, R26, !P2 ;  /* 0x0000001a09097208 */ /* 0x000fe20005000000 */
[C---:B--2---:R-:W-:Y:S01]  /*29f40*/  FMUL R12, R28.reuse, 8388608 ;  /* 0x4b0000001c0c7820 */ /* 0x044fe20000400000 */
[----:B------:R-:W-:Y:S01]  /*29f50*/  FSETP.GEU.AND P4, PT, R28, 1.175494350822287508e-38, PT ;  /* 0x008000001c00780b */ /* 0x000fe20003f8e000 */
[C---:B------:R-:W-:Y:S01]  /*29f60*/  FMUL R8, R29.reuse, 8388608 ;  /* 0x4b0000001d087820 */ /* 0x040fe20000400000 */
[----:B------:R-:W-:Y:S01]  /*29f70*/  FSETP.GEU.AND P5, PT, R29, 1.175494350822287508e-38, PT ;  /* 0x008000001d00780b */ /* 0x000fe20003fae000 */
[----:B------:R-:W-:Y:S01]  /*29f80*/  STL [R1+0x1924], R26 ;  /* 0x0019241a01007387 */ /* 0x000fe20000100800 */
[----:B------:R-:W-:-:S02]  /*29f90*/  FSEL R13, R13, R27, !P3 ;  /* 0x0000001b0d0d7208 */ /* 0x000fc40005800000 */
[----:B------:R-:W-:Y:S01]  /*29fa0*/  FSEL R17, R12, R28, !P4 ;  /* 0x0000001c0c117208 */ /* 0x000fe20006000000 */
[----:B------:R0:W-:Y:S01]  /*29fb0*/  STL [R1+0x90], R9 ;  /* 0x0000900901007387 */ /* 0x0001e20000100800 */
[----:B------:R-:W-:-:S03]  /*29fc0*/  FSEL R14, R8, R29, !P5 ;  /* 0x0000001d080e7208 */ /* 0x000fc60006800000 */
[----:B------:R-:W-:Y:S04]  /*29fd0*/  STL [R1+0x1994], R27 ;  /* 0x0019941b01007387 */ /* 0x000fe80000100800 */
[----:B------:R1:W-:Y:S01]  /*29fe0*/  STL [R1+0x8c], R13 ;  /* 0x00008c0d01007387 */ /* 0x0003e20000100800 */
[----:B0-----:R-:W-:-:S03]  /*29ff0*/  VIADD R9, R9, 0xc0cafb0d ;  /* 0xc0cafb0d09097836 */ /* 0x001fc60000000000 */
[----:B------:R0:W-:Y:S02]  /*2a000*/  STL [R1+0x88], R17 ;  /* 0x0000881101007387 */ /* 0x0001e40000100800 */
[----:B------:R-:W-:Y:S02]  /*2a010*/  LOP3.LUT R9, R9, 0xff800000, RZ, 0xc0, !PT ;  /* 0xff80000009097812 */ /* 0x000fe400078ec0ff */
[----:B------:R2:W-:Y:S01]  /*2a020*/  STL [R1+0x84], R14 ;  /* 0x0000840e01007387 */ /* 0x0005e20000100800 */
[----:B-1----:R-:W-:-:S03]  /*2a030*/  IADD3 R13, R13, -0x3f3504f3, RZ ;  /* 0xc0cafb0d0d0d7810 */ /* 0x002fc60007ffe0ff */
[----:B------:R-:W3:Y:S01]  /*2a040*/  LDL.LU R27, [R1+0x50] ;  /* 0x00005000011b7983 */ /* 0x000ee20000300800 */
[----:B0-----:R-:W-:-:S03]  /*2a050*/  IADD3 R17, R17, -0x3f3504f3, RZ ;  /* 0xc0cafb0d11117810 */ /* 0x001fc60007ffe0ff */
[----:B------:R-:W4:Y:S01]  /*2a060*/  LDL.LU R18, [R1+0x4c] ;  /* 0x00004c0001127983 */ /* 0x000f220000300800 */
[----:B--2---:R-:W-:Y:S01]  /*2a070*/  VIADD R14, R14, 0xc0cafb0d ;  /* 0xc0cafb0d0e0e7836 */ /* 0x004fe20000000000 */
[----:B------:R-:W-:Y:S02]  /*2a080*/  LOP3.LUT R13, R13, 0xff800000, RZ, 0xc0, !PT ;  /* 0xff8000000d0d7812 */ /* 0x000fe400078ec0ff */
[----:B------:R-:W2:Y:S01]  /*2a090*/  LDL.LU R19, [R1+0x40] ;  /* 0x0000400001137983 */ /* 0x000ea20000300800 */
[----:B------:R-:W-:-:S03]  /*2a0a0*/  LOP3.LUT R17, R17, 0xff800000, RZ, 0xc0, !PT ;  /* 0xff80000011117812 */ /* 0x000fc600078ec0ff */
[----:B------:R-:W2:Y:S01]  /*2a0b0*/  LDL.LU R22, [R1+0x3c] ;  /* 0x00003c0001167983 */ /* 0x000ea20000300800 */
[----:B------:R-:W-:-:S03]  /*2a0c0*/  FSEL R8, RZ, -23, P2 ;  /* 0xc1b80000ff087808 */ /* 0x000fc60001000000 */
[----:B------:R-:W2:Y:S01]  /*2a0d0*/  LDL.LU R23, [R1+0x30] ;  /* 0x0000300001177983 */ /* 0x000ea20000300800 */
[----:B------:R-:W-:-:S03]  /*2a0e0*/  LOP3.LUT R14, R14, 0xff800000, RZ, 0xc0, !PT ;  /* 0xff8000000e0e7812 */ /* 0x000fc600078ec0ff */
[----:B------:R0:W-:Y:S01]  /*2a0f0*/  STL [R1+0x1ac], R9 ;  /* 0x0001ac0901007387 */ /* 0x0001e20000100800 */
[----:B------:R-:W-:-:S03]  /*2a100*/  FSEL R12, RZ, -23, P3 ;  /* 0xc1b80000ff0c7808 */ /* 0x000fc60001800000 */
[----:B------:R1:W-:Y:S01]  /*2a110*/  STL [R1+0x1d4], R13 ;  /* 0x0001d40d01007387 */ /* 0x0003e20000100800 */
[----:B0-----:R-:W-:-:S03]  /*2a120*/  I2FP.F32.S32 R9, R9 ;  /* 0x0000000900097245 */ /* 0x001fc60000201400 */
[----:B------:R0:W-:Y:S01]  /*2a130*/  STL [R1+0x1d8], R17 ;  /* 0x0001d81101007387 */ /* 0x0001e20000100800 */
[----:B-1----:R-:W-:-:S03]  /*2a140*/  I2FP.F32.S32 R13, R13 ;  /* 0x0000000d000d7245 */ /* 0x002fc60000201400 */
[----:B------:R1:W-:Y:S01]  /*2a150*/  STL [R1+0x1dc], R14 ;  /* 0x0001dc0e01007387 */ /* 0x0003e20000100800 */
[----:B------:R-:W-:Y:S01]  /*2a160*/  FFMA.FTZ R9, R9, 1.1920928955078125e-07, R8 ;  /* 0x3400000009097823 */ /* 0x000fe20000010008 */
[----:B------:R-:W-:Y:S02]  /*2a170*/  FSEL R16, RZ, -23, P4 ;  /* 0xc1b80000ff107808 */ /* 0x000fe40002000000 */
[----:B------:R-:W2:Y:S01]  /*2a180*/  LDL.LU R4, [R1+0x19ec] ;  /* 0x0019ec0001047983 */ /* 0x000ea20000300800 */
[----:B------:R-:W-:Y:S02]  /*2a190*/  FSEL R26, RZ, -23, P5 ;  /* 0xc1b80000ff1a7808 */ /* 0x000fe40002800000 */
[----:B0-----:R-:W-:Y:S01]  /*2a1a0*/  I2FP.F32.S32 R17, R17 ;  /* 0x0000001100117245 */ /* 0x001fe20000201400 */
[----:B------:R0:W-:Y:S01]  /*2a1b0*/  STL [R1+0x3bc], R5 ;  /* 0x0003bc0501007387 */ /* 0x0001e20000100800 */
[----:B------:R-:W-:Y:S01]  /*2a1c0*/  FFMA.FTZ R13, R13, 1.1920928955078125e-07, R12 ;  /* 0x340000000d0d7823 */ /* 0x000fe2000001000c */
[----:B-1----:R-:W-:-:S02]  /*2a1d0*/  I2FP.F32.S32 R14, R14 ;  /* 0x0000000e000e7245 */ /* 0x002fc40000201400 */
[----:B------:R-:W-:Y:S01]  /*2a1e0*/  FFMA.FTZ R17, R17, 1.1920928955078125e-07, R16 ;  /* 0x3400000011117823 */ /* 0x000fe20000010010 */
[----:B0-----:R-:W2:Y:S02]  /*2a1f0*/  LDL.LU R5, [R1+0x19e8] ;  /* 0x0019e80001057983 */ /* 0x001ea40000300800 */
[----:B------:R-:W-:Y:S02]  /*2a200*/  FFMA.FTZ R14, R14, 1.1920928955078125e-07, R26 ;  /* 0x340000000e0e7823 */ /* 0x000fe4000001001a */
[----:B------:R-:W2:Y:S01]  /*2a210*/  LDL.LU R8, [R1+0x19e4] ;  /* 0x0019e40001087983 */ /* 0x000ea20000300800 */
[----:B------:R-:W-:-:S03]  /*2a220*/  MOV R26, R15 ;  /* 0x0000000f001a7202 */ /* 0x000fc60000000f00 */
[----:B------:R0:W-:Y:S04]  /*2a230*/  STL [R1+0x224], R9 ;  /* 0x0002240901007387 */ /* 0x0001e80000100800 */
[----:B0-----:R-:W2:Y:S04]  /*2a240*/  LDL.LU R9, [R1+0x19e0] ;  /* 0x0019e00001097983 */ /* 0x001ea80000300800 */
[----:B------:R-:W2:Y:S04]  /*2a250*/  LDL.LU R12, [R1+0x19dc] ;  /* 0x0019dc00010c7983 */ /* 0x000ea80000300800 */
[----:B------:R0:W-:Y:S01]  /*2a260*/  STL [R1+0x220], R13 ;  /* 0x0002200d01007387 */ /* 0x0001e20000100800 */
[----:B------:R-:W-:-:S03]  /*2a270*/  FSETP.GT.AND P2, PT, |R28|, 8.50705917302346158658e+37, PT ;  /* 0x7e8000001c00780b */ /* 0x000fc60003f44200 */
[----:B0-----:R-:W2:Y:S04]  /*2a280*/  LDL.LU R13, [R1+0x19d8] ;  /* 0x0019d800010d7983 */ /* 0x001ea80000300800 */
[----:B------:R-:W2:Y:S04]  /*2a290*/  LDL.LU R16, [R1+0x19d4] ;  /* 0x0019d40001107983 */ /* 0x000ea80000300800 */
[----:B------:R0:W-:Y:S04]  /*2a2a0*/  STL [R1+0x21c], R17 ;  /* 0x00021c1101007387 */ /* 0x0001e80000100800 */
[----:B0-----:R-:W2:Y:S04]  /*2a2b0*/  LDL.LU R17, [R1+0x19d0] ;  /* 0x0019d00001117983 */ /* 0x001ea80000300800 */
[----:B------:R0:W-:Y:S04]  /*2a2c0*/  STL [R1+0x1998], R26 ;  /* 0x0019981a01007387 */ /* 0x0001e80000100800 */
[----:B------:R1:W-:Y:S04]  /*2a2d0*/  STL [R1+0x218], R14 ;  /* 0x0002180e01007387 */ /* 0x0003e80000100800 */
[----:B0-----:R-:W3:Y:S04]  /*2a2e0*/  LDL.LU R26, [R1+0x5c] ;  /* 0x00005c00011a7983 */ /* 0x001ee80000300800 */
[----:B-1----:R-:W2:Y:S04]  /*2a2f0*/  LDL.LU R14, [R1+0x98] ;  /* 0x00009800010e7983 */ /* 0x002ea80000300800 */
[----:B------:R-:W2:Y:S04]  /*2a300*/  LDL.LU R15, [R1+0xa0] ;  /* 0x0000a000010f7983 */ /* 0x000ea80000300800 */
[----:B------:R0:W-:Y:S04]  /*2a310*/  STL [R1+0x199c], R28 ;  /* 0x00199c1c01007387 */ /* 0x0001e80000100800 */
[----:B0-----:R-:W4:Y:S01]  /*2a320*/  LDL.LU R28, [R1+0x60] ;  /* 0x00006000011c7983 */ /* 0x001f220000300800 */
[----:B------:R-:W-:-:S13]  /*2a330*/  FSETP.GT.AND P1, PT, |R29|, 8.50705917302346158658e+37, PT ;  /* 0x7e8000001d00780b */ /* 0x000fda0003f24200 */
[----:B------:R-:W-:Y:S01]  /*2a340*/  @P1 FMUL R20, R20, 0.25 ;  /* 0x3e80000014141820 */ /* 0x000fe20000400000 */
[----:B------:R-:W-:Y:S01]  /*2a350*/  @P1 FMUL R21, R21, 0.25 ;  /* 0x3e80000015151820 */ /* 0x000fe20000400000 */
[----:B------:R-:W-:Y:S01]  /*2a360*/  @P1 FMUL R24, R24, 0.25 ;  /* 0x3e80000018181820 */ /* 0x000fe20000400000 */
[----:B------:R-:W-:Y:S02]  /*2a370*/  @P1 FMUL R25, R25, 0.25 ;  /* 0x3e80000019191820 */ /* 0x000fe40000400000 */
[----:B------:R0:W-:Y:S04]  /*2a380*/  STL [R1+0x78], R20 ;  /* 0x0000781401007387 */ /* 0x0001e80000100800 */
[----:B0-----:R-:W2:Y:S04]  /*2a390*/  LDL.LU R20, [R1+0x19cc] ;  /* 0x0019cc0001147983 */ /* 0x001ea80000300800 */
[----:B------:R0:W-:Y:S04]  /*2a3a0*/  STL [R1+0x74], R21 ;  /* 0x0000741501007387 */ /* 0x0001e80000100800 */
[----:B0-----:R-:W2:Y:S04]  /*2a3b0*/  LDL.LU R21, [R1+0x19c8] ;  /* 0x0019c80001157983 */ /* 0x001ea80000300800 */
[----:B------:R0:W-:Y:S04]  /*2a3c0*/  STL [R1+0x70], R24 ;  /* 0x0000701801007387 */ /* 0x0001e80000100800 */
[----:B0-----:R-:W2:Y:S04]  /*2a3d0*/  LDL.LU R24, [R1+0x19c4] ;  /* 0x0019c40001187983 */ /* 0x001ea80000300800 */
[----:B------:R0:W-:Y:S04]  /*2a3e0*/  STL [R1+0x6c], R25 ;  /* 0x00006c1901007387 */ /* 0x0001e80000100800 */
[----:B0-----:R-:W2:Y:S01]  /*2a3f0*/  LDL.LU R25, [R1+0x19c0] ;  /* 0x0019c00001197983 */ /* 0x001ea20000300800 */
[----:B----4-:R-:W-:-:S05]  /*2a400*/  @P1 FMUL R28, R28, 0.25 ;  /* 0x3e8000001c1c1820 */ /* 0x010fca0000400000 */
[----:B------:R0:W-:Y:S04]  /*2a410*/  STL [R1+0x19b0], R28 ;  /* 0x0019b01c01007387 */ /* 0x0001e80000100800 */
[----:B0-----:R-:W4:Y:S04]  /*2a420*/  LDL R28, [R1+0x6c] ;  /* 0x00006c00011c7983 */ /* 0x001f280000100800 */
[----:B----4-:R0:W-:Y:S04]  /*2a430*/  STL [R1+0x19b4], R28 ;  /* 0x0019b41c01007387 */ /* 0x0101e80000100800 */
[----:B0-----:R-:W4:Y:S04]  /*2a440*/  LDL R28, [R1+0x70] ;  /* 0x00007000011c7983 */ /* 0x001f280000100800 */
[----:B----4-:R0:W-:Y:S04]  /*2a450*/  STL [R1+0x19b8], R28 ;  /* 0x0019b81c01007387 */ /* 0x0101e80000100800 */
[----:B0-----:R-:W4:Y:S01]  /*2a460*/  LDL R28, [R1+0x74] ;  /* 0x00007400011c7983 */ /* 0x001f220000100800 */
[----:B------:R-:W-:-:S03]  /*2a470*/  FSETP.GEU.AND P3, PT, |R29|, 1.175494350822287508e-38, PT ;  /* 0x008000001d00780b */ /* 0x000fc60003f6e200 */
[----:B----4-:R0:W-:Y:S04]  /*2a480*/  STL [R1+0x19bc], R28 ;  /* 0x0019bc1c01007387 */ /* 0x0101e80000100800 */
[----:B0-----:R-:W4:Y:S06]  /*2a490*/  LDL R28, [R1+0x78] ;  /* 0x00007800011c7983 */ /* 0x001f2c0000100800 */
[----:B----4-:R-:W-:-:S05]  /*2a4a0*/  @!P3 FMUL R28, R28, 16777216 ;  /* 0x4b8000001c1cb820 */ /* 0x010fca0000400000 */
[----:B------:R0:W-:Y:S04]  /*2a4b0*/  @!P3 STL [R1+0x78], R28 ;  /* 0x0000781c0100b387 */ /* 0x0001e80000100800 */
[----:B0-----:R-:W4:Y:S02]  /*2a4c0*/  LDL.LU R28, [R1+0x19bc] ;  /* 0x0019bc00011c7983 */ /* 0x001f240000300800 */
        /* <DEDUP_REMOVED lines=10> */
[----:B------:R0:W-:Y:S04]  /*2a570*/  STL [R1+0x19a0], R28 ;  /* 0x0019a01c01007387 */ /* 0x0001e80000100800 */
[----:B0-----:R-:W4:Y:S04]  /*2a580*/  LDL.LU R28, [R1+0x6c] ;  /* 0x00006c00011c7983 */ /* 0x001f280000300800 */
[----:B----4-:R0:W-:Y:S04]  /*2a590*/  STL [R1+0x19a4], R28 ;  /* 0x0019a41c01007387 */ /* 0x0101e80000100800 */
[----:B0-----:R-:W4:Y:S04]  /*2a5a0*/  LDL.LU R28, [R1+0x70] ;  /* 0x00007000011c7983 */ /* 0x001f280000300800 */
[----:B----4-:R0:W-:Y:S04]  /*2a5b0*/  STL [R1+0x19a8], R28 ;  /* 0x0019a81c01007387 */ /* 0x0101e80000100800 */
[----:B0-----:R-:W4:Y:S01]  /*2a5c0*/  LDL.LU R28, [R1+0x74] ;  /* 0x00007400011c7983 */ /* 0x001f220000300800 */
[----:B------:R-:W-:-:S04]  /*2a5d0*/  @P1 FMUL R29, R29, 0.25 ;  /* 0x3e8000001d1d1820 */ /* 0x000fc80000400000 */
[----:B------:R-:W-:-:S06]  /*2a5e0*/  @!P3 FMUL R29, R29, 16777216 ;  /* 0x4b8000001d1db820 */ /* 0x000fcc0000400000 */
[----:B------:R-:W0:Y:S01]  /*2a5f0*/  MUFU.RCP R29, R29 ;  /* 0x0000001d001d7308 */ /* 0x000e220000001000 */
[----:B----4-:R1:W-:Y:S04]  /*2a600*/  STL [R1+0x19ac], R28 ;  /* 0x0019ac1c01007387 */ /* 0x0103e80000100800 */
[----:B-1----:R-:W0:Y:S02]  /*2a610*/  LDL.LU R28, [R1+0x78] ;  /* 0x00007800011c7983 */ /* 0x002e240000300800 */
[----:B0-----:R-:W-:-:S05]  /*2a620*/  FMUL R28, R29, R28 ;  /* 0x0000001c1d1c7220 */ /* 0x001fca0000400000 */
[----:B------:R0:W-:Y:S04]  /*2a630*/  STL [R1+0x2a4], R28 ;  /* 0x0002a41c01007387 */ /* 0x0001e80000100800 */
[----:B0-----:R-:W4:Y:S02]  /*2a640*/  LDL.LU R28, [R1+0x19ac] ;  /* 0x0019ac00011c7983 */ /* 0x001f240000300800 */
[----:B----4-:R-:W-:-:S05]  /*2a650*/  FMUL R28, R29, R28 ;  /* 0x0000001c1d1c7220 */ /* 0x010fca0000400000 */
[----:B------:R0:W-:Y:S04]  /*2a660*/  STL [R1+0x29c], R28 ;  /* 0x00029c1c01007387 */ /* 0x0001e80000100800 */
[----:B0-----:R-:W4:Y:S02]  /*2a670*/  LDL.LU R28, [R1+0x19a8] ;  /* 0x0019a800011c7983 */ /* 0x001f240000300800 */
[----:B----4-:R-:W-:-:S05]  /*2a680*/  FMUL R28, R29, R28 ;  /* 0x0000001c1d1c7220 */ /* 0x010fca0000400000 */
[----:B------:R0:W-:Y:S04]  /*2a690*/  STL [R1+0x2a0], R28 ;  /* 0x0002a01c01007387 */ /* 0x0001e80000100800 */
[----:B0-----:R-:W4:Y:S02]  /*2a6a0*/  LDL.LU R28, [R1+0x19a4] ;  /* 0x0019a400011c7983 */ /* 0x001f240000300800 */
[----:B----4-:R-:W-:-:S05]  /*2a6b0*/  FMUL R28, R29, R28 ;  /* 0x0000001c1d1c7220 */ /* 0x010fca0000400000 */
[----:B------:R0:W-:Y:S04]  /*2a6c0*/  STL [R1+0x298], R28 ;  /* 0x0002981c01007387 */ /* 0x0001e80000100800 */
[----:B0-----:R-:W4:Y:S01]  /*2a6d0*/  LDL.LU R28, [R1+0x19a0] ;  /* 0x0019a000011c7983 */ /* 0x001f220000300800 */
[----:B---3--:R-:W-:-:S04]  /*2a6e0*/  @P1 FMUL R26, R26, 0.25 ;  /* 0x3e8000001a1a1820 */ /* 0x008fc80000400000 */
[----:B------:R-:W-:-:S04]  /*2a6f0*/  @!P3 FMUL R26, R26, 16777216 ;  /* 0x4b8000001a1ab820 */ /* 0x000fc80000400000 */
[----:B------:R-:W-:Y:S01]  /*2a700*/  FMUL R26, R29, R26 ;  /* 0x0000001a1d1a7220 */ /* 0x000fe20000400000 */
[----:B------:R-:W-:Y:S01]  /*2a710*/  @P1 FMUL R27, R27, 0.25 ;  /* 0x3e8000001b1b1820 */ /* 0x000fe20000400000 */
[----:B------:R-:W-:Y:S01]  /*2a720*/  @P1 FMUL R18, R18, 0.25 ;  /* 0x3e80000012121820 */ /* 0x000fe20000400000 */
[----:B--2---:R-:W-:Y:S02]  /*2a730*/  @P1 FMUL R19, R19, 0.25 ;  /* 0x3e80000013131820 */ /* 0x004fe40000400000 */
[----:B------:R-:W-:Y:S01]  /*2a740*/  @!P3 FMUL R27, R27, 16777216 ;  /* 0x4b8000001b1bb820 */ /* 0x000fe20000400000 */
[----:B------:R-:W-:Y:S01]  /*2a750*/  @P1 FMUL R22, R22, 0.25 ;  /* 0x3e80000016161820 */ /* 0x000fe20000400000 */
[----:B------:R-:W-:Y:S01]  /*2a760*/  @!P3 FMUL R18, R18, 16777216 ;  /* 0x4b8000001212b820 */ /* 0x000fe20000400000 */
[----:B------:R-:W-:Y:S01]  /*2a770*/  @P1 FMUL R23, R23, 0.25 ;  /* 0x3e80000017171820 */ /* 0x000fe20000400000 */
[----:B------:R-:W-:Y:S01]  /*2a780*/  @!P3 FMUL R19, R19, 16777216 ;  /* 0x4b8000001313b820 */ /* 0x000fe20000400000 */
[C---:B------:R-:W-:Y:S01]  /*2a790*/  FMUL R27, R29.reuse, R27 ;  /* 0x0000001b1d1b7220 */ /* 0x040fe20000400000 */
[----:B----4-:R-:W-:-:S05]  /*2a7a0*/  FMUL R28, R29, R28 ;  /* 0x0000001c1d1c7220 */ /* 0x010fca0000400000 */
[----:B------:R0:W-:Y:S04]  /*2a7b0*/  STL [R1+0x294], R28 ;  /* 0x0002941c01007387 */ /* 0x0001e80000100800 */
[----:B0-----:R-:W2:Y:S04]  /*2a7c0*/  LDL.LU R28, [R1+0x199c] ;  /* 0x00199c00011c7983 */ /* 0x001ea80000300800 */
[----:B------:R0:W-:Y:S04]  /*2a7d0*/  STL [R1+0x28c], R26 ;  /* 0x00028c1a01007387 */ /* 0x0001e80000100800 */
[----:B0-----:R-:W3:Y:S01]  /*2a7e0*/  LDL.LU R26, [R1+0x1998] ;  /* 0x00199800011a7983 */ /* 0x001ee20000300800 */
[----:B------:R-:W-:Y:S01]  /*2a7f0*/  @P1 FMUL R2, R2, 0.25 ;  /* 0x3e80000002021820 */ /* 0x000fe20000400000 */
[----:B------:R-:W-:Y:S01]  /*2a800*/  @!P3 FMUL R22, R22, 16777216 ;  /* 0x4b8000001616b820 */ /* 0x000fe20000400000 */
[----:B------:R-:W-:Y:S01]  /*2a810*/  FMUL R18, R29, R18 ;  /* 0x000000121d127220 */ /* 0x000fe20000400000 */
[----:B------:R-:W-:Y:S01]  /*2a820*/  @P1 FMUL R3, R3, 0.25 ;  /* 0x3e80000003031820 */ /* 0x000fe20000400000 */
[----:B------:R-:W-:Y:S01]  /*2a830*/  @!P3 FMUL R23, R23, 16777216 ;  /* 0x4b8000001717b820 */ /* 0x000fe20000400000 */
[C---:B------:R-:W-:Y:S01]  /*2a840*/  FMUL R19, R29.reuse, R19 ;  /* 0x000000131d137220 */ /* 0x040fe20000400000 */
[----:B------:R0:W-:Y:S01]  /*2a850*/  STL [R1+0x290], R27 ;  /* 0x0002901b01007387 */ /* 0x0001e20000100800 */
[----:B------:R-:W-:Y:S01]  /*2a860*/  @P1 FMUL R6, R6, 0.25 ;  /* 0x3e80000006061820 */ /* 0x000fe20000400000 */
[----:B------:R-:W-:Y:S01]  /*2a870*/  @!P3 FMUL R2, R2, 16777216 ;  /* 0x4b8000000202b820 */ /* 0x000fe20000400000 */
[----:B------:R-:W-:Y:S01]  /*2a880*/  FMUL R22, R29, R22 ;  /* 0x000000161d167220 */ /* 0x000fe20000400000 */
[----:B------:R-:W-:Y:S01]  /*2a890*/  @P1 FMUL R7, R7, 0.25 ;  /* 0x3e80000007071820 */ /* 0x000fe20000400000 */
[----:B------:R-:W-:Y:S01]  /*2a8a0*/  @!P3 FMUL R3, R3, 16777216 ;  /* 0x4b8000000303b820 */ /* 0x000fe20000400000 */
[----:B------:R-:W-:Y:S01]  /*2a8b0*/  FMUL R23, R29, R23 ;  /* 0x000000171d177220 */ /* 0x000fe20000400000 */
[----:B0-----:R-:W4:Y:S01]  /*2a8c0*/  LDL.LU R27, [R1+0x1994] ;  /* 0x00199400011b7983 */ /* 0x001f220000300800 */
[----:B------:R-:W-:-:S03]  /*2a8d0*/  @P1 FMUL R10, R10, 0.25 ;  /* 0x3e8000000a0a1820 */ /* 0x000fc60000400000 */
[----:B------:R0:W-:Y:S01]  /*2a8e0*/  STL [R1+0x288], R18 ;  /* 0x0002881201007387 */ /* 0x0001e20000100800 */
[----:B------:R-:W-:Y:S01]  /*2a8f0*/  @!P3 FMUL R6, R6, 16777216 ;  /* 0x4b8000000606b820 */ /* 0x000fe20000400000 */
[----:B------:R-:W-:Y:S01]  /*2a900*/  FMUL R2, R29, R2 ;  /* 0x000000021d027220 */ /* 0x000fe20000400000 */
[----:B------:R-:W-:Y:S01]  /*2a910*/  @P1 FMUL R11, R11, 0.25 ;  /* 0x3e8000000b0b1820 */ /* 0x000fe20000400000 */
[----:B------:R-:W-:Y:S01]  /*2a920*/  @!P3 FMUL R7, R7, 16777216 ;  /* 0x4b8000000707b820 */ /* 0x000fe20000400000 */
[C---:B------:R-:W-:Y:S01]  /*2a930*/  FMUL R3, R29.reuse, R3 ;  /* 0x000000031d037220 */ /* 0x040fe20000400000 */
[----:B0-----:R-:W2:Y:S04]  /*2a940*/  LDL.LU R18, [R1+0x1990] ;  /* 0x0019900001127983 */ /* 0x001ea80000300800 */
[----:B------:R0:W-:Y:S01]  /*2a950*/  STL [R1+0x284], R19 ;  /* 0x0002841301007387 */ /* 0x0001e20000100800 */
[----:B------:R-:W-:Y:S01]  /*2a960*/  @P1 FMUL R0, R0, 0.25 ;  /* 0x3e80000000001820 */ /* 0x000fe20000400000 */
[----:B------:R-:W-:Y:S01]  /*2a970*/  @!P3 FMUL R10, R10, 16777216 ;  /* 0x4b8000000a0ab820 */ /* 0x000fe20000400000 */
[----:B------:R-:W-:Y:S01]  /*2a980*/  FMUL R6, R29, R6 ;  /* 0x000000061d067220 */ /* 0x000fe20000400000 */
[----:B------:R-:W-:Y:S01]  /*2a990*/  @!P3 FMUL R11, R11, 16777216 ;  /* 0x4b8000000b0bb820 */ /* 0x000fe20000400000 */
[----:B0-----:R-:W4:Y:S04]  /*2a9a0*/  LDL.LU R19, [R1+0x198c] ;  /* 0x00198c0001137983 */ /* 0x001f280000300800 */
[----:B------:R0:W-:Y:S01]  /*2a9b0*/  STL [R1+0x280], R22 ;  /* 0x0002801601007387 */ /* 0x0001e20000100800 */
[C---:B------:R-:W-:Y:S01]  /*2a9c0*/  FMUL R7, R29.reuse, R7 ;  /* 0x000000071d077220 */ /* 0x040fe20000400000 */
[----:B------:R-:W-:Y:S01]  /*2a9d0*/  @!P3 FMUL R0, R0, 16777216 ;  /* 0x4b8000000000b820 */ /* 0x000fe20000400000 */
[C---:B------:R-:W-:Y:S01]  /*2a9e0*/  FMUL R10, R29.reuse, R10 ;  /* 0x0000000a1d0a7220 */ /* 0x040fe20000400000 */
[----:B0-----:R-:W4:Y:S04]  /*2a9f0*/  LDL.LU R22, [R1+0x1988] ;  /* 0x0019880001167983 */ /* 0x001f280000300800 */
[----:B------:R0:W-:Y:S01]  /*2aa00*/  STL [R1+0x27c], R23 ;  /* 0x00027c1701007387 */ /* 0x0001e20000100800 */
[----:B------:R-:W-:Y:S01]  /*2aa10*/  FMUL R11, R29, R11 ;  /* 0x0000000b1d0b7220 */ /* 0x000fe20000400000 */
[----:B------:R-:W-:-:S02]  /*2aa20*/  @P1 FMUL R4, R4, 0.25 ;  /* 0x3e80000004041820 */ /* 0x000fc40000400000 */
[----:B0-----:R-:W4:Y:S04]  /*2aa30*/  LDL.LU R23, [R1+0x1984] ;  /* 0x0019840001177983 */ /* 0x001f280000300800 */
[----:B------:R0:W-:Y:S01]  /*2aa40*/  STL [R1+0x278], R2 ;  /* 0x0002780201007387 */ /* 0x0001e20000100800 */
[----:B------:R-:W-:Y:S01]  /*2aa50*/  @P1 FMUL R5, R5, 0.25 ;  /* 0x3e80000005051820 */ /* 0x000fe20000400000 */
[----:B------:R-:W-:Y:S02]  /*2aa60*/  FMUL R0, R29, R0 ;  /* 0x000000001d007220 */ /* 0x000fe40000400000 */
[----:B0-----:R-:W4:Y:S04]  /*2aa70*/  LDL.LU R2, [R1+0x1980] ;  /* 0x0019800001027983 */ /* 0x001f280000300800 */
[----:B------:R0:W-:Y:S01]  /*2aa80*/  STL [R1+0x274], R3 ;  /* 0x0002740301007387 */ /* 0x0001e20000100800 */
[----:B------:R-:W-:Y:S01]  /*2aa90*/  @P1 FMUL R8, R8, 0.25 ;  /* 0x3e80000008081820 */ /* 0x000fe20000400000 */
[----:B------:R-:W-:-:S02]  /*2aaa0*/  @!P3 FMUL R4, R4, 16777216 ;  /* 0x4b8000000404b820 */ /* 0x000fc40000400000 */
[----:B0-----:R-:W4:Y:S04]  /*2aab0*/  LDL.LU R3, [R1+0x197c] ;  /* 0x00197c0001037983 */ /* 0x001f280000300800 */
[----:B------:R0:W-:Y:S01]  /*2aac0*/  STL [R1+0x26c], R6 ;  /* 0x00026c0601007387 */ /* 0x0001e20000100800 */
[----:B------:R-:W-:Y:S01]  /*2aad0*/  @P1 FMUL R9, R9, 0.25 ;  /* 0x3e80000009091820 */ /* 0x000fe20000400000 */
[----:B------:R-:W-:Y:S02]  /*2aae0*/  @!P3 FMUL R5, R5, 16777216 ;  /* 0x4b8000000505b820 */ /* 0x000fe40000400000 */
[----:B0-----:R-:W4:Y:S04]  /*2aaf0*/  LDL.LU R6, [R1+0x1978] ;  /* 0x0019780001067983 */ /* 0x001f280000300800 */
[----:B------:R0:W-:Y:S01]  /*2ab00*/  STL [R1+0x270], R7 ;  /* 0x0002700701007387 */ /* 0x0001e20000100800 */
[----:B------:R-:W-:Y:S01]  /*2ab10*/  @P1 FMUL R12, R12, 0.25 ;  /* 0x3e8000000c0c1820 */ /* 0x000fe20000400000 */
[----:B------:R-:W-:-:S02]  /*2ab20*/  @!P3 FMUL R8, R8, 16777216 ;  /* 0x4b8000000808b820 */ /* 0x000fc40000400000 */
[----:B0-----:R-:W4:Y:S04]  /*2ab30*/  LDL.LU R7, [R1+0x1974] ;  /* 0x0019740001077983 */ /* 0x001f280000300800 */
[----:B------:R0:W-:Y:S01]  /*2ab40*/  STL [R1+0x268], R10 ;  /* 0x0002680a01007387 */ /* 0x0001e20000100800 */
[----:B------:R-:W-:Y:S01]  /*2ab50*/  @!P3 FMUL R9, R9, 16777216 ;  /* 0x4b8000000909b820 */ /* 0x000fe20000400000 */
[----:B------:R-:W-:Y:S02]  /*2ab60*/  @!P3 FMUL R12, R12, 16777216 ;  /* 0x4b8000000c0cb820 */ /* 0x000fe40000400000 */
[----:B0-----:R-:W4:Y:S04]  /*2ab70*/  LDL.LU R10, [R1+0x1970] ;  /* 0x00197000010a7983 */ /* 0x001f280000300800 */
[----:B------:R0:W-:Y:S01]  /*2ab80*/  STL [R1+0x1f0], R11 ;  /* 0x0001f00b01007387 */ /* 0x0001e20000100800 */
[----:B------:R-:W-:Y:S01]  /*2ab90*/  FMUL R8, R29, R8 ;  /* 0x000000081d087220 */ /* 0x000fe20000400000 */
[----:B------:R-:W-:-:S02]  /*2aba0*/  @P1 FMUL R13, R13, 0.25 ;  /* 0x3e8000000d0d1820 */ /* 0x000fc40000400000 */
[----:B0-----:R-:W4:Y:S04]  /*2abb0*/  LDL.LU R11, [R1+0x196c] ;  /* 0x00196c00010b7983 */ /* 0x001f280000300800 */
[----:B------:R3:W-:Y:S01]  /*2abc0*/  STL [R1+0x1e8], R0 ;  /* 0x0001e80001007387 */ /* 0x0007e20000100800 */
[----:B------:R-:W-:Y:S01]  /*2abd0*/  @P1 FMUL R16, R16, 0.25 ;  /* 0x3e80000010101820 */ /* 0x000fe20000400000 */
[----:B------:R-:W-:Y:S01]  /*2abe0*/  @!P3 FMUL R13, R13, 16777216 ;  /* 0x4b8000000d0db820 */ /* 0x000fe20000400000 */
[----:B------:R-:W-:Y:S02]  /*2abf0*/  @P1 FMUL R17, R17, 0.25 ;  /* 0x3e80000011111820 */ /* 0x000fe40000400000 */
[----:B------:R-:W-:Y:S01]  /*2ac00*/  @!P3 FMUL R16, R16, 16777216 ;  /* 0x4b8000001010b820 */ /* 0x000fe20000400000 */
[----:B------:R-:W-:Y:S01]  /*2ac10*/  @P1 FMUL R20, R20, 0.25 ;  /* 0x3e80000014141820 */ /* 0x000fe20000400000 */
[----:B------:R-:W-:Y:S01]  /*2ac20*/  @!P3 FMUL R17, R17, 16777216 ;  /* 0x4b8000001111b820 */ /* 0x000fe20000400000 */
[----:B------:R-:W-:-:S02]  /*2ac30*/  @P1 FMUL R21, R21, 0.25 ;  /* 0x3e80000015151820 */ /* 0x000fc40000400000 */
[----:B------:R-:W-:Y:S01]  /*2ac40*/  @!P3 FMUL R20, R20, 16777216 ;  /* 0x4b8000001414b820 */ /* 0x000fe20000400000 */
[----:B------:R-:W-:Y:S01]  /*2ac50*/  @P1 FMUL R24, R24, 0.25 ;  /* 0x3e80000018181820 */ /* 0x000fe20000400000 */
[----:B------:R-:W-:Y:S01]  /*2ac60*/  @!P3 FMUL R21, R21, 16777216 ;  /* 0x4b8000001515b820 */ /* 0x000fe20000400000 */
[----:B------:R-:W-:Y:S02]  /*2ac70*/  @P1 FMUL R25, R25, 0.25 ;  /* 0x3e80000019191820 */ /* 0x000fe40000400000 */
[----:B------:R-:W-:Y:S01]  /*2ac80*/  @!P3 FMUL R24, R24, 16777216 ;  /* 0x4b8000001818b820 */ /* 0x000fe20000400000 */
[----:B------:R-:W-:Y:S01]  /*2ac90*/  @P1 FMUL R14, R14, 0.25 ;  /* 0x3e8000000e0e1820 */ /* 0x000fe20000400000 */
[----:B------:R-:W-:Y:S01]  /*2aca0*/  @!P3 FMUL R25, R25, 16777216 ;  /* 0x4b8000001919b820 */ /* 0x000fe20000400000 */
[----:B------:R-:W-:Y:S02]  /*2acb0*/  @P1 FMUL R15, R15, 0.25 ;  /* 0x3e8000000f0f1820 */ /* 0x000fe40000400000 */
[----:B------:R-:W-:-:S02]  /*2acc0*/  @!P3 FMUL R14, R14, 16777216 ;  /* 0x4b8000000e0eb820 */ /* 0x000fc40000400000 */
[----:B------:R-:W-:Y:S01]  /*2acd0*/  @!P3 FMUL R15, R15, 16777216 ;  /* 0x4b8000000f0fb820 */ /* 0x000fe20000400000 */
[----:B---3--:R-:W-:Y:S01]  /*2ace0*/  MOV R0, R26 ;  /* 0x0000001a00007202 */ /* 0x008fe20000000f00 */
[C---:B------:R-:W-:Y:S01]  /*2acf0*/  FMUL R26, R29.reuse, R4 ;  /* 0x000000041d1a7220 */ /* 0x040fe20000400000 */
[C---:B------:R-:W-:Y:S01]  /*2ad00*/  FMUL R4, R29.reuse, R5 ;  /* 0x000000051d047220 */ /* 0x040fe20000400000 */
[----:B------:R-:W-:-:S03]  /*2ad10*/  FMUL R5, R29, R9 ;  /* 0x000000091d057220 */ /* 0x000fc60000400000 */
[----:B------:R0:W-:Y:S04]  /*2ad20*/  STL [R1+0x1ec], R26 ;  /* 0x0001ec1a01007387 */ /* 0x0001e80000100800 */
[----:B------:R1:W-:Y:S04]  /*2ad30*/  STL [R1+0x1e4], R4 ;  /* 0x0001e40401007387 */ /* 0x0003e80000100800 */
[----:B------:R-:W-:Y:S04]  /*2ad40*/  STL [R1+0x1d0], R8 ;  /* 0x0001d00801007387 */ /* 0x000fe80000100800 */
[----:B0-----:R-:W3:Y:S01]  /*2ad50*/  LDL.LU R26, [R1+0x48] ;  /* 0x00004800011a7983 */ /* 0x001ee20000300800 */
[----:B-1----:R-:W-:-:S03]  /*2ad60*/  FMUL R4, R29, R12 ;  /* 0x0000000c1d047220 */ /* 0x002fc60000400000 */
[----:B------:R0:W-:Y:S04]  /*2ad70*/  STL [R1+0x1c8], R5 ;  /* 0x0001c80501007387 */ /* 0x0001e80000100800 */
[----:B------:R-:W3:Y:S04]  /*2ad80*/  LDL.LU R12, [R1+0x4] ;  /* 0x00000400010c7983 */ /* 0x000ee80000300800 */
[----:B------:R1:W-:Y:S01]  /*2ad90*/  STL [R1+0x1cc], R4 ;  /* 0x0001cc0401007387 */ /* 0x0003e20000100800 */
[C---:B0-----:R-:W-:Y:S01]  /*2ada0*/  FMUL R5, R29.reuse, R16 ;  /* 0x000000101d057220 */ /* 0x041fe20000400000 */
[----:B-1----:R-:W-:-:S02]  /*2adb0*/  FMUL R4, R29, R13 ;  /* 0x0000000d1d047220 */ /* 0x002fc40000400000 */
[----:B------:R-:W3:Y:S04]  /*2adc0*/  LDL.LU R13, [R1+0x8] ;  /* 0x00000800010d7983 */ /* 0x000ee80000300800 */
[----:B------:R0:W-:Y:S04]  /*2add0*/  STL [R1+0x1c4], R4 ;  /* 0x0001c40401007387 */ /* 0x0001e80000100800 */
[----:B------:R-:W3:Y:S01]  /*2ade0*/  LDL.LU R16, [R1+0x14] ;  /* 0x0000140001107983 */ /* 0x000ee20000300800 */
[----:B0-----:R-:W-:-:S03]  /*2adf0*/  FMUL R4, R29, R17 ;  /* 0x000000111d047220 */ /* 0x001fc60000400000 */
[----:B------:R0:W-:Y:S04]  /*2ae00*/  STL [R1+0x1c0], R5 ;  /* 0x0001c00501007387 */ /* 0x0001e80000100800 */
[----:B------:R-:W3:Y:S04]  /*2ae10*/  LDL.LU R17, [R1+0x18] ;  /* 0x0000180001117983 */ /* 0x000ee80000300800 */
[----:B------:R1:W-:Y:S01]  /*2ae20*/  STL [R1+0x1b8], R4 ;  /* 0x0001b80401007387 */ /* 0x0003e20000100800 */
[----:B0-----:R-:W-:-:S03]  /*2ae30*/  FMUL R5, R29, R20 ;  /* 0x000000141d057220 */ /* 0x001fc60000400000 */
[----:B------:R-:W3:Y:S01]  /*2ae40*/  LDL.LU R20, [R1+0x24] ;  /* 0x0000240001147983 */ /* 0x000ee20000300800 */
[----:B-1----:R-:W-:-:S03]  /*2ae50*/  FMUL R4, R29, R21 ;  /* 0x000000151d047220 */ /* 0x002fc60000400000 */
        /* <DEDUP_REMOVED lines=12> */
[----:B------:R-:W3:Y:S04]  /*2af20*/  LDL.LU R15, [R1+0x1964] ;  /* 0x00196400010f7983 */ /* 0x000ee80000300800 */
[----:B------:R-:W-:Y:S04]  /*2af30*/  STL [R1+0x98], R5 ;  /* 0x0000980501007387 */ /* 0x000fe80000100800 */
[----:B------:R0:W-:Y:S04]  /*2af40*/  STL [R1+0x1940], R0 ;  /* 0x0019400001007387 */ /* 0x0001e80000100800 */
[----:B------:R1:W-:Y:S04]  /*2af50*/  STL [R1+0x6c], R4 ;  /* 0x00006c0401007387 */ /* 0x0003e80000100800 */
[----:B0-----:R-:W3:Y:S01]  /*2af60*/  LDL.LU R0, [R1+0x58] ;  /* 0x0000580001007983 */ /* 0x001ee20000300800 */
[----:B--2---:R-:W-:-:S03]  /*2af70*/  @P2 FMUL R18, R18, 0.25 ;  /* 0x3e80000012122820 */ /* 0x004fc60000400000 */
[----:B------:R-:W2:Y:S01]  /*2af80*/  LDL.LU R29, [R1+0x44] ;  /* 0x00004400011d7983 */ /* 0x000ea20000300800 */
[----:B----4-:R-:W-:-:S03]  /*2af90*/  @P2 FMUL R19, R19, 0.25 ;  /* 0x3e80000013132820 */ /* 0x010fc60000400000 */
[----:B------:R-:W4:Y:S01]  /*2afa0*/  LDL.LU R9, [R1+0x94] ;  /* 0x0000940001097983 */ /* 0x000f220000300800 */
[----:B------:R-:W-:-:S03]  /*2afb0*/  FSETP.GT.AND P1, PT, |R27|, 8.50705917302346158658e+37, PT ;  /* 0x7e8000001b00780b */ /* 0x000fc60003f24200 */
[----:B------:R-:W4:Y:S01]  /*2afc0*/  LDL.LU R8, [R1+0x9c] ;  /* 0x00009c0001087983 */ /* 0x000f220000300800 */
[----:B------:R-:W-:-:S03]  /*2afd0*/  @P2 FMUL R22, R22, 0.25 ;  /* 0x3e80000016162820 */ /* 0x000fc60000400000 */
[----:B------:R-:W4:Y:S04]  /*2afe0*/  LDL.LU R5, [R1+0xa4] ;  /* 0x0000a40001057983 */ /* 0x000f280000300800 */
[----:B-1----:R-:W4:Y:S01]  /*2aff0*/  LDL.LU R4, [R1+0xa8] ;  /* 0x0000a80001047983 */ /* 0x002f220000300800 */
[----:B------:R-:W-:-:S03]  /*2b000*/  @P2 FMUL R23, R23, 0.25 ;  /* 0x3e80000017172820 */ /* 0x000fc60000400000 */
[----:B------:R0:W-:Y:S04]  /*2b010*/  STL [R1+0x1928], R27 ;  /* 0x0019281b01007387 */ /* 0x0001e80000100800 */
[----:B0-----:R-:W2:Y:S04]  /*2b020*/  LDL.LU R27, [R1+0x54] ;  /* 0x00005400011b7983 */ /* 0x001ea80000300800 */
[----:B------:R0:W-:Y:S04]  /*2b030*/  STL [R1+0x80], R18 ;  /* 0x0000801201007387 */ /* 0x0001e80000100800 */
[----:B0-----:R-:W4:Y:S04]  /*2b040*/  LDL.LU R18, [R1+0x1960] ;  /* 0x0019600001127983 */ /* 0x001f280000300800 */
[----:B------:R0:W-:Y:S04]  /*2b050*/  STL [R1+0x7c], R19 ;  /* 0x00007c1301007387 */ /* 0x0001e80000100800 */
[----:B0-----:R-:W4:Y:S04]  /*2b060*/  LDL.LU R19, [R1+0x195c] ;  /* 0x00195c0001137983 */ /* 0x001f280000300800 */
[----:B------:R0:W-:Y:S04]  /*2b070*/  STL [R1+0x68], R22 ;  /* 0x0000681601007387 */ /* 0x0001e80000100800 */
[----:B0-----:R-:W4:Y:S04]  /*2b080*/  LDL.LU R22, [R1+0x1958] ;  /* 0x0019580001167983 */ /* 0x001f280000300800 */
[----:B------:R0:W-:Y:S04]  /*2b090*/  STL [R1+0x64], R23 ;  /* 0x0000641701007387 */ /* 0x0001e80000100800 */
[----:B0-----:R-:W4:Y:S01]  /*2b0a0*/  LDL.LU R23, [R1+0x1954] ;  /* 0x0019540001177983 */ /* 0x001f220000300800 */
[----:B---3--:R-:W-:-:S05]  /*2b0b0*/  @P2 FMUL R0, R0, 0.25 ;  /* 0x3e80000000002820 */ /* 0x008fca0000400000 */
[----:B------:R0:W-:Y:S04]  /*2b0c0*/  STL [R1+0x1944], R0 ;  /* 0x0019440001007387 */ /* 0x0001e80000100800 */
[----:B0-----:R-:W3:Y:S04]  /*2b0d0*/  LDL R0, [R1+0x64] ;  /* 0x0000640001007983 */ /* 0x001ee80000100800 */
[----:B---3--:R0:W-:Y:S04]  /*2b0e0*/  STL [R1+0x1948], R0 ;  /* 0x0019480001007387 */ /* 0x0081e80000100800 */
[----:B0-----:R-:W3:Y:S04]  /*2b0f0*/  LDL R0, [R1+0x68] ;  /* 0x0000680001007983 */ /* 0x001ee80000100800 */
[----:B---3--:R0:W-:Y:S04]  /*2b100*/  STL [R1+0x194c], R0 ;  /* 0x00194c0001007387 */ /* 0x0081e80000100800 */
[----:B0-----:R-:W3:Y:S01]  /*2b110*/  LDL R0, [R1+0x7c] ;  /* 0x00007c0001007983 */ /* 0x001ee20000100800 */
[----:B------:R-:W-:-:S03]  /*2b120*/  FSETP.GEU.AND P3, PT, |R28|, 1.175494350822287508e-38, PT ;  /* 0x008000001c00780b */ /* 0x000fc60003f6e200 */
[----:B---3--:R0:W-:Y:S04]  /*2b130*/  STL [R1+0x1950], R0 ;  /* 0x0019500001007387 */ /* 0x0081e80000100800 */
[----:B0-----:R-:W3:Y:S06]  /*2b140*/  LDL R0, [R1+0x80] ;  /* 0x0000800001007983 */ /* 0x001eec0000100800 */
[----:B---3--:R-:W-:-:S05]  /*2b150*/  @!P3 FMUL R0, R0, 16777216 ;  /* 0x4b8000000000b820 */ /* 0x008fca0000400000 */
[----:B------:R0:W-:Y:S04]  /*2b160*/  @!P3 STL [R1+0x80], R0 ;  /* 0x000080000100b387 */ /* 0x0001e80000100800 */
[----:B0-----:R-:W3:Y:S02]  /*2b170*/  LDL.LU R0, [R1+0x1950] ;  /* 0x0019500001007983 */ /* 0x001ee40000300800 */
        /* <DEDUP_REMOVED lines=10> */
[----:B------:R0:W-:Y:S04]  /*2b220*/  STL [R1+0x58], R0 ;  /* 0x0000580001007387 */ /* 0x0001e80000100800 */
[----:B0-----:R-:W3:Y:S04]  /*2b230*/  LDL.LU R0, [R1+0x1940] ;  /* 0x0019400001007983 */ /* 0x001ee80000300800 */
[----:B---3--:R0:W-:Y:S04]  /*2b240*/  STL [R1+0x1934], R0 ;  /* 0x0019340001007387 */ /* 0x0081e80000100800 */
[----:B0-----:R-:W3:Y:S01]  /*2b250*/  LDL.LU R0, [R1+0x68] ;  /* 0x0000680001007983 */ /* 0x001ee20000300800 */
[----:B--2---:R-:W-:-:S03]  /*2b260*/  @P2 FMUL R27, R27, 0.25 ;  /* 0x3e8000001b1b2820 */ /* 0x004fc60000400000 */
[----:B---3--:R0:W-:Y:S04]  /*2b270*/  STL [R1+0x1938], R0 ;  /* 0x0019380001007387 */ /* 0x0081e80000100800 */
[----:B0-----:R-:W2:Y:S01]  /*2b280*/  LDL.LU R0, [R1+0x7c] ;  /* 0x00007c0001007983 */ /* 0x001ea20000300800 */
[----:B------:R-:W-:Y:S01]  /*2b290*/  @!P3 FMUL R27, R27, 16777216 ;  /* 0x4b8000001b1bb820 */ /* 0x000fe20000400000 */
[----:B------:R-:W-:-:S04]  /*2b2a0*/  @P2 FMUL R28, R28, 0.25 ;  /* 0x3e8000001c1c2820 */ /* 0x000fc80000400000 */
[----:B------:R-:W-:-:S06]  /*2b2b0*/  @!P3 FMUL R28, R28, 16777216 ;  /* 0x4b8000001c1cb820 */ /* 0x000fcc0000400000 */
[----:B------:R-:W0:Y:S01]  /*2b2c0*/  MUFU.RCP R28, R28 ;  /* 0x0000001c001c7308 */ /* 0x000e220000001000 */
[----:B--2---:R1:W-:Y:S04]  /*2b2d0*/  STL [R1+0x193c], R0 ;  /* 0x00193c0001007387 */ /* 0x0043e80000100800 */
[----:B-1----:R-:W0:Y:S04]  /*2b2e0*/  LDL.LU R0, [R1+0x80] ;  /* 0x0000800001007983 */ /* 0x002e280000300800 */
[----:B------:R1:W-:Y:S04]  /*2b2f0*/  STL [R1+0x192c], R27 ;  /* 0x00192c1b01007387 */ /* 0x0003e80000100800 */
[----:B-1----:R-:W2:Y:S01]  /*2b300*/  LDL.LU R27, [R1+0x58] ;  /* 0x00005800011b7983 */ /* 0x002ea20000300800 */
[----:B0-----:R-:W-:-:S03]  /*2b310*/  FMUL R0, R28, R0 ;  /* 0x000000001c007220 */ /* 0x001fc60000400000 */
[----:B--2---:R0:W-:Y:S04]  /*2b320*/  STL [R1+0x1930], R27 ;  /* 0x0019301b01007387 */ /* 0x0041e80000100800 */
[----:B0-----:R-:W2:Y:S04]  /*2b330*/  LDL.LU R27, [R1+0x64] ;  /* 0x00006400011b7983 */ /* 0x001ea80000300800 */
[----:B------:R0:W-:Y:S04]  /*2b340*/  STL [R1+0x264], R0 ;  /* 0x0002640001007387 */ /* 0x0001e80000100800 */
[----:B0-----:R-:W3:Y:S02]  /*2b350*/  LDL.LU R0, [R1+0x193c] ;  /* 0x00193c0001007983 */ /* 0x001ee40000300800 */
[----:B---3--:R-:W-:-:S05]  /*2b360*/  FMUL R0, R28, R0 ;  /* 0x000000001c007220 */ /* 0x008fca0000400000 */
[----:B------:R0:W-:Y:S04]  /*2b370*/  STL [R1+0x254], R0 ;  /* 0x0002540001007387 */ /* 0x0001e80000100800 */
[----:B0-----:R-:W3:Y:S01]  /*2b380*/  LDL.LU R0, [R1+0x1938] ;  /* 0x0019380001007983 */ /* 0x001ee20000300800 */
[C---:B--2---:R-:W-:Y:S01]  /*2b390*/  FMUL R27, R28.reuse, R27 ;  /* 0x0000001b1c1b7220 */ /* 0x044fe20000400000 */
[----:B---3--:R-:W-:-:S05]  /*2b3a0*/  FMUL R0, R28, R0 ;  /* 0x000000001c007220 */ /* 0x008fca0000400000 */
[----:B------:R0:W-:Y:S04]  /*2b3b0*/  STL [R1+0x260], R0 ;  /* 0x0002600001007387 */ /* 0x0001e80000100800 */
[----:B0-----:R-:W2:Y:S04]  /*2b3c0*/  LDL.LU R0, [R1+0x1934] ;  /* 0x0019340001007983 */ /* 0x001ea80000300800 */
[----:B------:R0:W-:Y:S04]  /*2b3d0*/  STL [R1+0x250], R27 ;  /* 0x0002501b01007387 */ /* 0x0001e80000100800 */
[----:B0-----:R-:W3:Y:S02]  /*2b3e0*/  LDL.LU R27, [R1+0x1930] ;  /* 0x00193000011b7983 */ /* 0x001ee40000300800 */
[----:B---3--:R-:W-:-:S05]  /*2b3f0*/  FMUL R27, R28, R27 ;  /* 0x0000001b1c1b7220 */ /* 0x008fca0000400000 */
[----:B------:R0:W-:Y:S04]  /*2b400*/  STL [R1+0x25c], R27 ;  /* 0x00025c1b01007387 */ /* 0x0001e80000100800 */
[----:B0-----:R-:W3:Y:S01]  /*2b410*/  LDL.LU R27, [R1+0x192c] ;  /* 0x00192c00011b7983 */ /* 0x001ee20000300800 */
[----:B------:R-:W-:Y:S01]  /*2b420*/  @P2 FMUL R26, R26, 0.25 ;  /* 0x3e8000001a1a2820 */ /* 0x000fe20000400000 */
[----:B------:R-:W-:-:S03]  /*2b430*/  @P2 FMUL R29, R29, 0.25 ;  /* 0x3e8000001d1d2820 */ /* 0x000fc60000400000 */
[----:B------:R-:W-:Y:S01]  /*2b440*/  @!P3 FMUL R26, R26, 16777216 ;  /* 0x4b8000001a1ab820 */ /* 0x000fe20000400000 */
[----:B------:R-:W-:Y:S01]  /*2b450*/  @!P3 FMUL R29, R29, 16777216 ;  /* 0x4b8000001d1db820 */ /* 0x000fe20000400000 */
[----:B------:R-:W-:Y:S01]  /*2b460*/  @P2 FMUL R25, R25, 0.25 ;  /* 0x3e80000019192820 */ /* 0x000fe20000400000 */
[----:B------:R-:W-:Y:S01]  /*2b470*/  @P2 FMUL R24, R24, 0.25 ;  /* 0x3e80000018182820 */ /* 0x000fe20000400000 */
[C---:B------:R-:W-:Y:S01]  /*2b480*/  FMUL R26, R28.reuse, R26 ;  /* 0x0000001a1c1a7220 */ /* 0x040fe20000400000 */
[----:B------:R-:W-:Y:S01]  /*2b490*/  @P2 FMUL R21, R21, 0.25 ;  /* 0x3e80000015152820 */ /* 0x000fe20000400000 */
[----:B------:R-:W-:Y:S01]  /*2b4a0*/  FMUL R29, R28, R29 ;  /* 0x0000001d1c1d7220 */ /* 0x000fe20000400000 */
[----:B------:R-:W-:Y:S01]  /*2b4b0*/  @P2 FMUL R20, R20, 0.25 ;  /* 0x3e80000014142820 */ /* 0x000fe20000400000 */
[----:B------:R-:W-:Y:S01]  /*2b4c0*/  @P2 FMUL R17, R17, 0.25 ;  /* 0x3e80000011112820 */ /* 0x000fe20000400000 */
[----:B------:R-:W-:Y:S01]  /*2b4d0*/  @!P3 FMUL R25, R25, 16777216 ;  /* 0x4b8000001919b820 */ /* 0x000fe20000400000 */
        /* <DEDUP_REMOVED lines=8> */
[----:B------:R-:W-:Y:S01]  /*2b560*/  @!P3 FMUL R16, R16, 16777216 ;  /* 0x4b8000001010b820 */ /* 0x000fe20000400000 */
        /* <DEDUP_REMOVED lines=8> */
[----:B------:R-:W-:Y:S01]  /*2b5f0*/  FMUL R2, R28, R2 ;  /* 0x000000021c027220 */ /* 0x000fe20000400000 */
[----:B------:R-:W-:Y:S01]  /*2b600*/  @P2 FMUL R10, R10, 0.25 ;  /* 0x3e8000000a0a2820 */ /* 0x000fe20000400000 */
[----:B------:R-:W-:Y:S01]  /*2b610*/  @P2 FMUL R11, R11, 0.25 ;  /* 0x3e8000000b0b2820 */ /* 0x000fe20000400000 */
[----:B------:R-:W-:Y:S01]  /*2b620*/  @!P3 FMUL R7, R7, 16777216 ;  /* 0x4b8000000707b820 */ /* 0x000fe20000400000 */
[----:B------:R-:W-:Y:S01]  /*2b630*/  @P2 FMUL R14, R14, 0.25 ;  /* 0x3e8000000e0e2820 */ /* 0x000fe20000400000 */
[----:B------:R-:W-:Y:S01]  /*2b640*/  @!P3 FMUL R10, R10, 16777216 ;  /* 0x4b8000000a0ab820 */ /* 0x000fe20000400000 */
[----:B------:R-:W-:Y:S01]  /*2b650*/  @!P3 FMUL R11, R11, 16777216 ;  /* 0x4b8000000b0bb820 */ /* 0x000fe20000400000 */
[----:B------:R-:W-:Y:S01]  /*2b660*/  @P2 FMUL R15, R15, 0.25 ;  /* 0x3e8000000f0f2820 */ /* 0x000fe20000400000 */
[----:B----4-:R-:W-:Y:S01]  /*2b670*/  @P2 FMUL R18, R18, 0.25 ;  /* 0x3e80000012122820 */ /* 0x010fe20000400000 */
[----:B------:R-:W-:Y:S01]  /*2b680*/  @!P3 FMUL R14, R14, 16777216 ;  /* 0x4b8000000e0eb820 */ /* 0x000fe20000400000 */
[----:B------:R-:W-:Y:S01]  /*2b690*/  @P2 FMUL R19, R19, 0.25 ;  /* 0x3e80000013132820 */ /* 0x000fe20000400000 */
[----:B------:R-:W-:Y:S01]  /*2b6a0*/  @!P3 FMUL R15, R15, 16777216 ;  /* 0x4b8000000f0fb820 */ /* 0x000fe20000400000 */
[----:B------:R-:W-:Y:S01]  /*2b6b0*/  @!P3 FMUL R18, R18, 16777216 ;  /* 0x4b8000001212b820 */ /* 0x000fe20000400000 */
[----:B------:R-:W-:Y:S01]  /*2b6c0*/  @P2 FMUL R22, R22, 0.25 ;  /* 0x3e80000016162820 */ /* 0x000fe20000400000 */
[----:B------:R-:W-:Y:S01]  /*2b6d0*/  @P2 FMUL R23, R23, 0.25 ;  /* 0x3e80000017172820 */ /* 0x000fe20000400000 */
[----:B------:R-:W-:Y:S01]  /*2b6e0*/  @!P3 FMUL R19, R19, 16777216 ;  /* 0x4b8000001313b820 */ /* 0x000fe20000400000 */
[----:B------:R-:W-:Y:S01]  /*2b6f0*/  @P2 FMUL R8, R8, 0.25 ;  /* 0x3e80000008082820 */ /* 0x000fe20000400000 */
[----:B------:R-:W-:Y:S01]  /*2b700*/  @P2 FMUL R9, R9, 0.25 ;  /* 0x3e80000009092820 */ /* 0x000fe20000400000 */
[----:B------:R-:W-:Y:S01]  /*2b710*/  @!P3 FMUL R22, R22, 16777216 ;  /* 0x4b8000001616b820 */ /* 0x000fe20000400000 */
[----:B------:R-:W-:Y:S01]  /*2b720*/  @!P3 FMUL R23, R23, 16777216 ;  /* 0x4b8000001717b820 */ /* 0x000fe20000400000 */
[----:B------:R-:W-:Y:S01]  /*2b730*/  @!P3 FMUL R8, R8, 16777216 ;  /* 0x4b8000000808b820 */ /* 0x000fe20000400000 */
[----:B------:R-:W-:Y:S01]  /*2b740*/  @!P3 FMUL R9, R9, 16777216 ;  /* 0x4b8000000909b820 */ /* 0x000fe20000400000 */
[----:B------:R-:W-:-:S04]  /*2b750*/  @P2 FMUL R5, R5, 0.25 ;  /* 0x3e80000005052820 */ /* 0x000fc80000400000 */
[----:B------:R-:W-:Y:S01]  /*2b760*/  @!P3 FMUL R5, R5, 16777216 ;  /* 0x4b8000000505b820 */ /* 0x000fe20000400000 */
[----:B---3--:R-:W-:-:S05]  /*2b770*/  FMUL R27, R28, R27 ;  /* 0x0000001b1c1b7220 */ /* 0x008fca0000400000 */
[----:B------:R0:W-:Y:S04]  /*2b780*/  STL [R1+0x244], R27 ;  /* 0x0002441b01007387 */ /* 0x0001e80000100800 */
[----:B0-----:R-:W3:Y:S04]  /*2b790*/  LDL.LU R27, [R1+0x1928] ;  /* 0x00192800011b7983 */ /* 0x001ee80000300800 */
[----:B------:R0:W-:Y:S04]  /*2b7a0*/  STL [R1+0x258], R26 ;  /* 0x0002581a01007387 */ /* 0x0001e80000100800 */
[----:B0-----:R-:W4:Y:S04]  /*2b7b0*/  LDL.LU R26, [R1+0x1924] ;  /* 0x00192400011a7983 */ /* 0x001f280000300800 */
[----:B------:R0:W-:Y:S02]  /*2b7c0*/  STL [R1+0x23c], R29 ;  /* 0x00023c1d01007387 */ /* 0x0001e40000100800 */
[C---:B0-----:R-:W-:Y:S01]  /*2b7d0*/  FMUL R29, R28.reuse, R25 ;  /* 0x000000191c1d7220 */ /* 0x041fe20000400000 */
[C---:B------:R-:W-:Y:S01]  /*2b7e0*/  FMUL R25, R28.reuse, R24 ;  /* 0x000000181c197220 */ /* 0x040fe20000400000 */
[C---:B------:R-:W-:Y:S01]  /*2b7f0*/  FMUL R24, R28.reuse, R21 ;  /* 0x000000151c187220 */ /* 0x040fe20000400000 */
[C---:B------:R-:W-:Y:S01]  /*2b800*/  FMUL R21, R28.reuse, R20 ;  /* 0x000000141c157220 */ /* 0x040fe20000400000 */
[C---:B------:R-:W-:Y:S01]  /*2b810*/  FMUL R20, R28.reuse, R17 ;  /* 0x000000111c147220 */ /* 0x040fe20000400000 */
[----:B------:R-:W-:Y:S01]  /*2b820*/  STL [R1+0x24c], R29 ;  /* 0x00024c1d01007387 */ /* 0x000fe20000100800 */
[C---:B------:R-:W-:Y:S01]  /*2b830*/  FMUL R17, R28.reuse, R16 ;  /* 0x000000101c117220 */ /* 0x040fe20000400000 */
[C---:B------:R-:W-:Y:S01]  /*2b840*/  FMUL R16, R28.reuse, R13 ;  /* 0x0000000d1c107220 */ /* 0x040fe20000400000 */
[C---:B------:R-:W-:Y:S01]  /*2b850*/  FMUL R13, R28.reuse, R12 ;  /* 0x0000000c1c0d7220 */ /* 0x040fe20000400000 */
[----:B------:R-:W-:Y:S04]  /*2b860*/  STL [R1+0x234], R25 ;  /* 0x0002341901007387 */ /* 0x000fe80000100800 */
[----:B------:R-:W-:Y:S01]  /*2b870*/  STL [R1+0x248], R24 ;  /* 0x0002481801007387 */ /* 0x000fe20000100800 */
[----:B------:R-:W-:-:S03]  /*2b880*/  FMUL R12, R28, R3 ;  /* 0x000000031c0c7220 */ /* 0x000fc60000400000 */
[----:B------:R-:W-:Y:S01]  /*2b890*/  STL [R1+0x230], R21 ;  /* 0x0002301501007387 */ /* 0x000fe20000100800 */
[----:B------:R-:W-:-:S03]  /*2b8a0*/  FMUL R3, R28, R6 ;  /* 0x000000061c037220 */ /* 0x000fc60000400000 */
[----:B------:R-:W-:Y:S04]  /*2b8b0*/  STL [R1+0x240], R20 ;  /* 0x0002401401007387 */ /* 0x000fe80000100800 */
[----:B------:R-:W-:Y:S04]  /*2b8c0*/  STL [R1+0x22c], R17 ;  /* 0x00022c1101007387 */ /* 0x000fe80000100800 */
[----:B------:R-:W-:Y:S04]  /*2b8d0*/  STL [R1+0x238], R16 ;  /* 0x0002381001007387 */ /* 0x000fe80000100800 */
[----:B------:R-:W-:Y:S04]  /*2b8e0*/  STL [R1+0x228], R13 ;  /* 0x0002280d01007387 */ /* 0x000fe80000100800 */
[----:B------:R0:W-:Y:S01]  /*2b8f0*/  STL [R1+0x60], R2 ;  /* 0x0000600201007387 */ /* 0x0001e20000100800 */
[----:B------:R-:W-:-:S03]  /*2b900*/  FMUL R6, R28, R10 ;  /* 0x0000000a1c067220 */ /* 0x000fc60000400000 */
[----:B------:R-:W-:Y:S01]  /*2b910*/  STL [R1+0x4c], R12 ;  /* 0x00004c0c01007387 */ /* 0x000fe20000100800 */
[----:B0-----:R-:W-:-:S03]  /*2b920*/  FMUL R2, R28, R7 ;  /* 0x000000071c027220 */ /* 0x001fc60000400000 */
[----:B------:R0:W-:Y:S04]  /*2b930*/  STL [R1+0x58], R3 ;  /* 0x0000580301007387 */ /* 0x0001e80000100800 */
[----:B------:R1:W-:Y:S01]  /*2b940*/  STL [R1+0x38], R2 ;  /* 0x0000380201007387 */ /* 0x0003e20000100800 */
[----:B0-----:R-:W-:-:S03]  /*2b950*/  FMUL R3, R28, R11 ;  /* 0x0000000b1c037220 */ /* 0x001fc60000400000 */
[----:B------:R0:W-:Y:S01]  /*2b960*/  STL [R1+0x34], R6 ;  /* 0x0000340601007387 */ /* 0x0001e20000100800 */
[----:B-1----:R-:W-:-:S03]  /*2b970*/  FMUL R2, R28, R14 ;  /* 0x0000000e1c027220 */ /* 0x002fc60000400000 */
[----:B------:R1:W-:Y:S04]  /*2b980*/  STL [R1+0x1c], R3 ;  /* 0x00001c0301007387 */ /* 0x0003e80000100800 */
[----:B------:R2:W-:Y:S01]  /*2b990*/  STL [R1+0x30], R2 ;  /* 0x0000300201007387 */ /* 0x0005e20000100800 */
[C---:B0-----:R-:W-:Y:S01]  /*2b9a0*/  FMUL R6, R28.reuse, R15 ;  /* 0x0000000f1c067220 */ /* 0x041fe20000400000 */
[----:B-1----:R-:W-:-:S04]  /*2b9b0*/  FMUL R3, R28, R18 ;  /* 0x000000121c037220 */ /* 0x002fc80000400000 */
[----:B------:R0:W-:Y:S01]  /*2b9c0*/  STL [R1+0x18], R6 ;  /* 0x0000180601007387 */ /* 0x0001e20000100800 */
[----:B--2---:R-:W-:-:S03]  /*2b9d0*/  FMUL R2, R28, R19 ;  /* 0x000000131c027220 */ /* 0x004fc60000400000 */
[----:B------:R1:W-:Y:S01]  /*2b9e0*/  STL [R1+0x14], R3 ;  /* 0x0000140301007387 */ /* 0x0003e20000100800 */
[----:B------:R-:W-:-:S03]  /*2b9f0*/  FMUL R29, R28, R8 ;  /* 0x000000081c1d7220 */ /* 0x000fc60000400000 */
[----:B------:R2:W-:Y:S01]  /*2ba00*/  STL [R1+0x10], R2 ;  /* 0x0000100201007387 */ /* 0x0005e20000100800 */
[C---:B0-----:R-:W-:Y:S01]  /*2ba10*/  FMUL R6, R28.reuse, R22 ;  /* 0x000000161c067220 */ /* 0x041fe20000400000 */
[----:B-1----:R-:W-:-:S04]  /*2ba20*/  FMUL R3, R28, R23 ;  /* 0x000000171c037220 */ /* 0x002fc80000400000 */
[----:B------:R-:W-:Y:S01]  /*2ba30*/  STL [R1+0xc], R6 ;  /* 0x00000c0601007387 */ /* 0x000fe20000100800 */
[----:B--2---:R-:W-:-:S03]  /*2ba40*/  FMUL R2, R28, R9 ;  /* 0x000000091c027220 */ /* 0x004fc60000400000 */
[----:B------:R-:W-:Y:S04]  /*2ba50*/  STL [R1+0x8], R3 ;  /* 0x0000080301007387 */ /* 0x000fe80000100800 */
[----:B------:R-:W-:Y:S04]  /*2ba60*/  STL [R1+0x1888], R29 ;  /* 0x0018881d01007387 */ /* 0x000fe80000100800 */
[----:B------:R0:W-:Y:S02]  /*2ba70*/  STL [R1+0x4], R2 ;  /* 0x0000040201007387 */ /* 0x0001e40000100800 */
[----:B0-----:R-:W-:-:S05]  /*2ba80*/  FMUL R2, R28, R5 ;  /* 0x000000051c027220 */ /* 0x001fca0000400000 */
[----:B------:R-:W-:Y:S04]  /*2ba90*/  STL [R1], R2 ;  /* 0x0000000201007387 */ /* 0x000fe80000100800 */
[----:B------:R-:W2:Y:S04]  /*2baa0*/  LDL.LU R29, [R1+0xd8] ;  /* 0x0000d800011d7983 */ /* 0x000ea80000300800 */
[----:B--2---:R0:W-:Y:S04]  /*2bab0*/  STL [R1+0x1904], R29 ;  /* 0x0019041d01007387 */ /* 0x0041e80000100800 */
[----:B0-----:R-:W2:Y:S04]  /*2bac0*/  LDL R29, [R1+0xcc] ;  /* 0x0000cc00011d7983 */ /* 0x001ea80000100800 */
        /* <DEDUP_REMOVED lines=11> */
[----:B0-----:R-:W2:Y:S01]  /*2bb80*/  LDL R29, [R1+0xb4] ;  /* 0x0000b400011d7983 */ /* 0x001ea20000100800 */
[----:B------:R-:W-:-:S04]  /*2bb90*/  @P2 FMUL R4, R4, 0.25 ;  /* 0x3e80000004042820 */ /* 0x000fc80000400000 */
[----:B------:R-:W-:Y:S01]  /*2bba0*/  @!P3 FMUL R4, R4, 16777216 ;  /* 0x4b8000000404b820 */ /* 0x000fe20000400000 */
[----:B------:R-:W-:Y:S01]  /*2bbb0*/  IMAD.MOV.U32 R3, RZ, RZ, R0 ;  /* 0x000000ffff037224 */ /* 0x000fe200078e0000 */
[----:B--2---:R0:W-:Y:S04]  /*2bbc0*/  STL [R1+0x1920], R29 ;  /* 0x0019201d01007387 */ /* 0x0041e80000100800 */
[----:B0-----:R-:W2:Y:S04]  /*2bbd0*/  LDL R29, [R1+0xb0] ;  /* 0x0000b000011d7983 */ /* 0x001ea80000100800 */
        /* <DEDUP_REMOVED lines=10> */
[----:B------:R-:W3:Y:S01]  /*2bc80*/  LDL.LU R9, [R1+0x114] ;  /* 0x0001140001097983 */ /* 0x000ee20000300800 */
[----:B------:R-:W-:-:S03]  /*2bc90*/  FMUL R28, R28, R4 ;  /* 0x000000041c1c7220 */ /* 0x000fc60000400000 */
        /* <DEDUP_REMOVED lines=12> */
[----:B----4-:R-:W-:-:S03]  /*2bd60*/  FSETP.GEU.AND P4, PT, |R26|, 1.175494350822287508e-38, PT ;  /* 0x008000001a00780b */ /* 0x010fc60003f8e200 */
[----:B------:R-:W4:Y:S01]  /*2bd70*/  LDL.LU R14, [R1+0x1a4] ;  /* 0x0001a400010e7983 */ /* 0x000f220000300800 */
[----:B------:R-:W-:-:S03]  /*2bd80*/  FSETP.GT.AND P2, PT, |R26|, 8.50705917302346158658e+37, PT ;  /* 0x7e8000001a00780b */ /* 0x000fc60003f44200 */
[----:B------:R0:W-:Y:S04]  /*2bd90*/  STL [R1+0x188c], R28 ;  /* 0x00188c1c01007387 */ /* 0x0001e80000100800 */
[----:B0-----:R-:W4:Y:S04]  /*2bda0*/  LDL.LU R28, [R1+0xd4] ;  /* 0x0000d400011c7983 */ /* 0x001f280000300800 */
[----:B------:R0:W-:Y:S04]  /*2bdb0*/  STL [R1+0x18e0], R26 ;  /* 0x0018e01a01007387 */ /* 0x0001e80000100800 */
[----:B0-----:R-:W3:Y:S01]  /*2bdc0*/  LDL.LU R26, [R1+0xd0] ;  /* 0x0000d000011a7983 */ /* 0x001ee20000300800 */
[----:B--2---:R-:W-:-:S05]  /*2bdd0*/  @P1 FMUL R29, R29, 0.25 ;  /* 0x3e8000001d1d1820 */ /* 0x004fca0000400000 */
[----:B------:R0:W-:Y:S04]  /*2bde0*/  @P1 STL [R1+0xb0], R29 ;  /* 0x0000b01d01001387 */ /* 0x0001e80000100800 */
[----:B0-----:R-:W2:Y:S02]  /*2bdf0*/  LDL.LU R29, [R1+0x1920] ;  /* 0x00192000011d7983 */ /* 0x001ea40000300800 */
        /* <DEDUP_REMOVED lines=17> */
[----:B0-----:R-:W2:Y:S01]  /*2bf10*/  LDL.LU R29, [R1+0x1908] ;  /* 0x00190800011d7983 */ /* 0x001ea20000300800 */
[----:B---3--:R-:W-:Y:S01]  /*2bf20*/  @P1 FMUL R26, R26, 0.25 ;  /* 0x3e8000001a1a1820 */ /* 0x008fe20000400000 */
[----:B--2---:R-:W-:-:S05]  /*2bf30*/  @P1 FMUL R29, R29, 0.25 ;  /* 0x3e8000001d1d1820 */ /* 0x004fca0000400000 */
[----:B------:R0:W-:Y:S04]  /*2bf40*/  @P1 STL [R1+0xcc], R29 ;  /* 0x0000cc1d01001387 */ /* 0x0001e80000100800 */
[----:B0-----:R-:W2:Y:S04]  /*2bf50*/  LDL.LU R29, [R1+0x1904] ;  /* 0x00190400011d7983 */ /* 0x001ea80000300800 */
[----:B------:R0:W-:Y:S04]  /*2bf60*/  STL [R1+0x18e4], R26 ;  /* 0x0018e41a01007387 */ /* 0x0001e80000100800 */
[----:B0-----:R-:W3:Y:S04]  /*2bf70*/  LDL R26, [R1+0xcc] ;  /* 0x0000cc00011a7983 */ /* 0x001ee80000100800 */
[----:B---3--:R0:W-:Y:S04]  /*2bf80*/  STL [R1+0x18e8], R26 ;  /* 0x0018e81a01007387 */ /* 0x0081e80000100800 */
        /* <DEDUP_REMOVED lines=37> */
[----:B0-----:R-:W3:Y:S01]  /*2c1e0*/  LDL.LU R26, [R1+0x18e4] ;  /* 0x0018e400011a7983 */ /* 0x001ee20000300800 */
[----:B----4-:R-:W-:-:S04]  /*2c1f0*/  @P1 FMUL R28, R28, 0.25 ;  /* 0x3e8000001c1c1820 */ /* 0x010fc80000400000 */
[----:B------:R-:W-:Y:S01]  /*2c200*/  @!P3 FMUL R28, R28, 16777216 ;  /* 0x4b8000001c1cb820 */ /* 0x000fe20000400000 */
[----:B---3--:R-:W-:-:S05]  /*2c210*/  @!P3 FMUL R26, R26, 16777216 ;  /* 0x4b8000001a1ab820 */ /* 0x008fca0000400000 */
[----:B------:R0:W-:Y:S04]  /*2c220*/  STL [R1+0xd0], R26 ;  /* 0x0000d01a01007387 */ /* 0x0001e80000100800 */
[----:B0-----:R-:W3:Y:S04]  /*2c230*/  LDL.LU R26, [R1+0x18e0] ;  /* 0x0018e000011a7983 */ /* 0x001ee80000300800 */
[----:B------:R0:W-:Y:S04]  /*2c240*/  STL [R1+0x18bc], R28 ;  /* 0x0018bc1c01007387 */ /* 0x0001e80000100800 */
[----:B0-----:R-:W4:Y:S04]  /*2c250*/  LDL.LU R28, [R1+0xcc] ;  /* 0x0000cc00011c7983 */ /* 0x001f280000300800 */
[----:B----4-:R0:W-:Y:S04]  /*2c260*/  STL [R1+0x18c0], R28 ;  /* 0x0018c01c01007387 */ /* 0x0101e80000100800 */
        /* <DEDUP_REMOVED lines=10> */
[----:B0-----:R-:W4:Y:S01]  /*2c310*/  LDL.LU R28, [R1+0xb4] ;  /* 0x0000b400011c7983 */ /* 0x001f220000300800 */
[----:B------:R-:W-:-:S04]  /*2c320*/  @P1 FMUL R27, R27, 0.25 ;  /* 0x3e8000001b1b1820 */ /* 0x000fc80000400000 */
[----:B------:R-:W-:Y:S01]  /*2c330*/  @!P3 FMUL R27, R27, 16777216 ;  /* 0x4b8000001b1bb820 */ /* 0x000fe20000400000 */
[----:B------:R-:W-:Y:S01]  /*2c340*/  @P1 FMUL R3, R3, 0.25 ;  /* 0x3e80000003031820 */ /* 0x000fe20000400000 */
[----:B----4-:R0:W-:Y:S04]  /*2c350*/  STL [R1+0x18d8], R28 ;  /* 0x0018d81c01007387 */ /* 0x0101e80000100800 */
[----:B0-----:R-:W4:Y:S01]  /*2c360*/  LDL.LU R28, [R1+0xb0] ;  /* 0x0000b000011c7983 */ /* 0x001f220000300800 */
[----:B------:R-:W0:Y:S01]  /*2c370*/  MUFU.RCP R27, R27 ;  /* 0x0000001b001b7308 */ /* 0x000e220000001000 */
[----:B------:R-:W-:Y:S01]  /*2c380*/  @!P3 FMUL R3, R3, 16777216 ;  /* 0x4b8000000303b820 */ /* 0x000fe20000400000 */
[----:B---3--:R-:W-:-:S04]  /*2c390*/  @P2 FMUL R26, R26, 0.25 ;  /* 0x3e8000001a1a2820 */ /* 0x008fc80000400000 */
[----:B------:R-:W-:Y:S01]  /*2c3a0*/  @!P4 FMUL R26, R26, 16777216 ;  /* 0x4b8000001a1ac820 */ /* 0x000fe20000400000 */
[----:B----4-:R1:W-:Y:S02]  /*2c3b0*/  STL [R1+0x18dc], R28 ;  /* 0x0018dc1c01007387 */ /* 0x0103e40000100800 */
[----:B-1----:R-:W-:Y:S02]  /*2c3c0*/  MOV R28, R3 ;  /* 0x00000003001c7202 */ /* 0x002fe40000000f00 */
[----:B------:R1:W3:Y:S03]  /*2c3d0*/  MUFU.RCP R3, R26 ;  /* 0x0000001a00037308 */ /* 0x0002e60000001000 */
[C---:B0-----:R-:W-:Y:S01]  /*2c3e0*/  FMUL R28, R27.reuse, R28 ;  /* 0x0000001c1b1c7220 */ /* 0x041fe20000400000 */
[----:B-1----:R-:W4:Y:S04]  /*2c3f0*/  LDL.LU R26, [R1+0xd0] ;  /* 0x0000d000011a7983 */ /* 0x002f280000300800 */
[----:B------:R0:W-:Y:S04]  /*2c400*/  STL [R1+0x214], R28 ;  /* 0x0002141c01007387 */ /* 0x0001e80000100800 */
[----:B0-----:R-:W2:Y:S02]  /*2c410*/  LDL.LU R28, [R1+0x18dc] ;  /* 0x0018dc00011c7983 */ /* 0x001ea40000300800 */
[----:B--2---:R-:W-:-:S05]  /*2c420*/  FMUL R28, R27, R28 ;  /* 0x0000001c1b1c7220 */ /* 0x004fca0000400000 */
        /* <DEDUP_REMOVED lines=19> */
[----:B0-----:R-:W2:Y:S01]  /*2c560*/  LDL.LU R28, [R1+0x18c0] ;  /* 0x0018c000011c7983 */ /* 0x001ea20000300800 */
[----:B------:R-:W-:Y:S01]  /*2c570*/  @P1 FMUL R29, R29, 0.25 ;  /* 0x3e8000001d1d1820 */ /* 0x000fe20000400000 */
[----:B--2---:R-:W-:-:S05]  /*2c580*/  FMUL R28, R27, R28 ;  /* 0x0000001c1b1c7220 */ /* 0x004fca0000400000 */
[----:B------:R0:W-:Y:S04]  /*2c590*/  STL [R1+0x1f4], R28 ;  /* 0x0001f41c01007387 */ /* 0x0001e80000100800 */
[----:B0-----:R-:W2:Y:S01]  /*2c5a0*/  LDL.LU R28, [R1+0x18bc] ;  /* 0x0018bc00011c7983 */ /* 0x001ea20000300800 */
[----:B------:R-:W-:Y:S01]  /*2c5b0*/  @P1 FMUL R23, R23, 0.25 ;  /* 0x3e80000017171820 */ /* 0x000fe20000400000 */
[----:B----4-:R-:W-:Y:S01]  /*2c5c0*/  FMUL R26, R27, R26 ;  /* 0x0000001a1b1a7220 */ /* 0x010fe20000400000 */
[----:B------:R-:W-:Y:S01]  /*2c5d0*/  @P1 FMUL R22, R22, 0.25 ;  /* 0x3e80000016161820 */ /* 0x000fe20000400000 */
[----:B------:R-:W-:Y:S01]  /*2c5e0*/  @!P3 FMUL R29, R29, 16777216 ;  /* 0x4b8000001d1db820 */ /* 0x000fe20000400000 */
[----:B------:R-:W-:Y:S01]  /*2c5f0*/  @P1 FMUL R19, R19, 0.25 ;  /* 0x3e80000013131820 */ /* 0x000fe20000400000 */
[----:B------:R-:W-:Y:S01]  /*2c600*/  @P1 FMUL R15, R15, 0.25 ;  /* 0x3e8000000f0f1820 */ /* 0x000fe20000400000 */
[----:B------:R-:W-:Y:S01]  /*2c610*/  @!P3 FMUL R23, R23, 16777216 ;  /* 0x4b8000001717b820 */ /* 0x000fe20000400000 */
[----:B------:R-:W-:Y:S01]  /*2c620*/  @P1 FMUL R18, R18, 0.25 ;  /* 0x3e80000012121820 */ /* 0x000fe20000400000 */
[----:B------:R0:W-:Y:S01]  /*2c630*/  STL [R1+0xc8], R26 ;  /* 0x0000c81a01007387 */ /* 0x0001e20000100800 */
[----:B------:R-:W-:Y:S01]  /*2c640*/  @P1 FMUL R11, R11, 0.25 ;  /* 0x3e8000000b0b1820 */ /* 0x000fe20000400000 */
[----:B------:R-:W-:Y:S01]  /*2c650*/  @!P3 FMUL R22, R22, 16777216 ;  /* 0x4b8000001616b820 */ /* 0x000fe20000400000 */
[----:B------:R-:W-:Y:S01]  /*2c660*/  @P1 FMUL R25, R25, 0.25 ;  /* 0x3e80000019191820 */ /* 0x000fe20000400000 */
[----:B------:R-:W-:Y:S01]  /*2c670*/  @!P3 FMUL R19, R19, 16777216 ;  /* 0x4b8000001313b820 */ /* 0x000fe20000400000 */
[----:B------:R-:W-:Y:S01]  /*2c680*/  @!P3 FMUL R15, R15, 16777216 ;  /* 0x4b8000000f0fb820 */ /* 0x000fe20000400000 */
[C---:B------:R-:W-:Y:S01]  /*2c690*/  FMUL R23, R27.reuse, R23 ;  /* 0x000000171b177220 */ /* 0x040fe20000400000 */
[----:B------:R-:W-:Y:S01]  /*2c6a0*/  @!P3 FMUL R18, R18, 16777216 ;  /* 0x4b8000001212b820 */ /* 0x000fe20000400000 */
[----:B0-----:R-:W-:Y:S01]  /*2c6b0*/  FMUL R26, R27, R29 ;  /* 0x0000001d1b1a7220 */ /* 0x001fe20000400000 */
[----:B------:R-:W-:Y:S01]  /*2c6c0*/  @P1 FMUL R24, R24, 0.25 ;  /* 0x3e80000018181820 */ /* 0x000fe20000400000 */
[----:B------:R-:W-:Y:S01]  /*2c6d0*/  @!P3 FMUL R11, R11, 16777216 ;  /* 0x4b8000000b0bb820 */ /* 0x000fe20000400000 */
[----:B------:R-:W-:Y:S01]  /*2c6e0*/  FMUL R22, R27, R22 ;  /* 0x000000161b167220 */ /* 0x000fe20000400000 */
[----:B------:R-:W-:Y:S01]  /*2c6f0*/  @P1 FMUL R10, R10, 0.25 ;  /* 0x3e8000000a0a1820 */ /* 0x000fe20000400000 */
[----:B------:R-:W-:Y:S01]  /*2c700*/  @!P3 FMUL R25, R25, 16777216 ;  /* 0x4b8000001919b820 */ /* 0x000fe20000400000 */
[C---:B------:R-:W-:Y:S01]  /*2c710*/  FMUL R19, R27.reuse, R19 ;  /* 0x000000131b137220 */ /* 0x040fe20000400000 */
[----:B------:R-:W-:Y:S01]  /*2c720*/  FMUL R18, R27, R18 ;  /* 0x000000121b127220 */ /* 0x000fe20000400000 */
[----:B------:R-:W-:Y:S01]  /*2c730*/  @P1 FMUL R13, R13, 0.25 ;  /* 0x3e8000000d0d1820 */ /* 0x000fe20000400000 */
[----:B------:R-:W-:Y:S01]  /*2c740*/  @!P3 FMUL R24, R24, 16777216 ;  /* 0x4b8000001818b820 */ /* 0x000fe20000400000 */
[----:B------:R-:W-:Y:S01]  /*2c750*/  @P1 FMUL R9, R9, 0.25 ;  /* 0x3e80000009091820 */ /* 0x000fe20000400000 */
[----:B------:R-:W-:Y:S01]  /*2c760*/  @!P3 FMUL R10, R10, 16777216 ;  /* 0x4b8000000a0ab820 */ /* 0x000fe20000400000 */
[----:B------:R-:W-:Y:S01]  /*2c770*/  FMUL R25, R27, R25 ;  /* 0x000000191b197220 */ /* 0x000fe20000400000 */
[----:B------:R-:W-:Y:S01]  /*2c780*/  @!P3 FMUL R13, R13, 16777216 ;  /* 0x4b8000000d0db820 */ /* 0x000fe20000400000 */
[----:B------:R-:W-:Y:S01]  /*2c790*/  FMUL R24, R27, R24 ;  /* 0x000000181b187220 */ /* 0x000fe20000400000 */
[----:B------:R-:W-:Y:S01]  /*2c7a0*/  @!P3 FMUL R9, R9, 16777216 ;  /* 0x4b8000000909b820 */ /* 0x000fe20000400000 */
[----:B--2---:R-:W-:-:S05]  /*2c7b0*/  FMUL R28, R27, R28 ;  /* 0x0000001c1b1c7220 */ /* 0x004fca0000400000 */
[----:B------:R-:W-:Y:S04]  /*2c7c0*/  STL [R1+0xcc], R28 ;  /* 0x0000cc1c01007387 */ /* 0x000fe80000100800 */
[----:B------:R0:W-:Y:S04]  /*2c7d0*/  STL [R1+0xc4], R26 ;  /* 0x0000c41a01007387 */ /* 0x0001e80000100800 */
[----:B------:R1:W-:Y:S01]  /*2c7e0*/  STL [R1+0xc0], R23 ;  /* 0x0000c01701007387 */ /* 0x0003e20000100800 */
[----:B0-----:R-:W-:-:S03]  /*2c7f0*/  FMUL R26, R27, R15 ;  /* 0x0000000f1b1a7220 */ /* 0x001fc60000400000 */
[----:B------:R-:W-:Y:S01]  /*2c800*/  STL [R1+0xbc], R22 ;  /* 0x0000bc1601007387 */ /* 0x000fe20000100800 */
[----:B-1----:R-:W-:-:S03]  /*2c810*/  FMUL R23, R27, R11 ;  /* 0x0000000b1b177220 */ /* 0x002fc60000400000 */
[----:B------:R0:W-:Y:S04]  /*2c820*/  STL [R1+0xb8], R19 ;  /* 0x0000b81301007387 */ /* 0x0001e80000100800 */
[----:B------:R-:W-:Y:S04]  /*2c830*/  STL [R1+0x1890], R26 ;  /* 0x0018901a01007387 */ /* 0x000fe80000100800 */
[----:B------:R1:W-:Y:S01]  /*2c840*/  STL [R1+0x94], R18 ;  /* 0x0000941201007387 */ /* 0x0003e20000100800 */
[----:B0-----:R-:W-:-:S03]  /*2c850*/  FMUL R19, R27, R10 ;  /* 0x0000000a1b137220 */ /* 0x001fc60000400000 */
[----:B------:R0:W-:Y:S04]  /*2c860*/  STL [R1+0x18b8], R23 ;  /* 0x0018b81701007387 */ /* 0x0001e80000100800 */
[----:B------:R-:W-:Y:S01]  /*2c870*/  STL [R1+0x1894], R25 ;  /* 0x0018941901007387 */ /* 0x000fe20000100800 */
[C---:B------:R-:W-:Y:S01]  /*2c880*/  FMUL R22, R27.reuse, R9 ;  /* 0x000000091b167220 */ /* 0x040fe20000400000 */
[----:B-1----:R-:W-:Y:S02]  /*2c890*/  FMUL R18, R27, R13 ;  /* 0x0000000d1b127220 */ /* 0x002fe40000400000 */
[----:B------:R-:W2:Y:S04]  /*2c8a0*/  LDL.LU R10, [R1+0x150] ;  /* 0x00015000010a7983 */ /* 0x000ea80000300800 */
[----:B------:R-:W4:Y:S04]  /*2c8b0*/  LDL.LU R29, [R1+0x178] ;  /* 0x00017800011d7983 */ /* 0x000f280000300800 */
[----:B------:R-:W-:Y:S04]  /*2c8c0*/  STL [R1+0x1898], R24 ;  /* 0x0018981801007387 */ /* 0x000fe80000100800 */
[----:B------:R-:W2:Y:S04]  /*2c8d0*/  LDL.LU R13, [R1+0x164] ;  /* 0x00016400010d7983 */ /* 0x000ea80000300800 */
[----:B------:R-:W4:Y:S04]  /*2c8e0*/  LDL.LU R9, [R1+0x174] ;  /* 0x0001740001097983 */ /* 0x000f280000300800 */
[----:B------:R-:W2:Y:S04]  /*2c8f0*/  LDL.LU R11, [R1+0x19c] ;  /* 0x00019c00010b7983 */ /* 0x000ea80000300800 */
[----:B------:R-:W2:Y:S01]  /*2c900*/  LDL.LU R28, [R1+0x1a0] ;  /* 0x0001a000011c7983 */ /* 0x000ea20000300800 */
[----:B------:R-:W-:Y:S01]  /*2c910*/  @P1 FMUL R21, R21, 0.25 ;  /* 0x3e80000015151820 */ /* 0x000fe20000400000 */
[----:B------:R-:W-:Y:S01]  /*2c920*/  @P1 FMUL R0, R0, 0.25 ;  /* 0x3e80000000001820 */ /* 0x000fe20000400000 */
[----:B------:R-:W-:Y:S01]  /*2c930*/  @P1 FMUL R2, R2, 0.25 ;  /* 0x3e80000002021820 */ /* 0x000fe20000400000 */
[----:B------:R-:W-:Y:S01]  /*2c940*/  @P2 FMUL R8, R8, 0.25 ;  /* 0x3e80000008082820 */ /* 0x000fe20000400000 */
[----:B------:R-:W-:Y:S01]  /*2c950*/  @P2 FMUL R7, R7, 0.25 ;  /* 0x3e80000007072820 */ /* 0x000fe20000400000 */
[----:B------:R-:W-:Y:S01]  /*2c960*/  @P1 FMUL R20, R20, 0.25 ;  /* 0x3e80000014141820 */ /* 0x000fe20000400000 */
[----:B------:R-:W-:Y:S01]  /*2c970*/  @P2 FMUL R12, R12, 0.25 ;  /* 0x3e8000000c0c2820 */ /* 0x000fe20000400000 */
[----:B------:R-:W-:Y:S01]  /*2c980*/  @P2 FMUL R6, R6, 0.25 ;  /* 0x3e80000006062820 */ /* 0x000fe20000400000 */
[----:B------:R-:W-:Y:S01]  /*2c990*/  @!P3 FMUL R21, R21, 16777216 ;  /* 0x4b8000001515b820 */ /* 0x000fe20000400000 */
[----:B------:R-:W-:Y:S01]  /*2c9a0*/  @!P3 FMUL R0, R0, 16777216 ;  /* 0x4b8000000000b820 */ /* 0x000fe20000400000 */
[----:B------:R-:W-:Y:S01]  /*2c9b0*/  @!P3 FMUL R2, R2, 16777216 ;  /* 0x4b8000000202b820 */ /* 0x000fe20000400000 */
[----:B------:R-:W-:Y:S01]  /*2c9c0*/  @!P4 FMUL R8, R8, 16777216 ;  /* 0x4b8000000808c820 */ /* 0x000fe20000400000 */
[----:B------:R-:W-:Y:S01]  /*2c9d0*/  @!P4 FMUL R7, R7, 16777216 ;  /* 0x4b8000000707c820 */ /* 0x000fe20000400000 */
        /* <DEDUP_REMOVED lines=8> */
[C---:B------:R-:W-:Y:S01]  /*2ca60*/  FMUL R21, R27.reuse, R21 ;  /* 0x000000151b157220 */ /* 0x040fe20000400000 */
[C---:B------:R-:W-:Y:S01]  /*2ca70*/  FMUL R0, R27.reuse, R0 ;  /* 0x000000001b007220 */ /* 0x040fe20000400000 */
[----:B------:R-:W-:Y:S01]  /*2ca80*/  FMUL R2, R27, R2 ;  /* 0x000000021b027220 */ /* 0x000fe20000400000 */
[C---:B---3--:R-:W-:Y:S01]  /*2ca90*/  FMUL R8, R3.reuse, R8 ;  /* 0x0000000803087220 */ /* 0x048fe20000400000 */
[----:B------:R-:W-:Y:S01]  /*2caa0*/  FMUL R7, R3, R7 ;  /* 0x0000000703077220 */ /* 0x000fe20000400000 */
[----:B------:R-:W-:Y:S01]  /*2cab0*/  @!P3 FMUL R5, R5, 16777216 ;  /* 0x4b8000000505b820 */ /* 0x000fe20000400000 */
[----:B------:R-:W-:Y:S01]  /*2cac0*/  @!P3 FMUL R17, R17, 16777216 ;  /* 0x4b8000001111b820 */ /* 0x000fe20000400000 */
[----:B------:R-:W-:Y:S01]  /*2cad0*/  @!P3 FMUL R4, R4, 16777216 ;  /* 0x4b8000000404b820 */ /* 0x000fe20000400000 */
[----:B------:R-:W-:Y:S01]  /*2cae0*/  @!P3 FMUL R16, R16, 16777216 ;  /* 0x4b8000001010b820 */ /* 0x000fe20000400000 */
[----:B------:R-:W-:Y:S01]  /*2caf0*/  @!P3 FMUL R14, R14, 16777216 ;  /* 0x4b8000000e0eb820 */ /* 0x000fe20000400000 */
[C---:B------:R-:W-:Y:S01]  /*2cb00*/  FMUL R12, R3.reuse, R12 ;  /* 0x0000000c030c7220 */ /* 0x040fe20000400000 */
[----:B------:R-:W-:Y:S01]  /*2cb10*/  FMUL R6, R3, R6 ;  /* 0x0000000603067220 */ /* 0x000fe20000400000 */
[C---:B------:R-:W-:Y:S01]  /*2cb20*/  FMUL R20, R27.reuse, R20 ;  /* 0x000000141b147220 */ /* 0x040fe20000400000 */
[----:B------:R-:W-:Y:S01]  /*2cb30*/  STL [R1+0x189c], R22 ;  /* 0x00189c1601007387 */ /* 0x000fe20000100800 */
[C---:B------:R-:W-:Y:S01]  /*2cb40*/  FMUL R5, R27.reuse, R5 ;  /* 0x000000051b057220 */ /* 0x040fe20000400000 */
[----:B------:R-:W-:-:S02]  /*2cb50*/  FMUL R17, R27, R17 ;  /* 0x000000111b117220 */ /* 0x000fc40000400000 */
[----:B------:R-:W-:Y:S01]  /*2cb60*/  STL [R1+0x18a0], R21 ;  /* 0x0018a01501007387 */ /* 0x000fe20000100800 */
[C---:B------:R-:W-:Y:S01]  /*2cb70*/  FMUL R4, R27.reuse, R4 ;  /* 0x000000041b047220 */ /* 0x040fe20000400000 */
[C---:B------:R-:W-:Y:S01]  /*2cb80*/  FMUL R16, R27.reuse, R16 ;  /* 0x000000101b107220 */ /* 0x040fe20000400000 */
[----:B------:R-:W-:Y:S01]  /*2cb90*/  F2FP.BF16.F32.PACK_AB R8, R8, R7 ;  /* 0x000000070808723e */ /* 0x000fe200000010ff */
[----:B------:R-:W-:Y:S01]  /*2cba0*/  STL [R1+0x18a4], R0 ;  /* 0x0018a40001007387 */ /* 0x000fe20000100800 */
[----:B------:R-:W-:Y:S01]  /*2cbb0*/  FMUL R27, R27, R14 ;  /* 0x0000000e1b1b7220 */ /* 0x000fe20000400000 */
[----:B------:R-:W-:Y:S02]  /*2cbc0*/  F2FP.BF16.F32.PACK_AB R12, R12, R6 ;  /* 0x000000060c0c723e */ /* 0x000fe400000010ff */
[----:B------:R-:W-:Y:S04]  /*2cbd0*/  STL [R1+0x18a8], R2 ;  /* 0x0018a80201007387 */ /* 0x000fe80000100800 */
[----:B------:R-:W-:Y:S04]  /*2cbe0*/  STL [R1+0x18ac], R20 ;  /* 0x0018ac1401007387 */ /* 0x000fe80000100800 */
[----:B------:R-:W3:Y:S04]  /*2cbf0*/  LDL.LU R14, [R1+0x17c] ;  /* 0x00017c00010e7983 */ /* 0x000ee80000300800 */
[----:B------:R-:W3:Y:S04]  /*2cc00*/  LDL.LU R15, [R1+0x15c] ;  /* 0x00015c00010f7983 */ /* 0x000ee80000300800 */
[----:B0-----:R-:W3:Y:S04]  /*2cc10*/  LDL.LU R23, [R1+0x188] ;  /* 0x0001880001177983 */ /* 0x001ee80000300800 */
[----:B------:R-:W-:Y:S04]  /*2cc20*/  STL [R1+0x18b0], R8 ;  /* 0x0018b00801007387 */ /* 0x000fe80000100800 */
[----:B------:R0:W-:Y:S04]  /*2cc30*/  STL [R1+0x18b4], R12 ;  /* 0x0018b40c01007387 */ /* 0x0001e80000100800 */
[----:B0-----:R-:W3:Y:S01]  /*2cc40*/  LDL.LU R12, [R1+0x180] ;  /* 0x00018000010c7983 */ /* 0x001ee20000300800 */
[----:B----4-:R-:W-:Y:S01]  /*2cc50*/  @P2 FMUL R9, R9, 0.25 ;  /* 0x3e80000009092820 */ /* 0x010fe20000400000 */
[----:B--2---:R-:W-:-:S03]  /*2cc60*/  @P2 FMUL R11, R11, 0.25 ;  /* 0x3e8000000b0b2820 */ /* 0x004fc60000400000 */
[----:B------:R-:W-:Y:S01]  /*2cc70*/  @!P4 FMUL R9, R9, 16777216 ;  /* 0x4b8000000909c820 */ /* 0x000fe20000400000 */
[----:B------:R-:W-:-:S03]  /*2cc80*/  @!P4 FMUL R11, R11, 16777216 ;  /* 0x4b8000000b0bc820 */ /* 0x000fc60000400000 */
[C---:B------:R-:W-:Y:S01]  /*2cc90*/  FMUL R9, R3.reuse, R9 ;  /* 0x0000000903097220 */ /* 0x040fe20000400000 */
[----:B------:R-:W-:-:S05]  /*2cca0*/  FMUL R11, R3, R11 ;  /* 0x0000000b030b7220 */ /* 0x000fca0000400000 */
[----:B------:R-:W-:Y:S02]  /*2ccb0*/  F2FP.BF16.F32.PACK_AB R9, R9, R11 ;  /* 0x0000000b0909723e */ /* 0x000fe400000010ff */
[----:B------:R-:W2:Y:S01]  /*2ccc0*/  LDL.LU R11, [R1+0x154] ;  /* 0x00015400010b7983 */ /* 0x000ea20000300800 */
[----:B------:R-:W-:Y:S01]  /*2ccd0*/  @P2 FMUL R13, R13, 0.25 ;  /* 0x3e8000000d0d2820 */ /* 0x000fe20000400000 */
[----:B------:R-:W-:-:S03]  /*2cce0*/  @P2 FMUL R28, R28, 0.25 ;  /* 0x3e8000001c1c2820 */ /* 0x000fc60000400000 */
[----:B------:R-:W-:Y:S01]  /*2ccf0*/  @!P4 FMUL R13, R13, 16777216 ;  /* 0x4b8000000d0dc820 */ /* 0x000fe20000400000 */
[----:B------:R-:W-:-:S03]  /*2cd00*/  @!P4 FMUL R28, R28, 16777216 ;  /* 0x4b8000001c1cc820 */ /* 0x000fc60000400000 */
[C---:B------:R-:W-:Y:S01]  /*2cd10*/  FMUL R13, R3.reuse, R13 ;  /* 0x0000000d030d7220 */ /* 0x040fe20000400000 */
[----:B------:R-:W-:-:S05]  /*2cd20*/  FMUL R7, R3, R28 ;  /* 0x0000001c03077220 */ /* 0x000fca0000400000 */
[----:B------:R-:W-:Y:S02]  /*2cd30*/  F2FP.BF16.F32.PACK_AB R13, R13, R7 ;  /* 0x000000070d0d723e */ /* 0x000fe400000010ff */
[----:B------:R-:W4:Y:S01]  /*2cd40*/  LDL.LU R7, [R1+0x1a8] ;  /* 0x0001a80001077983 */ /* 0x000f220000300800 */
[----:B------:R-:W-:Y:S01]  /*2cd50*/  @P2 FMUL R10, R10, 0.25 ;  /* 0x3e8000000a0a2820 */ /* 0x000fe20000400000 */
[----:B------:R-:W-:Y:S02]  /*2cd60*/  @P2 FMUL R29, R29, 0.25 ;  /* 0x3e8000001d1d2820 */ /* 0x000fe40000400000 */
[----:B------:R-:W4:Y:S01]  /*2cd70*/  LDL.LU R8, [R1+0xe8] ;  /* 0x0000e80001087983 */ /* 0x000f220000300800 */
[----:B------:R-:W-:Y:S01]  /*2cd80*/  @!P4 FMUL R10, R10, 16777216 ;  /* 0x4b8000000a0ac820 */ /* 0x000fe20000400000 */
[----:B------:R-:W-:Y:S01]  /*2cd90*/  @!P4 FMUL R29, R29, 16777216 ;  /* 0x4b8000001d1dc820 */ /* 0x000fe20000400000 */
[----:B------:R-:W-:Y:S01]  /*2cda0*/  F2FP.BF16.F32.PACK_AB R17, R17, R4 ;  /* 0x000000041111723e */ /* 0x000fe200000010ff */
[----:B------:R-:W4:Y:S01]  /*2cdb0*/  LDL.LU R20, [R1+0x100] ;  /* 0x0001000001147983 */ /* 0x000f220000300800 */
[C---:B------:R-:W-:Y:S01]  /*2cdc0*/  FMUL R10, R3.reuse, R10 ;  /* 0x0000000a030a7220 */ /* 0x040fe20000400000 */
[----:B------:R-:W-:-:S02]  /*2cdd0*/  FMUL R6, R3, R29 ;  /* 0x0000001d03067220 */ /* 0x000fc40000400000 */
[----:B------:R-:W4:Y:S03]  /*2cde0*/  LDL.LU R2, [R1+0x10c] ;  /* 0x00010c0001027983 */ /* 0x000f260000300800 */
[----:B------:R-:W-:Y:S01]  /*2cdf0*/  F2FP.BF16.F32.PACK_AB R10, R10, R6 ;  /* 0x000000060a0a723e */ /* 0x000fe200000010ff */
[----:B------:R-:W0:Y:S01]  /*2ce00*/  S2R R29, SR_TID.X ;  /* 0x00000000001d7919 */ /* 0x000e220000002100 */
[----:B------:R-:W-:Y:S01]  /*2ce10*/  F2FP.BF16.F32.PACK_AB R16, R16, R27 ;  /* 0x0000001b1010723e */ /* 0x000fe200000010ff */
[----:B------:R-:W4:Y:S04]  /*2ce20*/  LDL.LU R0, [R1+0x110] ;  /* 0x0001100001007983 */ /* 0x000f280000300800 */
[----:B------:R-:W4:Y:S01]  /*2ce30*/  LDL.LU R21, [R1+0x11c] ;  /* 0x00011c0001157983 */ /* 0x000f220000300800 */
[----:B---3--:R-:W-:-:S03]  /*2ce40*/  @P2 FMUL R14, R14, 0.25 ;  /* 0x3e8000000e0e2820 */ /* 0x008fc60000400000 */
[----:B------:R-:W3:Y:S01]  /*2ce50*/  LDL.LU R22, [R1+0x130] ;  /* 0x0001300001167983 */ /* 0x000ee20000300800 */
[----:B------:R-:W-:Y:S01]  /*2ce60*/  @P2 FMUL R12, R12, 0.25 ;  /* 0x3e8000000c0c2820 */ /* 0x000fe20000400000 */
[----:B------:R-:W-:Y:S01]  /*2ce70*/  @P2 FMUL R23, R23, 0.25 ;  /* 0x3e80000017172820 */ /* 0x000fe20000400000 */
[----:B------:R-:W-:Y:S01]  /*2ce80*/  @P2 FMUL R15, R15, 0.25 ;  /* 0x3e8000000f0f2820 */ /* 0x000fe20000400000 */
[----:B------:R-:W-:Y:S01]  /*2ce90*/  @!P4 FMUL R14, R14, 16777216 ;  /* 0x4b8000000e0ec820 */ /* 0x000fe20000400000 */
[----:B------:R-:W-:Y:S01]  /*2cea0*/  @!P4 FMUL R12, R12, 16777216 ;  /* 0x4b8000000c0cc820 */ /* 0x000fe20000400000 */
[----:B------:R-:W3:Y:S03]  /*2ceb0*/  LDL.LU R24, [R1+0x138] ;  /* 0x0001380001187983 */ /* 0x000ee60000300800 */
[----:B------:R-:W-:Y:S01]  /*2cec0*/  FMUL R6, R3, R12 ;  /* 0x0000000c03067220 */ /* 0x000fe20000400000 */
[----:B------:R-:W-:Y:S01]  /*2ced0*/  @!P4 FMUL R23, R23, 16777216 ;  /* 0x4b8000001717c820 */ /* 0x000fe20000400000 */
[----:B------:R-:W-:Y:S01]  /*2cee0*/  @!P4 FMUL R15, R15, 16777216 ;  /* 0x4b8000000f0fc820 */ /* 0x000fe20000400000 */
[----:B------:R-:W-:Y:S01]  /*2cef0*/  FMUL R14, R3, R14 ;  /* 0x0000000e030e7220 */ /* 0x000fe20000400000 */
[----:B0-----:R-:W-:Y:S01]  /*2cf00*/  LOP3.LUT R27, R29, 0x1c, RZ, 0xc0, !PT ;  /* 0x0000001c1d1b7812 */ /* 0x001fe200078ec0ff */
[C---:B------:R-:W-:Y:S01]  /*2cf10*/  FMUL R4, R3.reuse, R23 ;  /* 0x0000001703047220 */ /* 0x040fe20000400000 */
[----:B------:R-:W3:Y:S01]  /*2cf20*/  LDL.LU R25, [R1+0x140] ;  /* 0x0001400001197983 */ /* 0x000ee20000300800 */
[----:B------:R-:W-:-:S03]  /*2cf30*/  FMUL R15, R3, R15 ;  /* 0x0000000f030f7220 */ /* 0x000fc60000400000 */
[----:B------:R-:W3:Y:S01]  /*2cf40*/  LDL.LU R26, [R1+0x144] ;  /* 0x00014400011a7983 */ /* 0x000ee20000300800 */
[----:B------:R-:W-:-:S03]  /*2cf50*/  F2FP.BF16.F32.PACK_AB R18, R18, R5 ;  /* 0x000000051212723e */ /* 0x000fc600000010ff */
[----:B------:R-:W3:Y:S01]  /*2cf60*/  LDL.LU R28, [R1+0x160] ;  /* 0x00016000011c7983 */ /* 0x000ee20000300800 */
[----:B------:R-:W-:-:S03]  /*2cf70*/  SHF.L.U32 R12, R27, 0x2, RZ ;  /* 0x000000021b0c7819 */ /* 0x000fc600000006ff */
[----:B------:R-:W3:Y:S01]  /*2cf80*/  LDL.LU R29, [R1+0x168] ;  /* 0x00016800011d7983 */ /* 0x000ee20000300800 */
[----:B------:R-:W-:Y:S01]  /*2cf90*/  F2FP.BF16.F32.PACK_AB R15, R15, R4 ;  /* 0x000000040f0f723e */ /* 0x000fe200000010ff */
[----:B--2---:R-:W-:-:S04]  /*2cfa0*/  @P2 FMUL R11, R11, 0.25 ;  /* 0x3e8000000b0b2820 */ /* 0x004fc80000400000 */
[----:B------:R-:W-:-:S04]  /*2cfb0*/  @!P4 FMUL R11, R11, 16777216 ;  /* 0x4b8000000b0bc820 */ /* 0x000fc80000400000 */
[----:B------:R-:W-:-:S05]  /*2cfc0*/  FMUL R11, R3, R11 ;  /* 0x0000000b030b7220 */ /* 0x000fca0000400000 */
[----:B------:R-:W-:Y:S02]  /*2cfd0*/  F2FP.BF16.F32.PACK_AB R11, R11, R6 ;  /* 0x000000060b0b723e */ /* 0x000fe400000010ff */
[----:B------:R-:W0:Y:S01]  /*2cfe0*/  S2R R6, SR_TID.X ;  /* 0x0000000000067919 */ /* 0x000e220000002100 */
[----:B----4-:R-:W-:-:S04]  /*2cff0*/  @P2 FMUL R7, R7, 0.25 ;  /* 0x3e80000007072820 */ /* 0x010fc80000400000 */
[----:B------:R-:W-:-:S04]  /*2d000*/  @!P4 FMUL R7, R7, 16777216 ;  /* 0x4b8000000707c820 */ /* 0x000fc80000400000 */
[----:B------:R-:W-:-:S05]  /*2d010*/  FMUL R7, R3, R7 ;  /* 0x0000000703077220 */ /* 0x000fca0000400000 */
[----:B------:R-:W-:Y:S02]  /*2d020*/  F2FP.BF16.F32.PACK_AB R14, R14, R7 ;  /* 0x000000070e0e723e */ /* 0x000fe400000010ff */
[----:B------:R-:W2:Y:S04]  /*2d030*/  LDL.LU R7, [R1+0x18c] ;  /* 0x00018c0001077983 */ /* 0x000ea80000300800 */
[----:B------:R-:W4:Y:S04]  /*2d040*/  LDL.LU R5, [R1+0x184] ;  /* 0x0001840001057983 */ /* 0x000f280000300800 */
[----:B------:R-:W3:Y:S04]  /*2d050*/  LDL.LU R27, [R1+0x12c] ;  /* 0x00012c00011b7983 */ /* 0x000ee80000300800 */
[----:B------:R-:W2:Y:S01]  /*2d060*/  LDL.LU R4, [R1+0x14c] ;  /* 0x00014c0001047983 */ /* 0x000ea20000300800 */
[C---:B0-----:R-:W-:Y:S01]  /*2d070*/  LOP3.LUT R23, R6.reuse, 0x18, RZ, 0xc0, !PT ;  /* 0x0000001806177812 */ /* 0x041fe200078ec0ff */
[----:B------:R-:W-:-:S05]  /*2d080*/  IMAD.SHL.U32 R6, R6, 0x20, RZ ;  /* 0x0000002006067824 */ /* 0x000fca00078e00ff */
[----:B------:R-:W-:-:S04]  /*2d090*/  LOP3.LUT R6, R6, 0xc60, RZ, 0xc0, !PT ;  /* 0x00000c6006067812 */ /* 0x000fc800078ec0ff */
[----:B------:R-:W-:Y:S02]  /*2d0a0*/  LEA R6, R23, R6, 0x9 ;  /* 0x0000000617067211 */ /* 0x000fe400078e48ff */
[----:B------:R-:W4:Y:S01]  /*2d0b0*/  LDL.LU R23, [R1+0x18b8] ;  /* 0x0018b80001177983 */ /* 0x000f220000300800 */
[----:B------:R-:W-:-:S04]  /*2d0c0*/  @P2 FMUL R8, R8, 0.25 ;  /* 0x3e80000008082820 */ /* 0x000fc80000400000 */
[----:B------:R-:W-:Y:S01]  /*2d0d0*/  @!P4 FMUL R8, R8, 16777216 ;  /* 0x4b8000000808c820 */ /* 0x000fe20000400000 */
[----:B------:R-:W-:-:S03]  /*2d0e0*/  LOP3.LUT R6, R6, R12, RZ, 0x3c, !PT ;  /* 0x0000000c06067212 */ /* 0x000fc600078e3cff */
[----:B------:R-:W-:Y:S01]  /*2d0f0*/  FMUL R8, R3, R8 ;  /* 0x0000000803087220 */ /* 0x000fe20000400000 */
[----:B----4-:R-:W-:Y:S02]  /*2d100*/  F2FP.BF16.F32.PACK_AB R19, R23, R19 ;  /* 0x000000131713723e */ /* 0x010fe400000010ff */
[----:B------:R-:W4:Y:S04]  /*2d110*/  LDL.LU R23, [R1+0x124] ;  /* 0x0001240001177983 */ /* 0x000f280000300800 */
[----:B------:R-:W4:Y:S04]  /*2d120*/  LDL.LU R12, [R1+0x18b4] ;  /* 0x0018b400010c7983 */ /* 0x000f280000300800 */
[----:B------:R0:W-:Y:S04]  /*2d130*/  STL [R1+0x7c], R8 ;  /* 0x00007c0801007387 */ /* 0x0001e80000100800 */
[----:B0-----:R-:W4:Y:S01]  /*2d140*/  LDL.LU R8, [R1+0x18b0] ;  /* 0x0018b00001087983 */ /* 0x001f220000300800 */
[----:B------:R-:W-:Y:S01]  /*2d150*/  @P2 FMUL R20, R20, 0.25 ;  /* 0x3e80000014142820 */ /* 0x000fe20000400000 */
[----:B------:R-:W-:Y:S01]  /*2d160*/  @P2 FMUL R2, R2, 0.25 ;  /* 0x3e80000002022820 */ /* 0x000fe20000400000 */
[----:B------:R-:W-:-:S02]  /*2d170*/  @P2 FMUL R0, R0, 0.25 ;  /* 0x3e80000000002820 */ /* 0x000fc40000400000 */
[----:B------:R-:W-:Y:S01]  /*2d180*/  @!P4 FMUL R20, R20, 16777216 ;  /* 0x4b8000001414c820 */ /* 0x000fe20000400000 */
[----:B------:R-:W-:Y:S01]  /*2d190*/  @P2 FMUL R21, R21, 0.25 ;  /* 0x3e80000015152820 */ /* 0x000fe20000400000 */
[----:B------:R-:W-:Y:S01]  /*2d1a0*/  @!P4 FMUL R2, R2, 16777216 ;  /* 0x4b8000000202c820 */ /* 0x000fe20000400000 */
[----:B------:R-:W-:Y:S01]  /*2d1b0*/  @!P4 FMUL R0, R0, 16777216 ;  /* 0x4b8000000000c820 */ /* 0x000fe20000400000 */
[----:B------:R-:W-:Y:S01]  /*2d1c0*/  FMUL R20, R3, R20 ;  /* 0x0000001403147220 */ /* 0x000fe20000400000 */
[----:B---3--:R-:W-:Y:S01]  /*2d1d0*/  @P2 FMUL R27, R27, 0.25 ;  /* 0x3e8000001b1b2820 */ /* 0x008fe20000400000 */
[----:B------:R-:W-:Y:S01]  /*2d1e0*/  @!P4 FMUL R21, R21, 16777216 ;  /* 0x4b8000001515c820 */ /* 0x000fe20000400000 */
[C---:B------:R-:W-:Y:S01]  /*2d1f0*/  FMUL R2, R3.reuse, R2 ;  /* 0x0000000203027220 */ /* 0x040fe20000400000 */
[----:B------:R-:W-:Y:S01]  /*2d200*/  @P2 FMUL R22, R22, 0.25 ;  /* 0x3e80000016162820 */ /* 0x000fe20000400000 */
[----:B------:R-:W-:Y:S01]  /*2d210*/  FMUL R0, R3, R0 ;  /* 0x0000000003007220 */ /* 0x000fe20000400000 */
[----:B------:R0:W-:Y:S01]  /*2d220*/  STL [R1+0x74], R20 ;  /* 0x0000741401007387 */ /* 0x0001e20000100800 */
[----:B------:R-:W-:Y:S01]  /*2d230*/  @P2 FMUL R24, R24, 0.25 ;  /* 0x3e80000018182820 */ /* 0x000fe20000400000 */
[----:B------:R-:W-:Y:S01]  /*2d240*/  @!P4 FMUL R27, R27, 16777216 ;  /* 0x4b8000001b1bc820 */ /* 0x000fe20000400000 */
[----:B------:R-:W-:Y:S01]  /*2d250*/  FMUL R21, R3, R21 ;  /* 0x0000001503157220 */ /* 0x000fe20000400000 */
[----:B------:R-:W-:Y:S01]  /*2d260*/  @P2 FMUL R25, R25, 0.25 ;  /* 0x3e80000019192820 */ /* 0x000fe20000400000 */
[----:B------:R-:W-:Y:S01]  /*2d270*/  @!P4 FMUL R22, R22, 16777216 ;  /* 0x4b8000001616c820 */ /* 0x000fe20000400000 */
[----:B------:R-:W-:Y:S01]  /*2d280*/  @P2 FMUL R26, R26, 0.25 ;  /* 0x3e8000001a1a2820 */ /* 0x000fe20000400000 */
[----:B0-----:R-:W3:Y:S01]  /*2d290*/  LDL.LU R20, [R1+0x18ac] ;  /* 0x0018ac0001147983 */ /* 0x001ee20000300800 */
[----:B------:R-:W-:-:S03]  /*2d2a0*/  @!P4 FMUL R24, R24, 16777216 ;  /* 0x4b8000001818c820 */ /* 0x000fc60000400000 */
[----:B------:R0:W-:Y:S01]  /*2d2b0*/  STL [R1+0x70], R2 ;  /* 0x0000700201007387 */ /* 0x0001e20000100800 */
[----:B------:R-:W-:Y:S01]  /*2d2c0*/  FMUL R27, R3, R27 ;  /* 0x0000001b031b7220 */ /* 0x000fe20000400000 */
[----:B--2---:R-:W-:Y:S01]  /*2d2d0*/  @P2 FMUL R4, R4, 0.25 ;  /* 0x3e80000004042820 */ /* 0x004fe20000400000 */
[----:B------:R-:W-:Y:S01]  /*2d2e0*/  @!P4 FMUL R25, R25, 16777216 ;  /* 0x4b8000001919c820 */ /* 0x000fe20000400000 */
[C---:B------:R-:W-:Y:S01]  /*2d2f0*/  FMUL R22, R3.reuse, R22 ;  /* 0x0000001603167220 */ /* 0x040fe20000400000 */
[----:B0-----:R-:W3:Y:S04]  /*2d300*/  LDL.LU R2, [R1+0x18a8] ;  /* 0x0018a80001027983 */ /* 0x001ee80000300800 */
[----:B------:R0:W-:Y:S01]  /*2d310*/  STL [R1+0x68], R0 ;  /* 0x0000680001007387 */ /* 0x0001e20000100800 */
[----:B------:R-:W-:Y:S01]  /*2d320*/  @P2 FMUL R28, R28, 0.25 ;  /* 0x3e8000001c1c2820 */ /* 0x000fe20000400000 */
[----:B------:R-:W-:Y:S01]  /*2d330*/  @!P4 FMUL R26, R26, 16777216 ;  /* 0x4b8000001a1ac820 */ /* 0x000fe20000400000 */
[----:B------:R-:W-:Y:S01]  /*2d340*/  FMUL R24, R3, R24 ;  /* 0x0000001803187220 */ /* 0x000fe20000400000 */
[----:B------:R-:W-:Y:S01]  /*2d350*/  @P2 FMUL R29, R29, 0.25 ;  /* 0x3e8000001d1d2820 */ /* 0x000fe20000400000 */
[----:B0-----:R-:W2:Y:S04]  /*2d360*/  LDL.LU R0, [R1+0x18a4] ;  /* 0x0018a40001007983 */ /* 0x001ea80000300800 */
[----:B------:R0:W-:Y:S01]  /*2d370*/  STL [R1+0x5c], R21 ;  /* 0x00005c1501007387 */ /* 0x0001e20000100800 */
[----:B------:R-:W-:Y:S01]  /*2d380*/  @!P4 FMUL R4, R4, 16777216 ;  /* 0x4b8000000404c820 */ /* 0x000fe20000400000 */
[----:B------:R-:W-:Y:S01]  /*2d390*/  FMUL R25, R3, R25 ;  /* 0x0000001903197220 */ /* 0x000fe20000400000 */
[----:B------:R-:W-:Y:S01]  /*2d3a0*/  @P2 FMUL R5, R5, 0.25 ;  /* 0x3e80000005052820 */ /* 0x000fe20000400000 */
[----:B------:R-:W-:Y:S01]  /*2d3b0*/  @!P4 FMUL R28, R28, 16777216 ;  /* 0x4b8000001c1cc820 */ /* 0x000fe20000400000 */
[----:B0-----:R-:W2:Y:S01]  /*2d3c0*/  LDL.LU R21, [R1+0x18a0] ;  /* 0x0018a00001157983 */ /* 0x001ea20000300800 */
[----:B------:R-:W-:Y:S01]  /*2d3d0*/  FMUL R26, R3, R26 ;  /* 0x0000001a031a7220 */ /* 0x000fe20000400000 */
[----:B------:R-:W-:Y:S01]  /*2d3e0*/  @!P4 FMUL R29, R29, 16777216 ;  /* 0x4b8000001d1dc820 */ /* 0x000fe20000400000 */
[----:B------:R-:W-:Y:S01]  /*2d3f0*/  FMUL R4, R3, R4 ;  /* 0x0000000403047220 */ /* 0x000fe20000400000 */
[----:B------:R-:W-:Y:S01]  /*2d400*/  @P2 FMUL R7, R7, 0.25 ;  /* 0x3e80000007072820 */ /* 0x000fe20000400000 */
[----:B------:R-:W-:Y:S01]  /*2d410*/  @!P4 FMUL R5, R5, 16777216 ;  /* 0x4b8000000505c820 */ /* 0x000fe20000400000 */
[C---:B------:R-:W-:Y:S01]  /*2d420*/  FMUL R28, R3.reuse, R28 ;  /* 0x0000001c031c7220 */ /* 0x040fe20000400000 */
[----:B------:R-:W-:Y:S01]  /*2d430*/  FMUL R29, R3, R29 ;  /* 0x0000001d031d7220 */ /* 0x000fe20000400000 */
[----:B------:R-:W-:Y:S01]  /*2d440*/  @!P4 FMUL R7, R7, 16777216 ;  /* 0x4b8000000707c820 */ /* 0x000fe20000400000 */
[----:B------:R-:W-:Y:S01]  /*2d450*/  FMUL R5, R3, R5 ;  /* 0x0000000503057220 */ /* 0x000fe20000400000 */
[----:B------:R-:W-:Y:S01]  /*2d460*/  STS.128 [R6+UR6+0x80], R16 ;  /* 0x0000801006007988 */ /* 0x000fe20008000c06 */
[----:B----4-:R-:W-:-:S04]  /*2d470*/  @P2 FMUL R23, R23, 0.25 ;  /* 0x3e80000017172820 */ /* 0x010fc80000400000 */
[----:B------:R-:W-:-:S04]  /*2d480*/  @!P4 FMUL R23, R23, 16777216 ;  /* 0x4b8000001717c820 */ /* 0x000fc80000400000 */
[----:B------:R-:W-:-:S05]  /*2d490*/  FMUL R23, R3, R23 ;  /* 0x0000001703177220 */ /* 0x000fca0000400000 */
[----:B------:R0:W-:Y:S04]  /*2d4a0*/  STL [R1+0x54], R23 ;  /* 0x0000541701007387 */ /* 0x0001e80000100800 */
[----:B0-----:R-:W4:Y:S04]  /*2d4b0*/  LDL.LU R23, [R1+0x1ac] ;  /* 0x0001ac0001177983 */ /* 0x001f280000300800 */
[----:B------:R0:W-:Y:S04]  /*2d4c0*/  STL [R1+0x50], R27 ;  /* 0x0000501b01007387 */ /* 0x0001e80000100800 */
[----:B0-----:R-:W4:Y:S04]  /*2d4d0*/  LDL R27, [R1+0x90] ;  /* 0x00009000011b7983 */ /* 0x001f280000100800 */
[----:B------:R0:W-:Y:S04]  /*2d4e0*/  STL [R1+0x48], R22 ;  /* 0x0000481601007387 */ /* 0x0001e80000100800 */
[----:B0-----:R-:W4:Y:S04]  /*2d4f0*/  LDL.LU R22, [R1+0x189c] ;  /* 0x00189c0001167983 */ /* 0x001f280000300800 */
[----:B------:R0:W-:Y:S01]  /*2d500*/  STL [R1+0x44], R24 ;  /* 0x0000441801007387 */ /* 0x0001e20000100800 */
[----:B------:R-:W-:-:S03]  /*2d510*/  FMUL R3, R3, R7 ;  /* 0x0000000703037220 */ /* 0x000fc60000400000 */
[----:B0-----:R-:W4:Y:S04]  /*2d520*/  LDL.LU R24, [R1+0x1898] ;  /* 0x0018980001187983 */ /* 0x001f280000300800 */
[----:B------:R0:W-:Y:S04]  /*2d530*/  STL [R1+0x3c], R25 ;  /* 0x00003c1901007387 */ /* 0x0001e80000100800 */
        /* <DEDUP_REMOVED lines=8> */
[----:B------:R-:W-:Y:S04]  /*2d5c0*/  STS.128 [R6+UR6], R8 ;  /* 0x0000000806007988 */ /* 0x000fe80008000c06 */
[----:B0-----:R-:W4:Y:S04]  /*2d5d0*/  LDL.LU R29, [R1+0x1888] ;  /* 0x00188800011d7983 */ /* 0x001f280000300800 */
[----:B------:R0:W-:Y:S04]  /*2d5e0*/  STL [R1+0x20], R5 ;  /* 0x0000200501007387 */ /* 0x0001e80000100800 */
[----:B------:R-:W-:Y:S04]  /*2d5f0*/  STS.128 [R6+UR6+0x200], R12 ;  /* 0x0002000c06007988 */ /* 0x000fe80008000c06 */
[----:B0-----:R-:W4:Y:S04]  /*2d600*/  LDL.LU R5, [R1+0x60] ;  /* 0x0000600001057983 */ /* 0x001f280000300800 */
[----:B------:R-:W4:Y:S04]  /*2d610*/  LDL.LU R7, [R1+0x58] ;  /* 0x0000580001077983 */ /* 0x000f280000300800 */
[----:B------:R0:W-:Y:S04]  /*2d620*/  STL [R1+0x1884], R3 ;  /* 0x0018840301007387 */ /* 0x0001e80000100800 */
[----:B0-----:R-:W4:Y:S04]  /*2d630*/  LDL.LU R3, [R1+0x34] ;  /* 0x0000340001037983 */ /* 0x001f280000300800 */
[----:B------:R-:W4:Y:S04]  /*2d640*/  LDL.LU R9, [R1+0x8] ;  /* 0x0000080001097983 */ /* 0x000f280000300800 */
[----:B------:R-:W4:Y:S04]  /*2d650*/  LDL.LU R10, [R1+0x18] ;  /* 0x00001800010a7983 */ /* 0x000f280000300800 */
[----:B------:R-:W4:Y:S04]  /*2d660*/  LDL.LU R11, [R1+0x38] ;  /* 0x00003800010b7983 */ /* 0x000f280000300800 */
[----:B------:R-:W4:Y:S04]  /*2d670*/  LDL.LU R12, [R1] ;  /* 0x00000000010c7983 */ /* 0x000f280000300800 */
[----:B------:R-:W4:Y:S04]  /*2d680*/  LDL.LU R13, [R1+0xc] ;  /* 0x00000c00010d7983 */ /* 0x000f280000300800 */
[----:B------:R-:W4:Y:S04]  /*2d690*/  LDL.LU R14, [R1+0x1c] ;  /* 0x00001c00010e7983 */ /* 0x000f280000300800 */
[----:B------:R-:W4:Y:S04]  /*2d6a0*/  LDL.LU R15, [R1+0x4c] ;  /* 0x00004c00010f7983 */ /* 0x000f280000300800 */
[----:B------:R-:W4:Y:S04]  /*2d6b0*/  LDL.LU R17, [R1+0x4] ;  /* 0x0000040001117983 */ /* 0x000f280000300800 */
[----:B------:R-:W4:Y:S04]  /*2d6c0*/  LDL.LU R18, [R1+0x10] ;  /* 0x0000100001127983 */ /* 0x000f280000300800 */
[----:B------:R-:W4:Y:S01]  /*2d6d0*/  LDL.LU R19, [R1+0x14] ;  /* 0x0000140001137983 */ /* 0x000f220000300800 */
[----:B--2---:R-:W-:-:S02]  /*2d6e0*/  F2FP.BF16.F32.PACK_AB R21, R21, R0 ;  /* 0x000000001515723e */ /* 0x004fc400000010ff */
[----:B---3--:R-:W-:Y:S02]  /*2d6f0*/  F2FP.BF16.F32.PACK_AB R20, R2, R20 ;  /* 0x000000140214723e */ /* 0x008fe400000010ff */
[----:B----4-:R-:W-:Y:S02]  /*2d700*/  IADD3 R0, R27, -R23, RZ ;  /* 0x800000171b007210 */ /* 0x010fe40007ffe0ff */
[----:B------:R-:W0:Y:S01]  /*2d710*/  S2R R27, SR_TID.X ;  /* 0x00000000001b7919 */ /* 0x000e220000002100 */
[----:B------:R-:W-:Y:S02]  /*2d720*/  F2FP.BF16.F32.PACK_AB R22, R24, R22 ;  /* 0x000000161816723e */ /* 0x000fe400000010ff */
[----:B0-----:R-:W-:-:S04]  /*2d730*/  SHF.R.U32.HI R27, RZ, 0x5, R27 ;  /* 0x00000005ff1b7819 */ /* 0x001fc8000001161b */
[----:B------:R-:W-:Y:S02]  /*2d740*/  SGXT.U32 R27, R27, 0x2 ;  /* 0x000000021b1b781a */ /* 0x000fe40000000000 */
[----:B------:R-:W-:-:S05]  /*2d750*/  F2FP.BF16.F32.PACK_AB R23, R26, R25 ;  /* 0x000000191a17723e */ /* 0x000fca00000010ff */
[----:B------:R0:W-:Y:S01]  /*2d760*/  STS.128 [R6+UR6+0x280], R20 ;  /* 0x0002801406007988 */ /* 0x0001e20008000c06 */
[----:B------:R-:W-:-:S03]  /*2d770*/  F2FP.BF16.F32.PACK_AB R8, R29, R28 ;  /* 0x0000001c1d08723e */ /* 0x000fc600000010ff */
[----:B------:R-:W2:Y:S04]  /*2d780*/  LDL.LU R28, [R1+0x1e4] ;  /* 0x0001e400011c7983 */ /* 0x000ea80000300800 */
[----:B------:R-:W3:Y:S04]  /*2d790*/  LDL.LU R29, [R1+0x1d0] ;  /* 0x0001d000011d7983 */ /* 0x000ee80000300800 */
[----:B------:R-:W3:Y:S04]  /*2d7a0*/  LDL.LU R25, [R1+0x1cc] ;  /* 0x0001cc0001197983 */ /* 0x000ee80000300800 */
[----:B------:R-:W4:Y:S01]  /*2d7b0*/  LDL.LU R26, [R1+0x1f0] ;  /* 0x0001f000011a7983 */ /* 0x000f220000300800 */
[----:B------:R-:W-:-:S02]  /*2d7c0*/  F2FP.BF16.F32.PACK_AB R9, R18, R9 ;  /* 0x000000091209723e */ /* 0x000fc400000010ff */
[----:B------:R-:W1:Y:S01]  /*2d7d0*/  LDC R18, c[0x0][0x278] ;  /* 0x00009e00ff127b82 */ /* 0x000e620000000800 */
[----:B------:R-:W-:Y:S02]  /*2d7e0*/  F2FP.BF16.F32.PACK_AB R10, R14, R10 ;  /* 0x0000000a0e0a723e */ /* 0x000fe400000010ff */
[----:B------:R-:W-:Y:S02]  /*2d7f0*/  F2FP.BF16.F32.PACK_AB R14, R3, R4 ;  /* 0x00000004030e723e */ /* 0x000fe400000010ff */
[----:B------:R-:W4:Y:S01]  /*2d800*/  LDL.LU R4, [R1+0x1ec] ;  /* 0x0001ec0001047983 */ /* 0x000f220000300800 */
[----:B------:R-:W-:Y:S02]  /*2d810*/  F2FP.BF16.F32.PACK_AB R11, R15, R11 ;  /* 0x0000000b0f0b723e */ /* 0x000fe400000010ff */
[----:B------:R-:W-:Y:S01]  /*2d820*/  F2FP.BF16.F32.PACK_AB R15, R5, R7 ;  /* 0x00000007050f723e */ /* 0x000fe200000010ff */
[----:B------:R-:W4:Y:S01]  /*2d830*/  LDL.LU R3, [R1+0x8c] ;  /* 0x00008c0001037983 */ /* 0x000f220000300800 */
[----:B------:R-:W-:-:S03]  /*2d840*/  F2FP.BF16.F32.PACK_AB R12, R17, R12 ;  /* 0x0000000c110c723e */ /* 0x000fc600000010ff */
[----:B------:R-:W4:Y:S01]  /*2d850*/  LDL.LU R7, [R1+0x1d4] ;  /* 0x0001d40001077983 */ /* 0x000f220000300800 */
[----:B------:R-:W-:-:S03]  /*2d860*/  F2FP.BF16.F32.PACK_AB R13, R19, R13 ;  /* 0x0000000d130d723e */ /* 0x000fc600000010ff */
[----:B------:R-:W4:Y:S04]  /*2d870*/  LDL.LU R24, [R1+0x1d8] ;  /* 0x0001d80001187983 */ /* 0x000f280000300800 */
[----:B------:R-:W4:Y:S04]  /*2d880*/  LDL R5, [R1+0x88] ;  /* 0x0000880001057983 */ /* 0x000f280000100800 */
[----:B------:R-:W4:Y:S01]  /*2d890*/  LDL.LU R17, [R1+0x1dc] ;  /* 0x0001dc0001117983 */ /* 0x000f220000300800 */
[----:B-1----:R-:W-:-:S03]  /*2d8a0*/  IMAD R27, R27, R18, RZ ;  /* 0x000000121b1b7224 */ /* 0x002fc600078e02ff */
[----:B------:R-:W4:Y:S04]  /*2d8b0*/  LDL R19, [R1+0x84] ;  /* 0x0000840001137983 */ /* 0x000f280000100800 */
[----:B0-----:R-:W2:Y:S04]  /*2d8c0*/  LDL.LU R20, [R1+0x1bc] ;  /* 0x0001bc0001147983 */ /* 0x001ea80000300800 */
[----:B------:R-:W4:Y:S04]  /*2d8d0*/  LDL.LU R21, [R1+0x1c8] ;  /* 0x0001c80001157983 */ /* 0x000f280000300800 */
[----:B------:R-:W4:Y:S04]  /*2d8e0*/  LDL.LU R22, [R1+0x1c4] ;  /* 0x0001c40001167983 */ /* 0x000f280000300800 */
[----:B------:R-:W3:Y:S04]  /*2d8f0*/  LDL.LU R23, [R1+0x1e8] ;  /* 0x0001e80001177983 */ /* 0x000ee80000300800 */
[----:B------:R0:W-:Y:S04]  /*2d900*/  STS.128 [R6+UR6+0x100], R8 ;  /* 0x0001000806007988 */ /* 0x0001e80008000c06 */
[----:B------:R-:W-:Y:S04]  /*2d910*/  STS.128 [R6+UR6+0x300], R12 ;  /* 0x0003000c06007988 */ /* 0x000fe80008000c06 */
[----:B0-----:R-:W4:Y:S01]  /*2d920*/  LDL.LU R8, [R1+0x98] ;  /* 0x0000980001087983 */ /* 0x001f220000300800 */
[----:B------:R-:W-:-:S03]  /*2d930*/  LEA R9, R18, R27, 0x2 ;  /* 0x0000001b12097211 */ /* 0x000fc600078e10ff */
[----:B------:R-:W2:Y:S04]  /*2d940*/  LDL.LU R10, [R1+0x1b4] ;  /* 0x0001b400010a7983 */ /* 0x000ea80000300800 */
[----:B------:R-:W3:Y:S04]  /*2d950*/  LDL.LU R11, [R1+0x1c0] ;  /* 0x0001c000010b7983 */ /* 0x000ee80000300800 */
[----:B------:R0:W-:Y:S04]  /*2d960*/  STL [R1+0x1850], R27 ;  /* 0x0018501b01007387 */ /* 0x0001e80000100800 */
[----:B0-----:R-:W2:Y:S04]  /*2d970*/  LDL.LU R27, [R1+0x1b8] ;  /* 0x0001b800011b7983 */ /* 0x001ea80000300800 */
[----:B------:R-:W4:Y:S04]  /*2d980*/  LDL.LU R13, [R1+0x78] ;  /* 0x00007800010d7983 */ /* 0x000f280000300800 */
[----:B------:R-:W4:Y:S04]  /*2d990*/  LDL.LU R14, [R1+0x6c] ;  /* 0x00006c00010e7983 */ /* 0x000f280000300800 */
[----:B------:R-:W3:Y:S01]  /*2d9a0*/  LDL.LU R15, [R1+0x1b0] ;  /* 0x0001b000010f7983 */ /* 0x000ee20000300800 */
[----:B------:R-:W-:-:S02]  /*2d9b0*/  IMAD.MOV.U32 R16, RZ, RZ, 0x3dc6b27f ;  /* 0x3dc6b27fff107424 */ /* 0x000fc400078e00ff */
[----:B------:R-:W-:-:S04]  /*2d9c0*/  FADD R0, R0, -1 ;  /* 0xbf80000000007421 */ /* 0x000fc80000000000 */
[----:B------:R-:W-:-:S04]  /*2d9d0*/  FFMA.FTZ R2, R0, R16, -0.16845393180847167969 ;  /* 0xbe2c7f3000027423 */ /* 0x000fc80000010010 */
[----:B------:R-:W-:-:S04]  /*2d9e0*/  FFMA.FTZ R2, R0, R2, 0.1716887056827545166 ;  /* 0x3e2fcf2a00027423 */ /* 0x000fc80000010002 */
[----:B------:R-:W-:Y:S01]  /*2d9f0*/  FFMA.FTZ R2, R0, R2, -0.17900948226451873779 ;  /* 0xbe374e4300027423 */ /* 0x000fe20000010002 */
[----:B------:R-:W-:-:S03]  /*2da00*/  LEA R9, R18, R9, 0x2 ;  /* 0x0000000912097211 */ /* 0x000fc600078e10ff */
[----:B------:R-:W-:-:S04]  /*2da10*/  FFMA.FTZ R2, R0, R2, 0.20512372255325317383 ;  /* 0x3e520bf400027423 */ /* 0x000fc80000010002 */
[C---:B------:R-:W-:Y:S01]  /*2da20*/  FFMA.FTZ R2, R0.reuse, R2, -0.24046532809734344482 ;  /* 0xbe763c8b00027423 */ /* 0x040fe20000010002 */
[----:B------:R3:W-:Y:S03]  /*2da30*/  STL [R1+0x34], R9 ;  /* 0x0000340901007387 */ /* 0x0007e60000100800 */
[----:B------:R-:W-:-:S04]  /*2da40*/  FFMA.FTZ R2, R0, R2, 0.28857114911079406738 ;  /* 0x3e93bf9900027423 */ /* 0x000fc80000010002 */
[----:B------:R-:W-:-:S04]  /*2da50*/  FFMA.FTZ R2, R0, R2, -0.36067417263984680176 ;  /* 0xbeb8aa4900027423 */ /* 0x000fc80000010002 */
[----:B------:R-:W-:-:S04]  /*2da60*/  FFMA.FTZ R2, R0, R2, 0.48089820146560668945 ;  /* 0x3ef6384a00027423 */ /* 0x000fc80000010002 */
[----:B------:R-:W-:Y:S01]  /*2da70*/  FFMA.FTZ R2, R0, R2, -0.72134751081466674805 ;  /* 0xbf38aa3b00027423 */ /* 0x000fe20000010002 */
[----:B----4-:R-:W-:Y:S02]  /*2da80*/  F2FP.BF16.F32.PACK_AB R12, R13, R14 ;  /* 0x0000000e0d0c723e */ /* 0x010fe400000010ff */
[----:B--2---:R-:W-:Y:S01]  /*2da90*/  F2FP.BF16.F32.PACK_AB R13, R27, R10 ;  /* 0x0000000a1b0d723e */ /* 0x004fe200000010ff */
[C---:B------:R-:W-:Y:S01]  /*2daa0*/  IMAD R10, R18.reuse, 0x4, R9 ;  /* 0x00000004120a7824 */ /* 0x040fe200078e0209 */
[----:B---3--:R-:W-:Y:S02]  /*2dab0*/  F2FP.BF16.F32.PACK_AB R9, R11, R20 ;  /* 0x000000140b09723e */ /* 0x008fe400000010ff */
[----:B------:R-:W-:Y:S02]  /*2dac0*/  F2FP.BF16.F32.PACK_AB R8, R15, R8 ;  /* 0x000000080f08723e */ /* 0x000fe400000010ff */
[C---:B------:R-:W-:Y:S02]  /*2dad0*/  LEA R11, R18.reuse, R10, 0x2 ;  /* 0x0000000a120b7211 */ /* 0x040fe400078e10ff */
[----:B------:R-:W-:Y:S01]  /*2dae0*/  F2FP.BF16.F32.PACK_AB R15, R23, R28 ;  /* 0x0000001c170f723e */ /* 0x000fe200000010ff */
[----:B------:R0:W-:Y:S01]  /*2daf0*/  STL [R1+0x30], R10 ;  /* 0x0000300a01007387 */ /* 0x0001e20000100800 */
[----:B------:R-:W-:-:S03]  /*2db00*/  LEA R28, R18, R11, 0x2 ;  /* 0x0000000b121c7211 */ /* 0x000fc600078e10ff */
[----:B------:R1:W-:Y:S01]  /*2db10*/  STL [R1+0xb4], R11 ;  /* 0x0000b40b01007387 */ /* 0x0003e20000100800 */
[----:B0-----:R-:W-:Y:S02]  /*2db20*/  F2FP.BF16.F32.PACK_AB R10, R29, R25 ;  /* 0x000000191d0a723e */ /* 0x001fe400000010ff */
[----:B-1----:R-:W-:Y:S01]  /*2db30*/  F2FP.BF16.F32.PACK_AB R11, R26, R4 ;  /* 0x000000041a0b723e */ /* 0x002fe200000010ff */
[----:B------:R-:W-:Y:S01]  /*2db40*/  IMAD R26, R18, 0x4, R28 ;  /* 0x00000004121a7824 */ /* 0x000fe200078e021c */
[----:B------:R-:W-:-:S03]  /*2db50*/  IADD3 R4, R3, -R7, RZ ;  /* 0x8000000703047210 */ /* 0x000fc60007ffe0ff */
[----:B------:R0:W-:Y:S01]  /*2db60*/  STS.128 [R6+UR6+0x380], R8 ;  /* 0x0003800806007988 */ /* 0x0001e20008000c06 */
[----:B------:R-:W-:Y:S01]  /*2db70*/  LEA R7, R18, R26, 0x2 ;  /* 0x0000001a12077211 */ /* 0x000fe200078e10ff */
[----:B0-----:R-:W-:Y:S01]  /*2db80*/  FMUL R10, R0, R2 ;  /* 0x00000002000a7220 */ /* 0x001fe20000400000 */
[----:B------:R-:W-:Y:S02]  /*2db90*/  IMAD.IADD R2, R5, 0x1, -R24 ;  /* 0x0000000105027824 */ /* 0x000fe400078e0a18 */
[----:B------:R-:W-:Y:S01]  /*2dba0*/  LEA R5, R18, R7, 0x2 ;  /* 0x0000000712057211 */ /* 0x000fe200078e10ff */
[----:B------:R-:W-:-:S04]  /*2dbb0*/  FMUL R10, R0, R10 ;  /* 0x0000000a000a7220 */ /* 0x000fc80000400000 */
[----:B------:R-:W-:Y:S01]  /*2dbc0*/  FFMA.FTZ R10, R0, 1.4426950216293334961, R10 ;  /* 0x3fb8aa3b000a7823 */ /* 0x000fe2000001000a */
[----:B------:R-:W-:Y:S01]  /*2dbd0*/  FADD R0, R2, -1 ;  /* 0xbf80000002007421 */ /* 0x000fe20000000000 */
[----:B------:R-:W-:Y:S02]  /*2dbe0*/  IMAD R2, R18, 0x4, R5 ;  /* 0x0000000412027824 */ /* 0x000fe400078e0205 */
[----:B------:R-:W-:-:S03]  /*2dbf0*/  FADD R9, R4, -1 ;  /* 0xbf80000004097421 */ /* 0x000fc60000000000 */
[C---:B------:R-:W-:Y:S01]  /*2dc00*/  LEA R4, R18.reuse, R2, 0x2 ;  /* 0x0000000212047211 */ /* 0x040fe200078e10ff */
[----:B------:R-:W-:Y:S03]  /*2dc10*/  STL [R1+0x184c], R28 ;  /* 0x00184c1c01007387 */ /* 0x000fe60000100800 */
[C---:B------:R-:W-:Y:S01]  /*2dc20*/  LEA R29, R18.reuse, R4, 0x2 ;  /* 0x00000004121d7211 */ /* 0x040fe200078e10ff */
[----:B------:R-:W-:Y:S04]  /*2dc30*/  STL [R1+0x1854], R26 ;  /* 0x0018541a01007387 */ /* 0x000fe80000100800 */
[----:B------:R0:W-:Y:S04]  /*2dc40*/  STL [R1+0x1858], R7 ;  /* 0x0018580701007387 */ /* 0x0001e80000100800 */
[----:B------:R-:W-:Y:S01]  /*2dc50*/  STL [R1+0x1848], R5 ;  /* 0x0018480501007387 */ /* 0x000fe20000100800 */
[----:B0-----:R-:W-:-:S03]  /*2dc60*/  IMAD R7, R18, 0x4, R29 ;  /* 0x0000000412077824 */ /* 0x001fc600078e021d */
[----:B------:R0:W-:Y:S04]  /*2dc70*/  STL [R1+0x1844], R2 ;  /* 0x0018440201007387 */ /* 0x0001e80000100800 */
[----:B------:R-:W-:Y:S01]  /*2dc80*/  STL [R1+0x1840], R4 ;  /* 0x0018400401007387 */ /* 0x000fe20000100800 */
[----:B0-----:R-:W-:-:S03]  /*2dc90*/  LEA R2, R18, R7, 0x2 ;  /* 0x0000000712027211 */ /* 0x001fc600078e10ff */
[----:B------:R0:W-:Y:S01]  /*2dca0*/  STL [R1+0x183c], R29 ;  /* 0x00183c1d01007387 */ /* 0x0001e20000100800 */
[----:B------:R-:W-:-:S03]  /*2dcb0*/  IADD3 R8, R19, -R17, RZ ;  /* 0x8000001113087210 */ /* 0x000fc60007ffe0ff */
[----:B------:R1:W-:Y:S04]  /*2dcc0*/  STL [R1+0x4], R2 ;  /* 0x0000040201007387 */ /* 0x0003e80000100800 */
[----:B------:R-:W2:Y:S04]  /*2dcd0*/  LDL.LU R17, [R1+0x224] ;  /* 0x0002240001117983 */ /* 0x000ea80000300800 */
[----:B0-----:R-:W3:Y:S01]  /*2dce0*/  LDL.LU R29, [R1+0x88] ;  /* 0x00008800011d7983 */ /* 0x001ee20000300800 */
[----:B-1----:R-:W-:-:S05]  /*2dcf0*/  LEA R2, R18, R2, 0x2 ;  /* 0x0000000212027211 */ /* 0x002fca00078e10ff */
[----:B------:R-:W-:Y:S04]  /*2dd00*/  STL [R1+0x8], R2 ;  /* 0x0000080201007387 */ /* 0x000fe80000100800 */
[----:B------:R-:W4:Y:S01]  /*2dd10*/  LDL.LU R19, [R1+0x220] ;  /* 0x0002200001137983 */ /* 0x000f220000300800 */
[----:B------:R-:W-:-:S05]  /*2dd20*/  F2FP.BF16.F32.PACK_AB R14, R21, R22 ;  /* 0x00000016150e723e */ /* 0x000fca00000010ff */
[----:B------:R0:W-:Y:S01]  /*2dd30*/  STS.128 [R6+UR6+0x180], R12 ;  /* 0x0001800c06007988 */ /* 0x0001e20008000c06 */
[----:B------:R-:W-:Y:S01]  /*2dd40*/  FADD R8, R8, -1 ;  /* 0xbf80000008087421 */ /* 0x000fe20000000000 */
[----:B0-----:R-:W-:-:S04]  /*2dd50*/  FFMA.FTZ R13, R9, R16, -0.16845393180847167969 ;  /* 0xbe2c7f30090d7423 */ /* 0x001fc80000010010 */
[----:B------:R-:W-:-:S04]  /*2dd60*/  FFMA.FTZ R13, R9, R13, 0.1716887056827545166 ;  /* 0x3e2fcf2a090d7423 */ /* 0x000fc8000001000d */
[----:B------:R-:W-:Y:S01]  /*2dd70*/  FFMA.FTZ R13, R9, R13, -0.17900948226451873779 ;  /* 0xbe374e43090d7423 */ /* 0x000fe2000001000d */
[----:B------:R-:W-:-:S03]  /*2dd80*/  FFMA.FTZ R12, R0, R16, -0.16845393180847167969 ;  /* 0xbe2c7f30000c7423 */ /* 0x000fc60000010010 */
[C---:B------:R-:W-:Y:S01]  /*2dd90*/  FFMA.FTZ R13, R9.reuse, R13, 0.20512372255325317383 ;  /* 0x3e520bf4090d7423 */ /* 0x040fe2000001000d */
[----:B------:R-:W-:Y:S01]  /*2dda0*/  FFMA.FTZ R11, R8, R16, -0.16845393180847167969 ;  /* 0xbe2c7f30080b7423 */ /* 0x000fe20000010010 */
[----:B------:R-:W-:Y:S02]  /*2ddb0*/  FFMA.FTZ R12, R0, R12, 0.1716887056827545166 ;  /* 0x3e2fcf2a000c7423 */ /* 0x000fe4000001000c */
[C---:B------:R-:W-:Y:S01]  /*2ddc0*/  FFMA.FTZ R13, R9.reuse, R13, -0.24046532809734344482 ;  /* 0xbe763c8b090d7423 */ /* 0x040fe2000001000d */
[----:B------:R-:W-:Y:S02]  /*2ddd0*/  IMAD R2, R18, 0x4, R2 ;  /* 0x0000000412027824 */ /* 0x000fe400078e0202 */
[----:B------:R-:W-:Y:S01]  /*2dde0*/  FFMA.FTZ R11, R8, R11, 0.1716887056827545166 ;  /* 0x3e2fcf2a080b7423 */ /* 0x000fe2000001000b */
[C---:B------:R-:W-:Y:S01]  /*2ddf0*/  FFMA.FTZ R13, R9.reuse, R13, 0.28857114911079406738 ;  /* 0x3e93bf99090d7423 */ /* 0x040fe2000001000d */
[----:B------:R-:W-:Y:S01]  /*2de00*/  FFMA.FTZ R12, R0, R12, -0.17900948226451873779 ;  /* 0xbe374e43000c7423 */ /* 0x000fe2000001000c */
[----:B------:R0:W-:Y:S02]  /*2de10*/  STL [R1+0xc], R2 ;  /* 0x00000c0201007387 */ /* 0x0001e40000100800 */
[----:B------:R-:W-:Y:S01]  /*2de20*/  FFMA.FTZ R13, R9, R13, -0.36067417263984680176 ;  /* 0xbeb8aa49090d7423 */ /* 0x000fe2000001000d */
[----:B------:R-:W-:Y:S01]  /*2de30*/  FFMA.FTZ R11, R8, R11, -0.17900948226451873779 ;  /* 0xbe374e43080b7423 */ /* 0x000fe2000001000b */
[----:B------:R-:W-:-:S02]  /*2de40*/  FFMA.FTZ R12, R0, R12, 0.20512372255325317383 ;  /* 0x3e520bf4000c7423 */ /* 0x000fc4000001000c */
[----:B------:R-:W-:Y:S01]  /*2de50*/  FFMA.FTZ R13, R9, R13, 0.48089820146560668945 ;  /* 0x3ef6384a090d7423 */ /* 0x000fe2000001000d */
[----:B0-----:R-:W-:Y:S01]  /*2de60*/  LEA R2, R18, R2, 0x2 ;  /* 0x0000000212027211 */ /* 0x001fe200078e10ff */
[----:B------:R-:W-:Y:S01]  /*2de70*/  FFMA.FTZ R11, R8, R11, 0.20512372255325317383 ;  /* 0x3e520bf4080b7423 */ /* 0x000fe2000001000b */
[----:B------:R-:W-:-:S03]  /*2de80*/  FFMA.FTZ R12, R0, R12, -0.24046532809734344482 ;  /* 0xbe763c8b000c7423 */ /* 0x000fc6000001000c */
[----:B------:R0:W-:Y:S01]  /*2de90*/  STL [R1+0x1c], R2 ;  /* 0x00001c0201007387 */ /* 0x0001e20000100800 */
[C---:B------:R-:W-:Y:S01]  /*2dea0*/  FFMA.FTZ R13, R9.reuse, R13, -0.72134751081466674805 ;  /* 0xbf38aa3b090d7423 */ /* 0x040fe2000001000d */
[----:B------:R-:W-:Y:S01]  /*2deb0*/  FFMA.FTZ R11, R8, R11, -0.24046532809734344482 ;  /* 0xbe763c8b080b7423 */ /* 0x000fe2000001000b */
[----:B------:R-:W-:Y:S01]  /*2dec0*/  FFMA.FTZ R12, R0, R12, 0.28857114911079406738 ;  /* 0x3e93bf99000c7423 */ /* 0x000fe2000001000c */
[----:B0-----:R-:W-:Y:S01]  /*2ded0*/  LEA R2, R18, R2, 0x2 ;  /* 0x0000000212027211 */ /* 0x001fe200078e10ff */
[----:B------:R-:W-:Y:S01]  /*2dee0*/  FMUL R13, R9, R13 ;  /* 0x0000000d090d7220 */ /* 0x000fe20000400000 */
[----:B------:R-:W-:-:S03]  /*2def0*/  FFMA.FTZ R11, R8, R11, 0.28857114911079406738 ;  /* 0x3e93bf99080b7423 */ /* 0x000fc6000001000b */
[----:B------:R0:W-:Y:S01]  /*2df00*/  STL [R1+0x18], R2 ;  /* 0x0000180201007387 */ /* 0x0001e20000100800 */
[----:B------:R-:W-:Y:S01]  /*2df10*/  FFMA.FTZ R12, R0, R12, -0.36067417263984680176 ;  /* 0xbeb8aa49000c7423 */ /* 0x000fe2000001000c */
[----:B------:R-:W-:Y:S01]  /*2df20*/  FMUL R13, R9, R13 ;  /* 0x0000000d090d7220 */ /* 0x000fe20000400000 */
[----:B------:R-:W-:Y:S01]  /*2df30*/  FFMA.FTZ R11, R8, R11, -0.36067417263984680176 ;  /* 0xbeb8aa49080b7423 */ /* 0x000fe2000001000b */
[----:B0-----:R-:W-:Y:S02]  /*2df40*/  IMAD R2, R18, 0x4, R2 ;  /* 0x0000000412027824 */ /* 0x001fe400078e0202 */
[----:B------:R-:W-:-:S03]  /*2df50*/  FFMA.FTZ R12, R0, R12, 0.48089820146560668945 ;  /* 0x3ef6384a000c7423 */ /* 0x000fc6000001000c */
[----:B------:R0:W-:Y:S01]  /*2df60*/  STL [R1+0x14], R2 ;  /* 0x0000140201007387 */ /* 0x0001e20000100800 */
[----:B------:R-:W-:Y:S01]  /*2df70*/  FFMA.FTZ R9, R9, 1.4426950216293334961, R13 ;  /* 0x3fb8aa3b09097823 */ /* 0x000fe2000001000d */
[----:B------:R-:W-:Y:S01]  /*2df80*/  FFMA.FTZ R11, R8, R11, 0.48089820146560668945 ;  /* 0x3ef6384a080b7423 */ /* 0x000fe2000001000b */
[----:B------:R-:W-:Y:S01]  /*2df90*/  FFMA.FTZ R12, R0, R12, -0.72134751081466674805 ;  /* 0xbf38aa3b000c7423 */ /* 0x000fe2000001000c */
[----:B------:R-:W3:Y:S04]  /*2dfa0*/  LDL.LU R16, [R1+0x84] ;  /* 0x0000840001107983 */ /* 0x000ee80000300800 */
[----:B------:R-:W3:Y:S01]  /*2dfb0*/  LDL.LU R13, [R1+0x90] ;  /* 0x00009000010d7983 */ /* 0x000ee20000300800 */
[----:B0-----:R-:W-:Y:S01]  /*2dfc0*/  LEA R2, R18, R2, 0x2 ;  /* 0x0000000212027211 */ /* 0x001fe200078e10ff */
[----:B------:R-:W-:Y:S01]  /*2dfd0*/  FFMA.FTZ R11, R8, R11, -0.72134751081466674805 ;  /* 0xbf38aa3b080b7423 */ /* 0x000fe2000001000b */
[----:B------:R-:W-:-:S03]  /*2dfe0*/  FMUL R12, R0, R12 ;  /* 0x0000000c000c7220 */ /* 0x000fc60000400000 */
[----:B------:R0:W-:Y:S01]  /*2dff0*/  STL [R1+0x10], R2 ;  /* 0x0000100201007387 */ /* 0x0001e20000100800 */
[----:B------:R-:W-:Y:S01]  /*2e000*/  FMUL R11, R8, R11 ;  /* 0x0000000b080b7220 */ /* 0x000fe20000400000 */
[----:B------:R-:W-:Y:S01]  /*2e010*/  FMUL R12, R0, R12 ;  /* 0x0000000c000c7220 */ /* 0x000fe20000400000 */
[----:B0-----:R-:W-:-:S05]  /*2e020*/  LEA R2, R18, R2, 0x2 ;  /* 0x0000000212027211 */ /* 0x001fca00078e10ff */
[----:B------:R0:W-:Y:S01]  /*2e030*/  STL [R1+0x64], R2 ;  /* 0x0000640201007387 */ /* 0x0001e20000100800 */
[----:B------:R-:W-:Y:S01]  /*2e040*/  FMUL R11, R8, R11 ;  /* 0x0000000b080b7220 */ /* 0x000fe20000400000 */
[----:B------:R-:W-:Y:S01]  /*2e050*/  FFMA.FTZ R0, R0, 1.4426950216293334961, R12 ;  /* 0x3fb8aa3b00007823 */ /* 0x000fe2000001000c */
[----:B0-----:R-:W-:Y:S02]  /*2e060*/  IMAD R2, R18, 0x4, R2 ;  /* 0x0000000412027824 */ /* 0x001fe400078e0202 */
[----:B------:R-:W-:-:S03]  /*2e070*/  FFMA.FTZ R8, R8, 1.4426950216293334961, R11 ;  /* 0x3fb8aa3b08087823 */ /* 0x000fc6000001000b */
[----:B------:R0:W-:Y:S01]  /*2e080*/  STL [R1+0x6c], R2 ;  /* 0x00006c0201007387 */ /* 0x0001e20000100800 */
[----:B--2---:R-:W-:-:S03]  /*2e090*/  FADD R12, R17, R10 ;  /* 0x0000000a110c7221 */ /* 0x004fc60000000000 */
[----:B------:R-:W2:Y:S01]  /*2e0a0*/  LDL.LU R10, [R1+0x21c] ;  /* 0x00021c00010a7983 */ /* 0x000ea20000300800 */
[----:B----4-:R-:W-:-:S03]  /*2e0b0*/  FADD R11, R19, R9 ;  /* 0x00000009130b7221 */ /* 0x010fc60000000000 */
[----:B------:R-:W4:Y:S01]  /*2e0c0*/  LDL.LU R9, [R1+0x218] ;  /* 0x0002180001097983 */ /* 0x000f220000300800 */
[----:B------:R-:W-:-:S05]  /*2e0d0*/  LEA R4, R18, R2, 0x2 ;  /* 0x0000000212047211 */ /* 0x000fca00078e10ff */
[----:B------:R1:W-:Y:S04]  /*2e0e0*/  STL [R1+0x78], R4 ;  /* 0x0000780401007387 */ /* 0x0003e80000100800 */
        /* <DEDUP_REMOVED lines=15> */
[----:B------:R-:W4:Y:S01]  /*2e1e0*/  LDL R19, [R1+0x370] ;  /* 0x0003700001137983 */ /* 0x000f220000100800 */
[----:B------:R-:W-:-:S02]  /*2e1f0*/  ISETP.GE.U32.AND P6, PT, R3, 0x7f800000, PT ;  /* 0x7f8000000300780c */ /* 0x000fc40003fc6070 */
[----:B-1----:R-:W-:-:S05]  /*2e200*/  LEA R4, R18, R4, 0x2 ;  /* 0x0000000412047211 */ /* 0x002fca00078e10ff */
[----:B------:R0:W-:Y:S01]  /*2e210*/  STL [R1+0x80], R4 ;  /* 0x0000800401007387 */ /* 0x0001e20000100800 */
[----:B---3--:R-:W-:Y:S02]  /*2e220*/  ISETP.GE.U32.AND P2, PT, R13, 0x7f800000, PT ;  /* 0x7f8000000d00780c */ /* 0x008fe40003f46070 */
[----:B0-----:R-:W-:Y:S02]  /*2e230*/  LEA R4, R18, R4, 0x2 ;  /* 0x0000000412047211 */ /* 0x001fe400078e10ff */
[----:B------:R-:W-:-:S03]  /*2e240*/  FSETP.NEU.AND P3, PT, R3, RZ, PT ;  /* 0x000000ff0300720b */ /* 0x000fc60003f6d000 */
[----:B------:R0:W-:Y:S01]  /*2e250*/  STL [R1+0x9c], R4 ;  /* 0x00009c0401007387 */ /* 0x0001e20000100800 */
[----:B--2---:R-:W-:-:S05]  /*2e260*/  FADD R10, R10, R0 ;  /* 0x000000000a0a7221 */ /* 0x004fca0000000000 */
[----:B------:R-:W-:-:S04]  /*2e270*/  @P2 IMAD.MOV.U32 R0, RZ, RZ, 0x7f800000 ;  /* 0x7f800000ff002424 */ /* 0x000fc800078e00ff */
[----:B------:R-:W-:Y:S01]  /*2e280*/  @P2 FFMA.FTZ R12, R13, R0, +INF ;  /* 0x7f8000000d0c2423 */ /* 0x000fe20000010000 */
[----:B----4-:R-:W-:Y:S01]  /*2e290*/  FADD R9, R9, R8 ;  /* 0x0000000809097221 */ /* 0x010fe20000000000 */
[----:B------:R-:W-:-:S03]  /*2e2a0*/  @P6 MOV R8, 0x7f800000 ;  /* 0x7f80000000086802 */ /* 0x000fc60000000f00 */
[----:B------:R-:W-:Y:S02]  /*2e2b0*/  STL [R1+0x3b4], R12 ;  /* 0x0003b40c01007387 */ /* 0x000fe40000100800 */
[----:B------:R-:W-:Y:S02]  /*2e2c0*/  @P6 FFMA.FTZ R11, R3, R8, +INF ;  /* 0x7f800000030b6423 */ /* 0x000fe40000010008 */
[----:B------:R-:W2:Y:S01]  /*2e2d0*/  LDL.LU R3, [R1+0x1884] ;  /* 0x0018840001037983 */ /* 0x000ea20000300800 */
[----:B------:R-:W-:Y:S01]  /*2e2e0*/  BAR.SYNC.DEFER_BLOCKING 0x0 ;  /* 0x0000000000007b1d */ /* 0x000fe20000010000 */
[----:B------:R-:W-:Y:S02]  /*2e2f0*/  ISETP.GE.U32.AND P1, PT, R29, 0x7f800000, PT ;  /* 0x7f8000001d00780c */ /* 0x000fe40003f26070 */
[----:B------:R-:W-:Y:S01]  /*2e300*/  ISETP.GE.U32.AND P5, PT, R16, 0x7f800000, PT ;  /* 0x7f8000001000780c */ /* 0x000fe20003fa6070 */
[----:B0-----:R-:W-:-:S05]  /*2e310*/  IMAD R4, R18, 0x4, R4 ;  /* 0x0000000412047824 */ /* 0x001fca00078e0204 */
[----:B------:R0:W-:Y:S05]  /*2e320*/  STL [R1+0x98], R4 ;  /* 0x0000980401007387 */ /* 0x0001ea0000100800 */
[----:B------:R-:W-:Y:S02]  /*2e330*/  @P1 MOV R0, 0x7f800000 ;  /* 0x7f80000000001802 */ /* 0x000fe40000000f00 */
[----:B------:R-:W-:Y:S01]  /*2e340*/  @P5 MOV R8, 0x7f800000 ;  /* 0x7f80000000085802 */ /* 0x000fe20000000f00 */
[----:B0-----:R-:W-:Y:S02]  /*2e350*/  IMAD R4, R18, 0x4, R4 ;  /* 0x0000000412047824 */ /* 0x001fe400078e0204 */
[----:B------:R-:W-:-:S02]  /*2e360*/  @P1 FFMA.FTZ R10, R29, R0, +INF ;  /* 0x7f8000001d0a1423 */ /* 0x000fc40000010000 */
[----:B------:R-:W-:Y:S01]  /*2e370*/  @P5 FFMA.FTZ R9, R16, R8, +INF ;  /* 0x7f80000010095423 */ /* 0x000fe20000010008 */
[----:B------:R-:W-:Y:S01]  /*2e380*/  STL [R1+0x3b0], R11 ;  /* 0x0003b00b01007387 */ /* 0x000fe20000100800 */
[----:B------:R-:W-:-:S03]  /*2e390*/  FSETP.NEU.AND P4, PT, R13, RZ, PT ;  /* 0x000000ff0d00720b */ /* 0x000fc60003f8d000 */
[----:B------:R-:W-:Y:S01]  /*2e3a0*/  STL [R1+0xb0], R4 ;  /* 0x0000b00401007387 */ /* 0x000fe20000100800 */
[----:B------:R-:W-:-:S03]  /*2e3b0*/  F2FP.BF16.F32.PACK_AB R13, R14, R15 ;  /* 0x0000000f0e0d723e */ /* 0x000fc600000010ff */
[----:B------:R0:W-:Y:S04]  /*2e3c0*/  STL [R1+0x3ac], R10 ;  /* 0x0003ac0a01007387 */ /* 0x0001e80000100800 */
[----:B------:R1:W-:Y:S01]  /*2e3d0*/  STL [R1+0x3a8], R9 ;  /* 0x0003a80901007387 */ /* 0x0003e20000100800 */
[----:B0-----:R-:W-:Y:S02]  /*2e3e0*/  F2FP.BF16.F32.PACK_AB R10, R27, R20 ;  /* 0x000000141b0a723e */ /* 0x001fe400000010ff */
[----:B-1----:R-:W-:Y:S02]  /*2e3f0*/  F2FP.BF16.F32.PACK_AB R9, R26, R28 ;  /* 0x0000001c1a09723e */ /* 0x002fe400000010ff */
[----:B------:R-:W-:Y:S02]  /*2e400*/  F2FP.BF16.F32.PACK_AB R11, R23, R25 ;  /* 0x00000019170b723e */ /* 0x000fe400000010ff */
[----:B------:R-:W-:-:S02]  /*2e410*/  F2FP.BF16.F32.PACK_AB R15, R24, R17 ;  /* 0x00000011180f723e */ /* 0x000fc400000010ff */
[----:B------:R-:W0:Y:S01]  /*2e420*/  LDS.128 R24, [R19+UR6] ;  /* 0x0000000613187984 */ /* 0x000e220008000c00 */
[----:B------:R-:W-:-:S05]  /*2e430*/  LEA R0, R18, R4, 0x2 ;  /* 0x0000000412007211 */ /* 0x000fca00078e10ff */
[----:B------:R1:W-:Y:S02]  /*2e440*/  STL [R1+0xa0], R0 ;  /* 0x0000a00001007387 */ /* 0x0003e40000100800 */
[----:B-1----:R-:W-:-:S05]  /*2e450*/  LEA R0, R18, R0, 0x2 ;  /* 0x0000000012007211 */ /* 0x002fca00078e10ff */
[----:B------:R1:W-:Y:S02]  /*2e460*/  STL [R1+0xa8], R0 ;  /* 0x0000a80001007387 */ /* 0x0003e40000100800 */
[----:B-1----:R-:W-:-:S05]  /*2e470*/  IMAD R0, R18, 0x4, R0 ;  /* 0x0000000412007824 */ /* 0x002fca00078e0200 */
[----:B------:R-:W-:Y:S04]  /*2e480*/  STL [R1+0xa4], R0 ;  /* 0x0000a40001007387 */ /* 0x000fe80000100800 */
[----:B0-----:R-:W-:Y:S04]  /*2e490*/  STL [R1+0xf4], R25 ;  /* 0x0000f41901007387 */ /* 0x001fe80000100800 */
[----:B------:R-:W-:Y:S01]  /*2e4a0*/  STL.64 [R1+0xf8], R26 ;  /* 0x0000f81a01007387 */ /* 0x000fe20000100a00 */
[----:B------:R-:W-:Y:S02]  /*2e4b0*/  LEA R20, R18, R0, 0x2 ;  /* 0x0000000012147211 */ /* 0x000fe400078e10ff */
[----:B------:R-:W-:-:S02]  /*2e4c0*/  FSETP.NEU.AND P2, PT, R29, RZ, PT ;  /* 0x000000ff1d00720b */ /* 0x000fc40003f4d000 */
[----:B------:R-:W-:Y:S02]  /*2e4d0*/  FSETP.NEU.AND P1, PT, R16, RZ, PT ;  /* 0x000000ff1000720b */ /* 0x000fe40003f2d000 */
[----:B------:R-:W-:Y:S02]  /*2e4e0*/  F2FP.BF16.F32.PACK_AB R12, R5, R7 ;  /* 0x00000007050c723e */ /* 0x000fe400000010ff */
[----:B--2---:R-:W-:Y:S02]  /*2e4f0*/  F2FP.BF16.F32.PACK_AB R8, R2, R3 ;  /* 0x000000030208723e */ /* 0x004fe400000010ff */
[----:B------:R-:W-:Y:S02]  /*2e500*/  MOV R2, R24 ;  /* 0x0000001800027202 */ /* 0x000fe40000000f00 */
[----:B------:R-:W0:Y:S01]  /*2e510*/  LDS.128 R24, [R19+UR6+0x400] ;  /* 0x0004000613187984 */ /* 0x000e220008000c00 */
[----:B------:R-:W-:-:S05]  /*2e520*/  LOP3.LUT R3, R19, 0x40, RZ, 0x3c, !PT ;  /* 0x0000004013037812 */ /* 0x000fca00078e3cff */
[----:B------:R-:W-:Y:S04]  /*2e530*/  STL [R1+0x3b8], R3 ;  /* 0x0003b80301007387 */ /* 0x000fe80000100800 */
[----:B------:R-:W-:Y:S04]  /*2e540*/  STL [R1+0xac], R20 ;  /* 0x0000ac1401007387 */ /* 0x000fe80000100800 */
[----:B------:R-:W-:Y:S04]  /*2e550*/  STL [R1+0x185c], R2 ;  /* 0x00185c0201007387 */ /* 0x000fe80000100800 */
[----:B0-----:R-:W-:Y:S01]  /*2e560*/  STL [R1+0xe4], R25 ;  /* 0x0000e41901007387 */ /* 0x001fe20000100800 */
[----:B------:R-:W-:-:S03]  /*2e570*/  IMAD.MOV.U32 R29, RZ, RZ, R24 ;  /* 0x000000ffff1d7224 */ /* 0x000fc600078e0018 */
[----:B------:R-:W-:Y:S04]  /*2e580*/  STL.64 [R1+0xe8], R26 ;  /* 0x0000e81a01007387 */ /* 0x000fe80000100a00 */
[----:B------:R-:W0:Y:S04]  /*2e590*/  LDS.128 R24, [R19+UR6+0x800] ;  /* 0x0008000613187984 */ /* 0x000e280008000c00 */
[----:B------:R-:W1:Y:S04]  /*2e5a0*/  LDS.128 R16, [R19+UR6+0xc00] ;  /* 0x000c000613107984 */ /* 0x000e680008000c00 */
[----:B------:R-:W-:Y:S04]  /*2e5b0*/  STL [R1+0x1860], R29 ;  /* 0x0018601d01007387 */ /* 0x000fe80000100800 */
[----:B0-----:R-:W-:Y:S04]  /*2e5c0*/  STL [R1+0x110], R24 ;  /* 0x0001101801007387 */ /* 0x001fe80000100800 */
[----:B------:R0:W-:Y:S02]  /*2e5d0*/  STL.64 [R1+0x118], R26 ;  /* 0x0001181a01007387 */ /* 0x0001e40000100a00 */
[----:B0-----:R-:W-:-:S05]  /*2e5e0*/  MOV R26, R25 ;  /* 0x00000019001a7202 */ /* 0x001fca0000000f00 */
[----:B------:R-:W-:Y:S04]  /*2e5f0*/  STL [R1+0x1874], R26 ;  /* 0x0018741a01007387 */ /* 0x000fe80000100800 */
[----:B-1----:R-:W-:Y:S04]  /*2e600*/  STL.64 [R1+0x140], R16 ;  /* 0x0001401001007387 */ /* 0x002fe80000100a00 */
[----:B------:R-:W-:Y:S04]  /*2e610*/  STL.64 [R1+0x148], R18 ;  /* 0x0001481201007387 */ /* 0x000fe80000100a00 */
[----:B------:R-:W0:Y:S04]  /*2e620*/  LDS.128 R16, [R3+UR6+0x400] ;  /* 0x0004000603107984 */ /* 0x000e280008000c00 */
[----:B------:R-:W1:Y:S01]  /*2e630*/  LDS.128 R24, [R3+UR6] ;  /* 0x0000000603187984 */ /* 0x000e620008000c00 */
[----:B0-----:R-:W-:-:S03]  /*2e640*/  MOV R5, R16 ;  /* 0x0000001000057202 */ /* 0x001fc60000000f00 */
[----:B------:R-:W-:Y:S04]  /*2e650*/  STL.64 [R1+0x100], R16 ;  /* 0x0001001001007387 */ /* 0x000fe80000100a00 */
[----:B-1----:R-:W-:Y:S04]  /*2e660*/  STL.64 [R1+0xd0], R24 ;  /* 0x0000d01801007387 */ /* 0x002fe80000100a00 */
[----:B------:R0:W-:Y:S04]  /*2e670*/  STL.64 [R1+0xd8], R26 ;  /* 0x0000d81a01007387 */ /* 0x0001e80000100a00 */
[----:B------:R-:W-:Y:S04]  /*2e680*/  STL.64 [R1+0x108], R18 ;  /* 0x0001081201007387 */ /* 0x000fe80000100a00 */
[----:B------:R-:W-:Y:S04]  /*2e690*/  STL [R1+0x1864], R5 ;  /* 0x0018640501007387 */ /* 0x000fe80000100800 */
[----:B0-----:R-:W2:Y:S04]  /*2e6a0*/  LDL.LU R26, [R1+0x200] ;  /* 0x00020000011a7983 */ /* 0x001ea80000300800 */
[----:B------:R-:W0:Y:S04]  /*2e6b0*/  LDS.128 R16, [R3+UR6+0x800] ;  /* 0x0008000603107984 */ /* 0x000e280008000c00 */
[----:B--2---:R1:W-:Y:S04]  /*2e6c0*/  STL [R1+0x1878], R26 ;  /* 0x0018781a01007387 */ /* 0x0043e80000100800 */
[----:B0-----:R-:W-:Y:S04]  /*2e6d0*/  STL.64 [R1+0x130], R16 ;  /* 0x0001301001007387 */ /* 0x001fe80000100a00 */
[----:B------:R-:W-:Y:S04]  /*2e6e0*/  STL.64 [R1+0x138], R18 ;  /* 0x0001381201007387 */ /* 0x000fe80000100a00 */
[----:B-1----:R-:W2:Y:S04]  /*2e6f0*/  LDL.LU R26, [R1+0x1f4] ;  /* 0x0001f400011a7983 */ /* 0x002ea80000300800 */
[----:B------:R-:W0:Y:S01]  /*2e700*/  LDS.128 R16, [R3+UR6+0xc00] ;  /* 0x000c000603107984 */ /* 0x000e220008000c00 */
[----:B------:R-:W-:Y:S06]  /*2e710*/  BAR.SYNC.DEFER_BLOCKING 0x0 ;  /* 0x0000000000007b1d */ /* 0x000fec0000010000 */
[----:B--2---:R1:W-:Y:S04]  /*2e720*/  STL [R1+0x187c], R26 ;  /* 0x00187c1a01007387 */ /* 0x0043e80000100800 */
[----:B-1----:R-:W2:Y:S01]  /*2e730*/  LDL.LU R26, [R1+0xc0] ;  /* 0x0000c000011a7983 */ /* 0x002ea20000300800 */
[----:B0-----:R-:W-:Y:S01]  /*2e740*/  MOV R4, R16 ;  /* 0x0000001000047202 */ /* 0x001fe20000000f00 */
[----:B------:R-:W-:-:S02]  /*2e750*/  IMAD.MOV.U32 R7, RZ, RZ, R17 ;  /* 0x000000ffff077224 */ /* 0x000fc400078e0011 */
[----:B------:R-:W-:Y:S04]  /*2e760*/  STS.128 [R6+UR6], R8 ;  /* 0x0000000806007988 */ /* 0x000fe80008000c06 */
[----:B--2---:R0:W-:Y:S04]  /*2e770*/  STL [R1+0x1880], R26 ;  /* 0x0018801a01007387 */ /* 0x0041e80000100800 */
[----:B0-----:R-:W2:Y:S04]  /*2e780*/  LDL.LU R26, [R1+0xbc] ;  /* 0x0000bc00011a7983 */ /* 0x001ea80000300800 */
[----:B------:R-:W3:Y:S04]  /*2e790*/  LDL.LU R28, [R1+0x1fc] ;  /* 0x0001fc00011c7983 */ /* 0x000ee80000300800 */
[----:B------:R-:W4:Y:S04]  /*2e7a0*/  LDL.LU R0, [R1+0x208] ;  /* 0x0002080001007983 */ /* 0x000f280000300800 */
[----:B------:R-:W4:Y:S04]  /*2e7b0*/  LDL.LU R25, [R1+0x214] ;  /* 0x0002140001197983 */ /* 0x000f280000300800 */
[----:B------:R-:W4:Y:S04]  /*2e7c0*/  LDL.LU R24, [R1+0x20c] ;  /* 0x00020c0001187983 */ /* 0x000f280000300800 */
[----:B------:R0:W-:Y:S04]  /*2e7d0*/  STL [R1+0x120], R16 ;  /* 0x0001201001007387 */ /* 0x0001e80000100800 */
[----:B------:R1:W-:Y:S04]  /*2e7e0*/  STL.64 [R1+0x128], R18 ;  /* 0x0001281201007387 */ /* 0x0003e80000100a00 */
[----:B0-----:R-:W4:Y:S04]  /*2e7f0*/  LDL.LU R16, [R1+0x228] ;  /* 0x0002280001107983 */ /* 0x001f280000300800 */
[----:B------:R-:W4:Y:S04]  /*2e800*/  LDL.LU R2, [R1+0x234] ;  /* 0x0002340001027983 */ /* 0x000f280000300800 */
[----:B------:R-:W4:Y:S04]  /*2e810*/  LDL.LU R17, [R1+0x230] ;  /* 0x0002300001117983 */ /* 0x000f280000300800 */
[----:B------:R-:W4:Y:S04]  /*2e820*/  LDL.LU R3, [R1+0x244] ;  /* 0x0002440001037983 */ /* 0x000f280000300800 */
[----:B-1----:R-:W4:Y:S04]  /*2e830*/  LDL.LU R18, [R1+0x23c] ;  /* 0x00023c0001127983 */ /* 0x002f280000300800 */
[----:B------:R-:W4:Y:S04]  /*2e840*/  LDL.LU R23, [R1+0x254] ;  /* 0x0002540001177983 */ /* 0x000f280000300800 */
[----:B------:R-:W4:Y:S04]  /*2e850*/  LDL.LU R19, [R1+0x250] ;  /* 0x0002500001137983 */ /* 0x000f280000300800 */
[----:B------:R-:W-:Y:S04]  /*2e860*/  STL [R1+0x186c], R4 ;  /* 0x00186c0401007387 */ /* 0x000fe80000100800 */
[----:B------:R0:W-:Y:S04]  /*2e870*/  STL [R1+0x1868], R7 ;  /* 0x0018680701007387 */ /* 0x0001e80000100800 */
[----:B------:R-:W2:Y:S01]  /*2e880*/  LDL.LU R8, [R1+0x94] ;  /* 0x0000940001087983 */ /* 0x000ea20000300800 */
[----:B------:R-:W-:-:S03]  /*2e890*/  F2FP.BF16.F32.PACK_AB R14, R21, R22 ;  /* 0x00000016150e723e */ /* 0x000fc600000010ff */
[----:B------:R-:W3:Y:S01]  /*2e8a0*/  LDL.LU R9, [R1+0xc4] ;  /* 0x0000c40001097983 */ /* 0x000ee20000300800 */
[----:B0-----:R-:W0:Y:S03]  /*2e8b0*/  LDC R7, c[0x0][0x278] ;  /* 0x00009e00ff077b82 */ /* 0x001e260000000800 */
[----:B------:R-:W4:Y:S04]  /*2e8c0*/  LDL.LU R10, [R1+0x1f8] ;  /* 0x0001f800010a7983 */ /* 0x000f280000300800 */
[----:B------:R-:W4:Y:S04]  /*2e8d0*/  LDL.LU R11, [R1+0x210] ;  /* 0x00021000010b7983 */ /* 0x000f280000300800 */
[----:B------:R1:W-:Y:S04]  /*2e8e0*/  STS.128 [R6+UR6+0x200], R12 ;  /* 0x0002000c06007988 */ /* 0x0003e80008000c06 */
[----:B-1----:R-:W3:Y:S01]  /*2e8f0*/  LDL.LU R12, [R1+0xb8] ;  /* 0x0000b800010c7983 */ /* 0x002ee20000300800 */
[----:B0-----:R-:W-:-:S03]  /*2e900*/  LEA R4, R7, R20, 0x2 ;  /* 0x0000001407047211 */ /* 0x001fc600078e10ff */
        /* <DEDUP_REMOVED lines=9> */
[----:B--2---:R-:W-:-:S03]  /*2e9a0*/  F2FP.BF16.F32.PACK_AB R8, R26, R8 ;  /* 0x000000081a08723e */ /* 0x004fc600000010ff */
[----:B------:R-:W3:Y:S02]  /*2e9b0*/  LDL.LU R26, [R1+0x1880] ;  /* 0x00188000011a7983 */ /* 0x000ee40000300800 */
[----:B---3--:R-:W-:Y:S02]  /*2e9c0*/  F2FP.BF16.F32.PACK_AB R12, R26, R12 ;  /* 0x0000000c1a0c723e */ /* 0x008fe400000010ff */
[----:B------:R-:W2:Y:S01]  /*2e9d0*/  LDL.LU R26, [R1+0x187c] ;  /* 0x00187c00011a7983 */ /* 0x000ea20000300800 */
[----:B----4-:R-:W-:Y:S01]  /*2e9e0*/  F2FP.BF16.F32.PACK_AB R9, R15, R9 ;  /* 0x000000090f09723e */ /* 0x010fe200000010ff */
[----:B------:R-:W-:Y:S01]  /*2e9f0*/  IMAD R15, R7, 0x4, R4 ;  /* 0x00000004070f7824 */ /* 0x000fe200078e0204 */
[----:B--2---:R-:W-:Y:S02]  /*2ea00*/  F2FP.BF16.F32.PACK_AB R13, R26, R13 ;  /* 0x0000000d1a0d723e */ /* 0x004fe400000010ff */
[----:B------:R-:W2:Y:S01]  /*2ea10*/  LDL.LU R26, [R1+0x1878] ;  /* 0x00187800011a7983 */ /* 0x000ea20000300800 */
[----:B------:R-:W-:-:S02]  /*2ea20*/  F2FP.BF16.F32.PACK_AB R14, R14, R28 ;  /* 0x0000001c0e0e723e */ /* 0x000fc400000010ff */
[----:B------:R-:W-:Y:S02]  /*2ea30*/  LEA R28, R7, R15, 0x2 ;  /* 0x0000000f071c7211 */ /* 0x000fe400078e10ff */
[----:B------:R-:W-:Y:S02]  /*2ea40*/  F2FP.BF16.F32.PACK_AB R11, R11, R0 ;  /* 0x000000000b0b723e */ /* 0x000fe400000010ff */
[----:B------:R-:W-:Y:S02]  /*2ea50*/  LEA R0, R7, R28, 0x2 ;  /* 0x0000001c07007211 */ /* 0x000fe400078e10ff */
[----:B------:R-:W-:Y:S02]  /*2ea60*/  F2FP.BF16.F32.PACK_AB R18, R3, R18 ;  /* 0x000000120312723e */ /* 0x000fe400000010ff */
[----:B------:R-:W-:Y:S02]  /*2ea70*/  F2FP.BF16.F32.PACK_AB R19, R23, R19 ;  /* 0x000000131713723e */ /* 0x000fe400000010ff */
[----:B--2---:R-:W-:-:S02]  /*2ea80*/  F2FP.BF16.F32.PACK_AB R10, R26, R10 ;  /* 0x0000000a1a0a723e */ /* 0x004fc400000010ff */
[----:B------:R-:W2:Y:S04]  /*2ea90*/  LDL.LU R26, [R1+0x1874] ;  /* 0x00187400011a7983 */ /* 0x000ea80000300800 */
[----:B------:R0:W-:Y:S02]  /*2eaa0*/  STL [R1+0x8c], R15 ;  /* 0x00008c0f01007387 */ /* 0x0001e40000100800 */
[----:B0-----:R-:W-:Y:S02]  /*2eab0*/  F2FP.BF16.F32.PACK_AB R15, R25, R24 ;  /* 0x00000018190f723e */ /* 0x001fe400000010ff */
[----:B------:R-:W0:Y:S02]  /*2eac0*/  LDC.64 R24, c[0x0][0x228] ;  /* 0x00008a00ff187b82 */ /* 0x000e240000000a00 */
[----:B0-----:R0:W-:Y:S04]  /*2ead0*/  STL [R1+0x1870], R25 ;  /* 0x0018701901007387 */ /* 0x0011e80000100800 */
[----:B0-----:R-:W3:Y:S04]  /*2eae0*/  LDL.LU R25, [R1+0x22c] ;  /* 0x00022c0001197983 */ /* 0x001ee80000300800 */
[----:B------:R0:W-:Y:S04]  /*2eaf0*/  STL [R1+0x94], R0 ;  /* 0x0000940001007387 */ /* 0x0001e80000100800 */
[----:B------:R-:W4:Y:S04]  /*2eb00*/  LDL.LU R3, [R1+0x264] ;  /* 0x0002640001037983 */ /* 0x000f280000300800 */
[----:B------:R-:W4:Y:S01]  /*2eb10*/  LDL.LU R23, [R1+0x260] ;  /* 0x0002600001177983 */ /* 0x000f220000300800 */
[----:B------:R-:W-:Y:S01]  /*2eb20*/  F2FP.BF16.F32.PACK_AB R17, R2, R17 ;  /* 0x000000110211723e */ /* 0x000fe200000010ff */
[----:B------:R-:W-:-:S02]  /*2eb30*/  IMAD R2, R7, 0x4, R0 ;  /* 0x0000000407027824 */ /* 0x000fc400078e0200 */
[----:B0-----:R-:W0:Y:S03]  /*2eb40*/  S2R R0, SR_CTAID.X ;  /* 0x0000000000007919 */ /* 0x001e260000002500 */
[----:B------:R1:W-:Y:S02]  /*2eb50*/  STL [R1+0x90], R2 ;  /* 0x0000900201007387 */ /* 0x0003e40000100800 */
[----:B-1----:R-:W-:-:S05]  /*2eb60*/  LEA R2, R7, R2, 0x2 ;  /* 0x0000000207027211 */ /* 0x002fca00078e10ff */
[----:B------:R1:W-:Y:S01]  /*2eb70*/  STL [R1+0x7c], R2 ;  /* 0x00007c0201007387 */ /* 0x0003e20000100800 */
[----:B------:R-:W-:Y:S01]  /*2eb80*/  F2FP.BF16.F32.PACK_AB R20, R5, R20 ;  /* 0x000000140514723e */ /* 0x000fe200000010ff */
[----:B-1----:R-:W-:Y:S01]  /*2eb90*/  IMAD R2, R7, 0x4, R2 ;  /* 0x0000000407027824 */ /* 0x002fe200078e0202 */
[----:B0-----:R-:W-:Y:S01]  /*2eba0*/  SHF.L.U32 R0, R0, 0x5, RZ ;  /* 0x0000000500007819 */ /* 0x001fe200000006ff */
[----:B------:R0:W-:Y:S01]  /*2ebb0*/  STS.128 [R6+UR6+0x80], R8 ;  /* 0x0000800806007988 */ /* 0x0001e20008000c06 */
[----:B------:R-:W-:-:S03]  /*2ebc0*/  F2FP.BF16.F32.PACK_AB R21, R29, R21 ;  /* 0x000000151d15723e */ /* 0x000fc600000010ff */
[----:B------:R-:W-:Y:S04]  /*2ebd0*/  STL [R1+0x68], R2 ;  /* 0x0000680201007387 */ /* 0x000fe80000100800 */
[----:B------:R-:W2:Y:S04]  /*2ebe0*/  LDL.LU R5, [R1+0x26c] ;  /* 0x00026c0001057983 */ /* 0x000ea80000300800 */
[----:B------:R-:W-:Y:S04]  /*2ebf0*/  STS.128 [R6+UR6+0x280], R12 ;  /* 0x0002800c06007988 */ /* 0x000fe80008000c06 */
[----:B0-----:R-:W2:Y:S04]  /*2ec00*/  LDL.LU R8, [R1+0x268] ;  /* 0x0002680001087983 */ /* 0x001ea80000300800 */
[----:B------:R-:W2:Y:S01]  /*2ec10*/  LDL.LU R29, [R1+0x274] ;  /* 0x00027400011d7983 */ /* 0x000ea20000300800 */
[----:B------:R-:W-:Y:S01]  /*2ec20*/  F2FP.BF16.F32.PACK_AB R22, R27, R22 ;  /* 0x000000161b16723e */ /* 0x000fe200000010ff */
[----:B------:R-:W-:-:S04]  /*2ec30*/  UIMAD UR4, UR7, UR4, URZ ;  /* 0x00000004070472a4 */ /* 0x000fc8000f8e023f */
[----:B------:R-:W-:Y:S01]  /*2ec40*/  USHF.L.U32 UR8, UR4, 0x1, URZ ;  /* 0x0000000104087899 */ /* 0x000fe2000800063f */
[----:B---3--:R-:W-:Y:S02]  /*2ec50*/  F2FP.BF16.F32.PACK_AB R16, R25, R16 ;  /* 0x000000101910723e */ /* 0x008fe400000010ff */
[----:B------:R-:W0:Y:S03]  /*2ec60*/  S2R R25, SR_TID.X ;  /* 0x0000000000197919 */ /* 0x000e260000002100 */
[----:B------:R2:W-:Y:S01]  /*2ec70*/  STS.128 [R6+UR6+0x100], R16 ;  /* 0x0001001006007988 */ /* 0x0005e20008000c06 */
[----:B----4-:R-:W-:Y:S02]  /*2ec80*/  F2FP.BF16.F32.PACK_AB R23, R3, R23 ;  /* 0x000000170317723e */ /* 0x010fe400000010ff */
[----:B--2---:R-:W-:Y:S02]  /*2ec90*/  MOV R19, R26 ;  /* 0x0000001a00137202 */ /* 0x004fe40000000f00 */
[----:B0-----:R-:W-:-:S02]  /*2eca0*/  LOP3.LUT R0, R0, 0x1f, R25, 0xf8, !PT ;  /* 0x0000001f00007812 */ /* 0x001fc400078ef819 */
[----:B------:R-:W-:-:S05]  /*2ecb0*/  LEA R25, R7, R2, 0x2 ;  /* 0x0000000207197211 */ /* 0x000fca00078e10ff */
[----:B------:R0:W-:Y:S04]  /*2ecc0*/  STL [R1+0x74], R25 ;  /* 0x0000741901007387 */ /* 0x0001e80000100800 */
[----:B------:R-:W2:Y:S04]  /*2ecd0*/  LDL.LU R12, [R1+0x270] ;  /* 0x00027000010c7983 */ /* 0x000ea80000300800 */
[----:B------:R-:W3:Y:S04]  /*2ece0*/  LDL.LU R2, [R1+0x280] ;  /* 0x0002800001027983 */ /* 0x000ee80000300800 */
[----:B------:R-:W3:Y:S04]  /*2ecf0*/  LDL.LU R9, [R1+0x278] ;  /* 0x0002780001097983 */ /* 0x000ee80000300800 */
[----:B------:R-:W4:Y:S04]  /*2ed00*/  LDL.LU R16, [R1+0x284] ;  /* 0x0002840001107983 */ /* 0x000f280000300800 */
[----:B------:R-:W4:Y:S04]  /*2ed10*/  LDL.LU R13, [R1+0x27c] ;  /* 0x00027c00010d7983 */ /* 0x000f280000300800 */
[----:B------:R-:W4:Y:S01]  /*2ed20*/  LDL.LU R26, [R1+0x28c] ;  /* 0x00028c00011a7983 */ /* 0x000f220000300800 */
[----:B------:R-:W-:-:S03]  /*2ed30*/  IMAD.MOV.U32 R18, RZ, RZ, R28 ;  /* 0x000000ffff127224 */ /* 0x000fc600078e001c */
[----:B------:R-:W4:Y:S04]  /*2ed40*/  LDL.LU R10, [R1+0x288] ;  /* 0x00028800010a7983 */ /* 0x000f280000300800 */
[----:B------:R-:W4:Y:S04]  /*2ed50*/  LDL.LU R27, [R1+0x29c] ;  /* 0x00029c00011b7983 */ /* 0x000f280000300800 */
[----:B------:R-:W4:Y:S01]  /*2ed60*/  LDL.LU R11, [R1+0x298] ;  /* 0x00029800010b7983 */ /* 0x000f220000300800 */
[----:B------:R-:W-:-:S03]  /*2ed70*/  LEA R7, R7, R25, 0x2 ;  /* 0x0000001907077211 */ /* 0x000fc600078e10ff */
[----:B------:R-:W4:Y:S04]  /*2ed80*/  LDL.LU R14, [R1+0x294] ;  /* 0x00029400010e7983 */ /* 0x000f280000300800 */
[----:B------:R-:W4:Y:S04]  /*2ed90*/  LDL.LU R28, [R1+0x290] ;  /* 0x00029000011c7983 */ /* 0x000f280000300800 */
[----:B------:R1:W-:Y:S04]  /*2eda0*/  STS.128 [R6+UR6+0x300], R20 ;  /* 0x0003001406007988 */ /* 0x0003e80008000c06 */
[----:B------:R-:W4:Y:S04]  /*2edb0*/  LDL.LU R17, [R1+0x2a4] ;  /* 0x0002a40001117983 */ /* 0x000f280000300800 */
[----:B------:R-:W4:Y:S04]  /*2edc0*/  LDL.LU R15, [R1+0x2a0] ;  /* 0x0002a000010f7983 */ /* 0x000f280000300800 */
[----:B0-----:R-:W4:Y:S01]  /*2edd0*/  LDL.LU R25, [R1+0x1870] ;  /* 0x0018700001197983 */ /* 0x001f220000300800 */
[----:B-1----:R-:W0:Y:S01]  /*2ede0*/  LDC R22, c[0x0][0x278] ;  /* 0x00009e00ff167b82 */ /* 0x002e220000000800 */
[----:B------:R-:W-:-:S05]  /*2edf0*/  IMAD R0, R0, UR5, RZ ;  /* 0x0000000500007c24 */ /* 0x000fca000f8e02ff */
[----:B------:R-:W-:Y:S01]  /*2ee00*/  SHF.L.U32 R3, R0, 0x1, RZ ;  /* 0x0000000100037819 */ /* 0x000fe200000006ff */
[----:B------:R-:W-:-:S03]  /*2ee10*/  IMAD.MOV.U32 R23, RZ, RZ, R4 ;  /* 0x000000ffff177224 */ /* 0x000fc600078e0004 */
[----:B------:R-:W-:Y:S02]  /*2ee20*/  IADD3 R3, P5, P6, R3, UR8, R24 ;  /* 0x0000000803037c10 */ /* 0x000fe4000febe018 */
[----:B------:R-:W4:Y:S04]  /*2ee30*/  LDL.LU R24, [R1+0x144] ;  /* 0x0001440001187983 */ /* 0x000f280000300800 */
[----:B------:R1:W-:Y:S04]  /*2ee40*/  STL [R1+0x70], R7 ;  /* 0x0000700701007387 */ /* 0x0003e80000100800 */
[----:B------:R-:W4:Y:S04]  /*2ee50*/  LDL.LU R4, [R1+0x186c] ;  /* 0x00186c0001047983 */ /* 0x000f280000300800 */
[----:B------:R-:W4:Y:S01]  /*2ee60*/  LDL.LU R20, [R1+0x34] ;  /* 0x0000340001147983 */ /* 0x000f220000300800 */
[----:B0-----:R-:W-:-:S03]  /*2ee70*/  LEA R21, R22, R7, 0x2 ;  /* 0x0000000716157211 */ /* 0x001fc600078e10ff */
[----:B-1----:R-:W4:Y:S01]  /*2ee80*/  LDL.LU R7, [R1+0x1868] ;  /* 0x0018680001077983 */ /* 0x002f220000300800 */
[----:B------:R-:W-:Y:S01]  /*2ee90*/  UIMAD.WIDE UR4, UR4, 0x2, URZ ;  /* 0x00000002040478a5 */ /* 0x000fe2000f8e023f */
[----:B------:R-:W-:Y:S01]  /*2eea0*/  IMAD.HI R0, R0, 0x2, RZ ;  /* 0x0000000200007827 */ /* 0x000fe200078e02ff */
[----:B------:R-:W-:-:S05]  /*2eeb0*/  F2FP.BF16.F32.PACK_AB R8, R5, R8 ;  /* 0x000000080508723e */ /* 0x000fca00000010ff */
[----:B------:R-:W-:Y:S01]  /*2eec0*/  ULDC UR4, c[0x0][0x27c] ;  /* 0x00009f0000047ab9 */ /* 0x000fe20000000800 */
[----:B--2---:R-:W-:Y:S02]  /*2eed0*/  F2FP.BF16.F32.PACK_AB R12, R29, R12 ;  /* 0x0000000c1d0c723e */ /* 0x004fe400000010ff */
[----:B---3--:R-:W-:Y:S02]  /*2eee0*/  F2FP.BF16.F32.PACK_AB R9, R2, R9 ;  /* 0x000000090209723e */ /* 0x008fe400000010ff */
[----:B----4-:R-:W-:Y:S02]  /*2eef0*/  F2FP.BF16.F32.PACK_AB R13, R16, R13 ;  /* 0x0000000d100d723e */ /* 0x010fe400000010ff */
[----:B------:R-:W-:Y:S02]  /*2ef00*/  F2FP.BF16.F32.PACK_AB R10, R26, R10 ;  /* 0x0000000a1a0a723e */ /* 0x000fe400000010ff */
[----:B------:R-:W-:Y:S02]  /*2ef10*/  IADD3.X R0, R0, UR5, R25, P5, P6 ;  /* 0x0000000500007c10 */ /* 0x000fe4000afec419 */
[----:B------:R-:W2:Y:S04]  /*2ef20*/  LDL.LU R25, [R1+0x134] ;  /* 0x0001340001197983 */ /* 0x000ea80000300800 */
[----:B------:R0:W-:Y:S04]  /*2ef30*/  STL [R1+0x60], R21 ;  /* 0x0000601501007387 */ /* 0x0001e80000100800 */
[----:B------:R-:W3:Y:S04]  /*2ef40*/  LDL.LU R5, [R1+0x1864] ;  /* 0x0018640001057983 */ /* 0x000ee80000300800 */
[----:B------:R-:W4:Y:S01]  /*2ef50*/  LDL.LU R29, [R1+0x1860] ;  /* 0x00186000011d7983 */ /* 0x000f220000300800 */
[----:B0-----:R-:W-:-:S03]  /*2ef60*/  LEA R21, R22, R21, 0x2 ;  /* 0x0000001516157211 */ /* 0x001fc600078e10ff */
[----:B------:R-:W3:Y:S02]  /*2ef70*/  LDL.LU R2, [R1+0x185c] ;  /* 0x00185c0001027983 */ /* 0x000ee40000300800 */
[----:B------:R-:W-:Y:S02]  /*2ef80*/  IMAD R16, R22, 0x4, R21 ;  /* 0x0000000416107824 */ /* 0x000fe400078e0215 */
[----:B------:R0:W-:Y:S01]  /*2ef90*/  STL [R1+0x1820], R21 ;  /* 0x0018201501007387 */ /* 0x0001e20000100800 */
[----:B------:R-:W-:Y:S02]  /*2efa0*/  F2FP.BF16.F32.PACK_AB R11, R27, R11 ;  /* 0x0000000b1b0b723e */ /* 0x000fe400000010ff */
[----:B0-----:R-:W-:Y:S02]  /*2efb0*/  MOV R21, R7 ;  /* 0x0000000700157202 */ /* 0x001fe40000000f00 */
[----:B------:R-:W4:Y:S04]  /*2efc0*/  LDL.LU R7, [R1+0x1858] ;  /* 0x0018580001077983 */ /* 0x000f280000300800 */
[----:B------:R-:W4:Y:S04]  /*2efd0*/  LDL.LU R26, [R1+0x1854] ;  /* 0x00185400011a7983 */ /* 0x000f280000300800 */
[----:B------:R-:W3:Y:S01]  /*2efe0*/  LDL.LU R27, [R1+0x1850] ;  /* 0x00185000011b7983 */ /* 0x000ee20000300800 */
[----:B------:R-:W-:-:S02]  /*2eff0*/  F2FP.BF16.F32.PACK_AB R15, R17, R15 ;  /* 0x0000000f110f723e */ /* 0x000fc400000010ff */
[----:B------:R-:W-:Y:S01]  /*2f000*/  F2FP.BF16.F32.PACK_AB R14, R14, R28 ;  /* 0x0000001c0e0e723e */ /* 0x000fe200000010ff */
[----:B------:R0:W-:Y:S04]  /*2f010*/  STS.128 [R6+UR6+0x180], R8 ;  /* 0x0001800806007988 */ /* 0x0001e80008000c06 */
[----:B------:R-:W-:Y:S01]  /*2f020*/  STS.128 [R6+UR6+0x380], R12 ;  /* 0x0003800c06007988 */ /* 0x000fe20008000c06 */
[----:B------:R-:W-:-:S05]  /*2f030*/  LEA R28, R22, R16, 0x2 ;  /* 0x00000010161c7211 */ /* 0x000fca00078e10ff */
[----:B------:R1:W-:Y:S01]  /*2f040*/  STL [R1+0x58], R28 ;  /* 0x0000581c01007387 */ /* 0x0003e20000100800 */
[----:B0-----:R-:W-:-:S03]  /*2f050*/  IMAD R10, R22, 0x4, R28 ;  /* 0x00000004160a7824 */ /* 0x001fc600078e021c */
[----:B-1----:R-:W4:Y:S02]  /*2f060*/  LDL.LU R28, [R1+0x184c] ;  /* 0x00184c00011c7983 */ /* 0x002f240000300800 */
[----:B------:R-:W-:Y:S02]  /*2f070*/  LEA R12, R22, R10, 0x2 ;  /* 0x0000000a160c7211 */ /* 0x000fe400078e10ff */
[----:B------:R-:W-:Y:S04]  /*2f080*/  STL [R1+0x54], R10 ;  /* 0x0000540a01007387 */ /* 0x000fe80000100800 */
[----:B------:R-:W4:Y:S04]  /*2f090*/  LDL.LU R6, [R1+0x30] ;  /* 0x0000300001067983 */ /* 0x000f280000300800 */
[----:B------:R-:W4:Y:S01]  /*2f0a0*/  LDL.LU R15, [R1+0x110] ;  /* 0x00011000010f7983 */ /* 0x000f220000300800 */
[----:B------:R-:W-:Y:S01]  /*2f0b0*/  BAR.SYNC.DEFER_BLOCKING 0x0 ;  /* 0x0000000000007b1d */ /* 0x000fe20000010000 */
[----:B--2---:R-:W-:-:S07]  /*2f0c0*/  IMAD.MOV.U32 R17, RZ, RZ, R25 ;  /* 0x000000ffff117224 */ /* 0x004fce00078e0019 */
[----:B------:R-:W3:Y:S01]  /*2f0d0*/  LDC R25, c[0x0][0x278] ;  /* 0x00009e00ff197b82 */ /* 0x000ee20000000800 */
[----:B------:R-:W-:Y:S02]  /*2f0e0*/  MOV R11, R17 ;  /* 0x00000011000b7202 */ /* 0x000fe40000000f00 */
[----:B---3--:R-:W-:Y:S02]  /*2f0f0*/  LEA R25, R25, R27, 0x2 ;  /* 0x0000001b19197211 */ /* 0x008fe400078e10ff */
[-C--:B------:R-:W-:Y:S02]  /*2f100*/  LEA R16, P5, R27, R3.reuse, 0x1 ;  /* 0x000000031b107211 */ /* 0x080fe400078a08ff */
[----:B------:R-:W-:Y:S02]  /*2f110*/  LEA R8, P6, R25, R3, 0x1 ;  /* 0x0000000319087211 */ /* 0x000fe400078c08ff */
[-C--:B------:R-:W-:Y:S02]  /*2f120*/  LEA.HI.X.SX32 R17, R27, R0.reuse, 0x1, P5 ;  /* 0x000000001b117211 */ /* 0x080fe400028f0eff */
[----:B------:R-:W-:-:S02]  /*2f130*/  LEA.HI.X.SX32 R9, R25, R0, 0x1, P6 ;  /* 0x0000000019097211 */ /* 0x000fc400030f0eff */
[----:B------:R-:W2:Y:S04]  /*2f140*/  LDL R25, [R1+0x130] ;  /* 0x0001300001197983 */ /* 0x000ea80000100800 */
[----:B------:R-:W-:Y:S04]  /*2f150*/  STL [R1+0x50], R12 ;  /* 0x0000500c01007387 */ /* 0x000fe80000100800 */
[----:B------:R0:W-:Y:S04]  /*2f160*/  STG.E.U16 desc[UR10][R16.64], R2 ;  /* 0x0000000210007986 */ /* 0x0001e8000c10150a */
[----:B0-----:R-:W3:Y:S04]  /*2f170*/  LDL.LU R16, [R1+0xb4] ;  /* 0x0000b40001107983 */ /* 0x001ee80000300800 */
[----:B------:R-:W2:Y:S01]  /*2f180*/  LDL.LU R17, [R1+0xd0] ;  /* 0x0000d00001117983 */ /* 0x000ea20000300800 */
[-C--:B------:R-:W-:Y:S01]  /*2f190*/  LEA R10, P5, R20, R3.reuse, 0x1 ;  /* 0x00000003140a7211 */ /* 0x080fe200078a08ff */
[----:B------:R-:W-:Y:S01]  /*2f1a0*/  IMAD R27, R22, 0x4, R12 ;  /* 0x00000004161b7824 */ /* 0x000fe200078e020c */
[----:B----4-:R-:W-:-:S02]  /*2f1b0*/  LEA R12, P6, R6, R3, 0x1 ;  /* 0x00000003060c7211 */ /* 0x010fc400078c08ff */
[----:B------:R-:W-:Y:S02]  /*2f1c0*/  MOV R14, R11 ;  /* 0x0000000b000e7202 */ /* 0x000fe40000000f00 */
[-C--:B------:R-:W-:Y:S02]  /*2f1d0*/  LEA.HI.X.SX32 R11, R20, R0.reuse, 0x1, P5 ;  /* 0x00000000140b7211 */ /* 0x080fe400028f0eff */
[----:B------:R-:W-:Y:S02]  /*2f1e0*/  LEA.HI.X.SX32 R13, R6, R0, 0x1, P6 ;  /* 0x00000000060d7211 */ /* 0x000fe400030f0eff */
[----:B------:R-:W-:-:S05]  /*2f1f0*/  LEA R20, R22, R27, 0x2 ;  /* 0x0000001b16147211 */ /* 0x000fca00078e10ff */
[----:B------:R-:W-:Y:S04]  /*2f200*/  STL [R1+0x1824], R20 ;  /* 0x0018241401007387 */ /* 0x000fe80000100800 */
[----:B--2---:R3:W-:Y:S04]  /*2f210*/  STG.E.U16 desc[UR10][R8.64], R17 ;  /* 0x0000001108007986 */ /* 0x0047e8000c10150a */
[----:B------:R-:W-:Y:S04]  /*2f220*/  STG.E.U16 desc[UR10][R10.64], R29 ;  /* 0x0000001d0a007986 */ /* 0x000fe8000c10150a */
[----:B------:R0:W-:Y:S01]  /*2f230*/  STG.E.U16 desc[UR10][R12.64], R5 ;  /* 0x000000050c007986 */ /* 0x0001e2000c10150a */
[----:B---3--:R-:W-:-:S04]  /*2f240*/  LEA R8, P5, R16, R3, 0x1 ;  /* 0x0000000310087211 */ /* 0x008fc800078a08ff */
[-C--:B------:R-:W-:Y:S02]  /*2f250*/  LEA.HI.X.SX32 R9, R16, R0.reuse, 0x1, P5 ;  /* 0x0000000010097211 */ /* 0x080fe400028f0eff */
[C---:B0-----:R-:W-:Y:S01]  /*2f260*/  LEA R12, P5, R26.reuse, R3, 0x1 ;  /* 0x000000031a0c7211 */ /* 0x041fe200078a08ff */
[----:B------:R-:W2:Y:S03]  /*2f270*/  LDL.LU R5, [R1+0x1848] ;  /* 0x0018480001057983 */ /* 0x000ea60000300800 */
[----:B------:R-:W-:Y:S02]  /*2f280*/  LEA.HI.X.SX32 R13, R26, R0, 0x1, P5 ;  /* 0x000000001a0d7211 */ /* 0x000fe400028f0eff */
[----:B------:R-:W3:Y:S01]  /*2f290*/  LDL.LU R26, [R1+0x140] ;  /* 0x00014000011a7983 */ /* 0x000ee20000300800 */
[----:B------:R-:W-:-:S05]  /*2f2a0*/  LEA R6, R22, R20, 0x2 ;  /* 0x0000001416067211 */ /* 0x000fca00078e10ff */
[----:B------:R-:W-:Y:S01]  /*2f2b0*/  IMAD R6, R22, 0x4, R6 ;  /* 0x0000000416067824 */ /* 0x000fe200078e0206 */
[----:B------:R-:W-:-:S04]  /*2f2c0*/  LEA R10, P6, R28, R3, 0x1 ;  /* 0x000000031c0a7211 */ /* 0x000fc800078c08ff */
[----:B------:R-:W-:Y:S02]  /*2f2d0*/  LEA R16, R22, R6, 0x2 ;  /* 0x0000000616107211 */ /* 0x000fe400078e10ff */
[-C--:B------:R-:W-:Y:S02]  /*2f2e0*/  LEA.HI.X.SX32 R11, R28, R0.reuse, 0x1, P6 ;  /* 0x000000001c0b7211 */ /* 0x080fe400030f0eff */
[C---:B------:R-:W-:Y:S01]  /*2f2f0*/  LEA R6, P6, R7.reuse, R3, 0x1 ;  /* 0x0000000307067211 */ /* 0x040fe200078c08ff */
[----:B------:R0:W-:Y:S03]  /*2f300*/  STL [R1+0x40], R16 ;  /* 0x0000401001007387 */ /* 0x0001e60000100800 */
[----:B------:R-:W-:Y:S01]  /*2f310*/  LEA.HI.X.SX32 R7, R7, R0, 0x1, P6 ;  /* 0x0000000007077211 */ /* 0x000fe200030f0eff */
[----:B------:R-:W-:Y:S01]  /*2f320*/  STG.E.U16 desc[UR10][R8.64], R15 ;  /* 0x0000000f08007986 */ /* 0x000fe2000c10150a */
[----:B0-----:R-:W-:-:S03]  /*2f330*/  LEA R16, R22, R16, 0x2 ;  /* 0x0000001016107211 */ /* 0x001fc600078e10ff */
[----:B------:R0:W-:Y:S04]  /*2f340*/  STG.E.U16 desc[UR10][R10.64], R25 ;  /* 0x000000190a007986 */ /* 0x0001e8000c10150a */
[----:B------:R-:W-:Y:S01]  /*2f350*/  STL [R1+0x3c], R16 ;  /* 0x00003c1001007387 */ /* 0x000fe20000100800 */
[----:B0-----:R-:W-:Y:S01]  /*2f360*/  IMAD R10, R22, 0x4, R16 ;  /* 0x00000004160a7824 */ /* 0x001fe200078e0210 */
[----:B------:R-:W-:Y:S02]  /*2f370*/  PRMT R11, R2, 0x7632, R11 ;  /* 0x00007632020b7816 */ /* 0x000fe4000000000b */
[----:B------:R-:W4:Y:S01]  /*2f380*/  LDL.LU R2, [R1+0x1844] ;  /* 0x0018440001027983 */ /* 0x000f220000300800 */
[----:B--2---:R-:W-:-:S03]  /*2f390*/  LEA R8, P5, R5, R3, 0x1 ;  /* 0x0000000305087211 */ /* 0x004fc600078a08ff */
[----:B---3--:R-:W-:Y:S01]  /*2f3a0*/  STG.E.U16 desc[UR10][R12.64], R26 ;  /* 0x0000001a0c007986 */ /* 0x008fe2000c10150a */
[----:B------:R-:W-:-:S03]  /*2f3b0*/  LEA.HI.X.SX32 R9, R5, R0, 0x1, P5 ;  /* 0x0000000005097211 */ /* 0x000fc600028f0eff */
[----:B------:R0:W-:Y:S04]  /*2f3c0*/  STG.E.U16 desc[UR10][R6.64], R4 ;  /* 0x0000000406007986 */ /* 0x0001e8000c10150a */
[----:B------:R1:W-:Y:S01]  /*2f3d0*/  STG.E.U16 desc[UR10][R8.64], R11 ;  /* 0x0000000b08007986 */ /* 0x0003e2000c10150a */
[----:B0-----:R-:W-:-:S03]  /*2f3e0*/  LEA R6, R22, R10, 0x2 ;  /* 0x0000000a16067211 */ /* 0x001fc600078e10ff */
[----:B------:R-:W2:Y:S04]  /*2f3f0*/  LDL.LU R4, [R1+0x1840] ;  /* 0x0018400001047983 */ /* 0x000ea80000300800 */
[----:B------:R4:W-:Y:S04]  /*2f400*/  STL [R1+0x38], R10 ;  /* 0x0000380a01007387 */ /* 0x0009e80000100800 */
[----:B------:R-:W3:Y:S04]  /*2f410*/  LDL.LU R28, [R1+0x100] ;  /* 0x00010000011c7983 */ /* 0x000ee80000300800 */
[----:B------:R-:W-:Y:S04]  /*2f420*/  STL [R1+0x34], R6 ;  /* 0x0000340601007387 */ /* 0x000fe80000100800 */
[----:B------:R-:W3:Y:S04]  /*2f430*/  LDL.LU R25, [R1+0x8] ;  /* 0x0000080001197983 */ /* 0x000ee80000300800 */
[----:B-1----:R-:W2:Y:S01]  /*2f440*/  LDL.LU R9, [R1+0x34] ;  /* 0x0000340001097983 */ /* 0x002ea20000300800 */
[----:B------:R-:W-:-:S02]  /*2f450*/  PRMT R5, R29, 0x7632, R5 ;  /* 0x000076321d057816 */ /* 0x000fc40000000005 */
[----:B----4-:R-:W-:-:S04]  /*2f460*/  LEA R10, P5, R2, R3, 0x1 ;  /* 0x00000003020a7211 */ /* 0x010fc800078a08ff */
[----:B------:R-:W-:Y:S02]  /*2f470*/  LEA.HI.X.SX32 R11, R2, R0, 0x1, P5 ;  /* 0x00000000020b7211 */ /* 0x000fe400028f0eff */
[----:B------:R-:W-:Y:S02]  /*2f480*/  PRMT R2, R17, 0x7632, R2 ;  /* 0x0000763211027816 */ /* 0x000fe40000000002 */
[----:B------:R-:W-:Y:S02]  /*2f490*/  MOV R20, R27 ;  /* 0x0000001b00147202 */ /* 0x000fe40000000f00 */
[----:B------:R-:W0:Y:S01]  /*2f4a0*/  LDC R27, c[0x0][0x278] ;  /* 0x00009e00ff1b7b82 */ /* 0x000e220000000800 */
[----:B--2---:R-:W-:-:S05]  /*2f4b0*/  LEA R12, R22, R9, 0x2 ;  /* 0x00000009160c7211 */ /* 0x004fca00078e10ff */
[----:B------:R-:W-:Y:S01]  /*2f4c0*/  STL [R1+0x30], R12 ;  /* 0x0000300c01007387 */ /* 0x000fe20000100800 */
[----:B------:R-:W-:-:S03]  /*2f4d0*/  IMAD R17, R22, 0x4, R12 ;  /* 0x0000000416117824 */ /* 0x000fc600078e020c */
[----:B------:R-:W0:Y:S02]  /*2f4e0*/  LDL.LU R29, [R1+0x183c] ;  /* 0x00183c00011d7983 */ /* 0x000e240000300800 */
[----:B------:R-:W-:Y:S02]  /*2f4f0*/  LEA R16, R22, R17, 0x2 ;  /* 0x0000001116107211 */ /* 0x000fe400078e10ff */
[----:B------:R1:W-:Y:S04]  /*2f500*/  STL [R1+0x17e8], R17 ;  /* 0x0017e81101007387 */ /* 0x0003e80000100800 */
[----:B-1----:R-:W2:Y:S01]  /*2f510*/  LDL.LU R17, [R1+0x4] ;  /* 0x0000040001117983 */ /* 0x002ea20000300800 */
[----:B------:R-:W-:Y:S02]  /*2f520*/  LEA R6, P6, R4, R3, 0x1 ;  /* 0x0000000304067211 */ /* 0x000fe400078c08ff */
[----:B------:R-:W-:-:S02]  /*2f530*/  LEA R8, R22, R16, 0x2 ;  /* 0x0000001016087211 */ /* 0x000fc400078e10ff */
[----:B------:R-:W-:Y:S01]  /*2f540*/  LEA.HI.X.SX32 R7, R4, R0, 0x1, P6 ;  /* 0x0000000004077211 */ /* 0x000fe200030f0eff */
[----:B------:R-:W-:Y:S04]  /*2f550*/  STG.E.U16 desc[UR10][R10.64], R2 ;  /* 0x000000020a007986 */ /* 0x000fe8000c10150a */
[----:B------:R1:W-:Y:S04]  /*2f560*/  STG.E.U16 desc[UR10][R6.64], R5 ;  /* 0x0000000506007986 */ /* 0x0003e8000c10150a */
[----:B------:R4:W-:Y:S01]  /*2f570*/  STL [R1+0x17f8], R16 ;  /* 0x0017f81001007387 */ /* 0x0009e20000100800 */
[----:B-1----:R-:W-:-:S02]  /*2f580*/  LEA R7, R22, R8, 0x2 ;  /* 0x0000000816077211 */ /* 0x002fc400078e10ff */
[----:B------:R-:W-:Y:S02]  /*2f590*/  PRMT R6, R15, 0x7632, R6 ;  /* 0x000076320f067816 */ /* 0x000fe40000000006 */
[----:B---3--:R-:W-:Y:S01]  /*2f5a0*/  PRMT R2, R28, 0x7632, R2 ;  /* 0x000076321c027816 */ /* 0x008fe20000000002 */
[----:B------:R-:W-:-:S05]  /*2f5b0*/  IMAD R15, R22, 0x4, R7 ;  /* 0x00000004160f7824 */ /* 0x000fca00078e0207 */
[----:B----4-:R-:W-:Y:S01]  /*2f5c0*/  LEA R16, R22, R15, 0x2 ;  /* 0x0000000f16107211 */ /* 0x010fe200078e10ff */
[----:B0-----:R-:W-:Y:S01]  /*2f5d0*/  IMAD R27, R27, 0x4, R29 ;  /* 0x000000041b1b7824 */ /* 0x001fe200078e021d */
[----:B------:R-:W-:-:S04]  /*2f5e0*/  LEA R10, P5, R29, R3, 0x1 ;  /* 0x000000031d0a7211 */ /* 0x000fc800078a08ff */
[----:B------:R-:W-:Y:S02]  /*2f5f0*/  LEA R4, P6, R27, R3, 0x1 ;  /* 0x000000031b047211 */ /* 0x000fe400078c08ff */
[-C--:B------:R-:W-:Y:S02]  /*2f600*/  LEA.HI.X.SX32 R11, R29, R0.reuse, 0x1, P5 ;  /* 0x000000001d0b7211 */ /* 0x080fe400028f0eff */
[----:B------:R-:W3:Y:S01]  /*2f610*/  LDL.LU R29, [R1+0x130] ;  /* 0x00013000011d7983 */ /* 0x000ee20000300800 */
[----:B------:R-:W-:-:S03]  /*2f620*/  LEA.HI.X.SX32 R5, R27, R0, 0x1, P6 ;  /* 0x000000001b057211 */ /* 0x000fc600030f0eff */
[----:B------:R-:W4:Y:S01]  /*2f630*/  LDL.LU R28, [R1+0xc] ;  /* 0x00000c00011c7983 */ /* 0x000f220000300800 */
[----:B--2---:R-:W-:-:S03]  /*2f640*/  LEA R12, P5, R17, R3, 0x1 ;  /* 0x00000003110c7211 */ /* 0x004fc600078a08ff */
[----:B------:R-:W2:Y:S01]  /*2f650*/  LDL.LU R27, [R1+0x1c] ;  /* 0x00001c00011b7983 */ /* 0x000ea20000300800 */
[----:B------:R-:W-:-:S03]  /*2f660*/  LEA.HI.X.SX32 R13, R17, R0, 0x1, P5 ;  /* 0x00000000110d7211 */ /* 0x000fc600028f0eff */
[----:B------:R0:W-:Y:S01]  /*2f670*/  STL [R1+0x1828], R7 ;  /* 0x0018280701007387 */ /* 0x0001e20000100800 */
[----:B------:R-:W-:Y:S01]  /*2f680*/  MOV R17, R14 ;  /* 0x0000000e00117202 */ /* 0x000fe20000000f00 */
[----:B------:R-:W-:Y:S02]  /*2f690*/  IMAD.MOV.U32 R14, RZ, RZ, R21 ;  /* 0x000000ffff0e7224 */ /* 0x000fe400078e0015 */
[----:B0-----:R-:W2:Y:S04]  /*2f6a0*/  LDL.LU R7, [R1+0xd4] ;  /* 0x0000d40001077983 */ /* 0x001ea80000300800 */
[----:B------:R0:W-:Y:S04]  /*2f6b0*/  STL [R1+0x1834], R15 ;  /* 0x0018340f01007387 */ /* 0x0001e80000100800 */
[----:B0-----:R-:W2:Y:S04]  /*2f6c0*/  LDL.LU R15, [R1+0x14] ;  /* 0x00001400010f7983 */ /* 0x001ea80000300800 */
[----:B------:R-:W4:Y:S04]  /*2f6d0*/  LDL.LU R21, [R1+0xe4] ;  /* 0x0000e40001157983 */ /* 0x000f280000300800 */
[----:B------:R0:W-:Y:S04]  /*2f6e0*/  STG.E.U16 desc[UR10][R10.64], R2 ;  /* 0x000000020a007986 */ /* 0x0001e8000c10150a */
[----:B------:R1:W-:Y:S01]  /*2f6f0*/  STG.E.U16 desc[UR10][R4.64], R6 ;  /* 0x0000000604007986 */ /* 0x0003e2000c10150a */
[----:B0-----:R-:W-:-:S02]  /*2f700*/  LEA R10, P6, R25, R3, 0x1 ;  /* 0x00000003190a7211 */ /* 0x001fc400078c08ff */
[----:B-1----:R-:W-:Y:S02]  /*2f710*/  LEA R5, R22, R16, 0x2 ;  /* 0x0000001016057211 */ /* 0x002fe400078e10ff */
[----:B------:R-:W-:Y:S02]  /*2f720*/  PRMT R4, R26, 0x7632, R4 ;  /* 0x000076321a047816 */ /* 0x000fe40000000004 */
[----:B------:R-:W-:Y:S02]  /*2f730*/  LEA.HI.X.SX32 R11, R25, R0, 0x1, P6 ;  /* 0x00000000190b7211 */ /* 0x000fe400030f0eff */
[----:B------:R-:W-:Y:S02]  /*2f740*/  LEA R6, R22, R5, 0x2 ;  /* 0x0000000516067211 */ /* 0x000fe400078e10ff */
[----:B---3--:R-:W-:-:S05]  /*2f750*/  PRMT R2, R29, 0x7632, R2 ;  /* 0x000076321d027816 */ /* 0x008fca0000000002 */
[----:B------:R-:W-:Y:S04]  /*2f760*/  STG.E.U16 desc[UR10][R12.64], R2 ;  /* 0x000000020c007986 */ /* 0x000fe8000c10150a */
[----:B------:R-:W-:Y:S04]  /*2f770*/  STG.E.U16 desc[UR10][R10.64], R4 ;  /* 0x000000040a007986 */ /* 0x000fe8000c10150a */
[----:B----4-:R0:W-:Y:S04]  /*2f780*/  STL [R1+0x1838], R21 ;  /* 0x0018381501007387 */ /* 0x0101e80000100800 */
[----:B0-----:R-:W3:Y:S04]  /*2f790*/  LDL.LU R21, [R1+0x18] ;  /* 0x0000180001157983 */ /* 0x001ee80000300800 */
[----:B------:R-:W-:Y:S04]  /*2f7a0*/  STL.64 [R1+0x17f0], R8 ;  /* 0x0017f00801007387 */ /* 0x000fe80000100a00 */
[----:B------:R-:W4:Y:S04]  /*2f7b0*/  LDL.LU R16, [R1+0x10] ;  /* 0x0000100001107983 */ /* 0x000f280000300800 */
[----:B------:R-:W4:Y:S04]  /*2f7c0*/  LDL.LU R26, [R1+0x104] ;  /* 0x00010400011a7983 */ /* 0x000f280000300800 */
[----:B------:R-:W4:Y:S04]  /*2f7d0*/  LDL.LU R29, [R1+0x64] ;  /* 0x00006400011d7983 */ /* 0x000f280000300800 */
[----:B------:R0:W-:Y:S04]  /*2f7e0*/  STL [R1+0x182c], R5 ;  /* 0x00182c0501007387 */ /* 0x0001e80000100800 */
[----:B0-----:R-:W4:Y:S04]  /*2f7f0*/  LDL.LU R5, [R1+0xf4] ;  /* 0x0000f40001057983 */ /* 0x001f280000300800 */
[----:B------:R-:W4:Y:S01]  /*2f800*/  LDL.LU R11, [R1+0x120] ;  /* 0x00012000010b7983 */ /* 0x000f220000300800 */
[----:B------:R-:W-:-:S02]  /*2f810*/  LEA R9, R22, R6, 0x2 ;  /* 0x0000000616097211 */ /* 0x000fc400078e10ff */
[----:B------:R-:W-:Y:S01]  /*2f820*/  MOV R25, R18 ;  /* 0x0000001200197202 */ /* 0x000fe20000000f00 */
[----:B------:R-:W4:Y:S01]  /*2f830*/  LDL.LU R6, [R1+0x6c] ;  /* 0x00006c0001067983 */ /* 0x000f220000300800 */
[CC--:B------:R-:W-:Y:S01]  /*2f840*/  LEA R18, P5, R28.reuse, R3.reuse, 0x1 ;  /* 0x000000031c127211 */ /* 0x0c0fe200078a08ff */
[----:B------:R-:W-:Y:S02]  /*2f850*/  IMAD.MOV.U32 R8, RZ, RZ, R19 ;  /* 0x000000ffff087224 */ /* 0x000fe400078e0013 */
[----:B------:R0:W-:Y:S01]  /*2f860*/  STL [R1+0x24], R9 ;  /* 0x0000240901007387 */ /* 0x0001e20000100800 */
[C---:B--2---:R-:W-:Y:S02]  /*2f870*/  LEA R12, P6, R27.reuse, R3, 0x1 ;  /* 0x000000031b0c7211 */ /* 0x044fe400078c08ff */
[-C--:B------:R-:W-:Y:S02]  /*2f880*/  LEA.HI.X.SX32 R19, R28, R0.reuse, 0x1, P5 ;  /* 0x000000001c137211 */ /* 0x080fe400028f0eff */
[----:B------:R-:W2:Y:S01]  /*2f890*/  LDL.LU R28, [R1+0x78] ;  /* 0x00007800011c7983 */ /* 0x000ea20000300800 */
[----:B0-----:R-:W-:Y:S01]  /*2f8a0*/  IMAD R9, R22, 0x4, R9 ;  /* 0x0000000416097824 */ /* 0x001fe200078e0209 */
[----:B------:R-:W-:-:S04]  /*2f8b0*/  LEA.HI.X.SX32 R13, R27, R0, 0x1, P6 ;  /* 0x000000001b0d7211 */ /* 0x000fc800030f0eff */
[----:B------:R0:W-:Y:S04]  /*2f8c0*/  STL [R1+0x28], R9 ;  /* 0x0000280901007387 */ /* 0x0001e80000100800 */
[----:B------:R-:W2:Y:S01]  /*2f8d0*/  LDL.LU R27, [R1+0x80] ;  /* 0x00008000011b7983 */ /* 0x000ea20000300800 */
[----:B---3--:R-:W-:Y:S02]  /*2f8e0*/  LEA R10, P5, R21, R3, 0x1 ;  /* 0x00000003150a7211 */ /* 0x008fe400078a08ff */
[----:B----4-:R-:W-:Y:S02]  /*2f8f0*/  PRMT R2, R11, 0x7632, R2 ;  /* 0x000076320b027816 */ /* 0x010fe40000000002 */
[----:B------:R-:W-:Y:S02]  /*2f900*/  LEA.HI.X.SX32 R11, R21, R0, 0x1, P5 ;  /* 0x00000000150b7211 */ /* 0x000fe400028f0eff */
[----:B------:R-:W3:Y:S01]  /*2f910*/  LDL.LU R21, [R1+0x1838] ;  /* 0x0018380001157983 */ /* 0x000ee20000300800 */
[----:B0-----:R-:W-:-:S03]  /*2f920*/  LEA R9, R22, R9, 0x2 ;  /* 0x0000000916097211 */ /* 0x001fc600078e10ff */
[----:B------:R0:W-:Y:S04]  /*2f930*/  STG.E.U16 desc[UR10][R18.64], R2 ;  /* 0x0000000212007986 */ /* 0x0001e8000c10150a */
[----:B------:R1:W-:Y:S01]  /*2f940*/  STL [R1+0x1c], R9 ;  /* 0x00001c0901007387 */ /* 0x0003e20000100800 */
[C---:B0-----:R-:W-:Y:S02]  /*2f950*/  LEA R18, P6, R15.reuse, R3, 0x1 ;  /* 0x000000030f127211 */ /* 0x041fe400078c08ff */
[C---:B-1----:R-:W-:Y:S02]  /*2f960*/  LEA R9, R22.reuse, R9, 0x2 ;  /* 0x0000000916097211 */ /* 0x042fe400078e10ff */
[----:B------:R-:W-:Y:S02]  /*2f970*/  LEA.HI.X.SX32 R19, R15, R0, 0x1, P6 ;  /* 0x000000000f137211 */ /* 0x000fe400030f0eff */
[----:B------:R-:W4:Y:S04]  /*2f980*/  LDL.LU R15, [R1+0x1834] ;  /* 0x00183400010f7983 */ /* 0x000f280000300800 */
[----:B------:R0:W-:Y:S04]  /*2f990*/  STL [R1+0x18], R9 ;  /* 0x0000180901007387 */ /* 0x0001e80000100800 */
[----:B------:R1:W-:Y:S01]  /*2f9a0*/  STG.E.U16 desc[UR10][R12.64], R5 ;  /* 0x000000050c007986 */ /* 0x0003e2000c10150a */
[----:B0-----:R-:W-:-:S03]  /*2f9b0*/  IMAD R9, R22, 0x4, R9 ;  /* 0x0000000416097824 */ /* 0x001fc600078e0209 */
[----:B------:R0:W-:Y:S04]  /*2f9c0*/  STG.E.U16 desc[UR10][R10.64], R7 ;  /* 0x000000070a007986 */ /* 0x0001e8000c10150a */
[----:B------:R-:W-:Y:S01]  /*2f9d0*/  STL [R1+0x14], R9 ;  /* 0x0000140901007387 */ /* 0x000fe20000100800 */
[----:B-1----:R-:W-:-:S04]  /*2f9e0*/  LEA R12, P5, R16, R3, 0x1 ;  /* 0x00000003100c7211 */ /* 0x002fc800078a08ff */
[-C--:B------:R-:W-:Y:S02]  /*2f9f0*/  LEA.HI.X.SX32 R13, R16, R0.reuse, 0x1, P5 ;  /* 0x00000000100d7211 */ /* 0x080fe400028f0eff */
[----:B------:R-:W-:Y:S02]  /*2fa00*/  LEA R16, R22, R9, 0x2 ;  /* 0x0000000916107211 */ /* 0x000fe400078e10ff */
[C---:B0-----:R-:W-:Y:S01]  /*2fa10*/  LEA R10, P6, R29.reuse, R3, 0x1 ;  /* 0x000000031d0a7211 */ /* 0x041fe200078c08ff */
[----:B---3--:R-:W-:Y:S04]  /*2fa20*/  STG.E.U16 desc[UR10][R18.64], R21 ;  /* 0x0000001512007986 */ /* 0x008fe8000c10150a */
[----:B------:R0:W-:Y:S04]  /*2fa30*/  STL [R1+0x1830], R21 ;  /* 0x0018301501007387 */ /* 0x0001e80000100800 */
[----:B0-----:R-:W3:Y:S01]  /*2fa40*/  LDL.LU R21, [R1+0x9c] ;  /* 0x00009c0001157983 */ /* 0x001ee20000300800 */
[----:B------:R-:W-:-:S02]  /*2fa50*/  LEA.HI.X.SX32 R11, R29, R0, 0x1, P6 ;  /* 0x000000001d0b7211 */ /* 0x000fc400030f0eff */
[----:B------:R-:W-:Y:S02]  /*2fa60*/  LEA R18, P5, R6, R3, 0x1 ;  /* 0x0000000306127211 */ /* 0x000fe400078a08ff */
[----:B------:R-:W-:Y:S01]  /*2fa70*/  LEA R29, R22, R16, 0x2 ;  /* 0x00000010161d7211 */ /* 0x000fe200078e10ff */
[----:B------:R-:W-:Y:S01]  /*2fa80*/  IMAD.MOV.U32 R9, RZ, RZ, R20 ;  /* 0x000000ffff097224 */ /* 0x000fe200078e0014 */
[----:B------:R-:W-:Y:S01]  /*2fa90*/  LEA.HI.X.SX32 R19, R6, R0, 0x1, P5 ;  /* 0x0000000006137211 */ /* 0x000fe200028f0eff */
[----:B------:R-:W3:Y:S01]  /*2faa0*/  LDL.LU R20, [R1+0xb0] ;  /* 0x0000b00001147983 */ /* 0x000ee20000300800 */
[----:B------:R-:W-:-:S03]  /*2fab0*/  LEA R6, R22, R29, 0x2 ;  /* 0x0000001d16067211 */ /* 0x000fc600078e10ff */
[----:B------:R0:W-:Y:S02]  /*2fac0*/  STL [R1+0x17cc], R29 ;  /* 0x0017cc1d01007387 */ /* 0x0001e40000100800 */
[----:B0-----:R-:W0:Y:S02]  /*2fad0*/  LDC R29, c[0x0][0x278] ;  /* 0x00009e00ff1d7b82 */ /* 0x001e240000000800 */
[----:B------:R2:W-:Y:S04]  /*2fae0*/  STG.E.U16 desc[UR10][R12.64], R26 ;  /* 0x0000001a0c007986 */ /* 0x0005e8000c10150a */
[----:B------:R-:W-:Y:S01]  /*2faf0*/  STG.E.U16 desc[UR10][R10.64], R8 ;  /* 0x000000080a007986 */ /* 0x000fe2000c10150a */
[----:B--2---:R-:W-:-:S04]  /*2fb00*/  LEA R12, P6, R28, R3, 0x1 ;  /* 0x000000031c0c7211 */ /* 0x004fc800078c08ff */
[----:B------:R-:W-:Y:S01]  /*2fb10*/  LEA.HI.X.SX32 R13, R28, R0, 0x1, P6 ;  /* 0x000000001c0d7211 */ /* 0x000fe200030f0eff */
[----:B------:R1:W-:Y:S01]  /*2fb20*/  STG.E.U16 desc[UR10][R18.64], R17 ;  /* 0x0000001112007986 */ /* 0x0003e2000c10150a */
[----:B0-----:R-:W-:Y:S01]  /*2fb30*/  IMAD R28, R29, 0x4, R6 ;  /* 0x000000041d1c7824 */ /* 0x001fe200078e0206 */
[----:B------:R-:W-:Y:S02]  /*2fb40*/  MOV R6, R23 ;  /* 0x0000001700067202 */ /* 0x000fe40000000f00 */
[----:B------:R-:W2:Y:S01]  /*2fb50*/  LDL.LU R23, [R1+0xa8] ;  /* 0x0000a80001177983 */ /* 0x000ea20000300800 */
[----:B-1----:R-:W-:-:S03]  /*2fb60*/  MOV R19, R14 ;  /* 0x0000000e00137202 */ /* 0x002fc60000000f00 */
[----:B------:R-:W2:Y:S01]  /*2fb70*/  LDL.LU R18, [R1+0xa4] ;  /* 0x0000a40001127983 */ /* 0x000ea20000300800 */
[----:B------:R-:W-:-:S03]  /*2fb80*/  LEA R14, R29, R28, 0x2 ;  /* 0x0000001c1d0e7211 */ /* 0x000fc600078e10ff */
[----:B------:R0:W-:Y:S01]  /*2fb90*/  STL [R1+0x17c8], R28 ;  /* 0x0017c81c01007387 */ /* 0x0001e20000100800 */
[----:B------:R-:W-:-:S03]  /*2fba0*/  LEA R10, P5, R27, R3, 0x1 ;  /* 0x000000031b0a7211 */ /* 0x000fc600078a08ff */
[----:B0-----:R-:W2:Y:S04]  /*2fbb0*/  LDL.LU R28, [R1+0xa0] ;  /* 0x0000a000011c7983 */ /* 0x001ea80000300800 */
[----:B----4-:R0:W-:Y:S01]  /*2fbc0*/  STL.64 [R1+0x17e0], R14 ;  /* 0x0017e00e01007387 */ /* 0x0101e20000100a00 */
[----:B------:R-:W-:-:S03]  /*2fbd0*/  LEA.HI.X.SX32 R11, R27, R0, 0x1, P5 ;  /* 0x000000001b0b7211 */ /* 0x000fc600028f0eff */
[----:B------:R3:W-:Y:S04]  /*2fbe0*/  STG.E.U16 desc[UR10][R12.64], R24 ;  /* 0x000000180c007986 */ /* 0x0007e8000c10150a */
[----:B0-----:R-:W4:Y:S01]  /*2fbf0*/  LDL.LU R15, [R1+0x98] ;  /* 0x00009800010f7983 */ /* 0x001f220000300800 */
[----:B---3--:R-:W-:-:S04]  /*2fc00*/  LEA R12, P5, R21, R3, 0x1 ;  /* 0x00000003150c7211 */ /* 0x008fc800078a08ff */
[----:B------:R-:W-:Y:S02]  /*2fc10*/  LEA.HI.X.SX32 R13, R21, R0, 0x1, P5 ;  /* 0x00000000150d7211 */ /* 0x000fe400028f0eff */
[----:B------:R-:W3:Y:S01]  /*2fc20*/  LDL.LU R21, [R1+0x1830] ;  /* 0x0018300001157983 */ /* 0x000ee20000300800 */
[----:B------:R-:W-:Y:S01]  /*2fc30*/  IMAD R27, R29, 0x4, R14 ;  /* 0x000000041d1b7824 */ /* 0x000fe200078e020e */
[----:B------:R-:W-:Y:S02]  /*2fc40*/  PRMT R2, R5, 0x7632, R2 ;  /* 0x0000763205027816 */ /* 0x000fe40000000002 */
[----:B------:R-:W-:Y:S02]  /*2fc50*/  STG.E.U16 desc[UR10][R10.64], R19 ;  /* 0x000000130a007986 */ /* 0x000fe4000c10150a */
[C---:B------:R-:W-:Y:S02]  /*2fc60*/  LEA R14, R29.reuse, R27, 0x2 ;  /* 0x0000001b1d0e7211 */ /* 0x040fe400078e10ff */
[----:B------:R-:W3:Y:S02]  /*2fc70*/  LDL.LU R5, [R1+0x182c] ;  /* 0x00182c0001057983 */ /* 0x000ee40000300800 */
[----:B------:R-:W-:-:S02]  /*2fc80*/  LEA R14, R29, R14, 0x2 ;  /* 0x0000000e1d0e7211 */ /* 0x000fc400078e10ff */
[----:B------:R-:W-:Y:S01]  /*2fc90*/  PRMT R4, R7, 0x7632, R4 ;  /* 0x0000763207047816 */ /* 0x000fe20000000004 */
[----:B------:R0:W-:Y:S04]  /*2fca0*/  STG.E.U16 desc[UR10][R12.64], R2 ;  /* 0x000000020c007986 */ /* 0x0001e8000c10150a */
[----:B------:R-:W3:Y:S01]  /*2fcb0*/  LDL.LU R7, [R1+0x1828] ;  /* 0x0018280001077983 */ /* 0x000ee20000300800 */
[----:B0-----:R-:W-:-:S04]  /*2fcc0*/  LEA R12, P5, R20, R3, 0x1 ;  /* 0x00000003140c7211 */ /* 0x001fc800078a08ff */
[----:B------:R-:W-:Y:S02]  /*2fcd0*/  LEA.HI.X.SX32 R13, R20, R0, 0x1, P5 ;  /* 0x00000000140d7211 */ /* 0x000fe400028f0eff */
[----:B----4-:R-:W-:-:S04]  /*2fce0*/  LEA R10, P6, R15, R3, 0x1 ;  /* 0x000000030f0a7211 */ /* 0x010fc800078c08ff */
[----:B------:R-:W-:Y:S02]  /*2fcf0*/  LEA.HI.X.SX32 R11, R15, R0, 0x1, P6 ;  /* 0x000000000f0b7211 */ /* 0x000fe400030f0eff */
[----:B------:R-:W4:Y:S04]  /*2fd00*/  LDL R15, [R1+0xac] ;  /* 0x0000ac00010f7983 */ /* 0x000f280000100800 */
[----:B------:R0:W-:Y:S04]  /*2fd10*/  STL [R1+0x8], R14 ;  /* 0x0000080e01007387 */ /* 0x0001e80000100800 */
[----:B------:R2:W-:Y:S04]  /*2fd20*/  STG.E.U16 desc[UR10][R10.64], R4 ;  /* 0x000000040a007986 */ /* 0x0005e8000c10150a */
[----:B------:R-:W4:Y:S01]  /*2fd30*/  LDL.LU R20, [R1+0x1824] ;  /* 0x0018240001147983 */ /* 0x000f220000300800 */
[----:B0-----:R-:W-:Y:S01]  /*2fd40*/  IMAD R14, R29, 0x4, R14 ;  /* 0x000000041d0e7824 */ /* 0x001fe200078e020e */
[----:B--2---:R-:W-:-:S02]  /*2fd50*/  LEA R10, P6, R28, R3, 0x1 ;  /* 0x000000031c0a7211 */ /* 0x004fc400078c08ff */
[----:B------:R-:W-:Y:S02]  /*2fd60*/  PRMT R4, R26, 0x7632, R4 ;  /* 0x000076321a047816 */ /* 0x000fe40000000004 */
[----:B------:R-:W-:Y:S02]  /*2fd70*/  LEA R26, R29, R14, 0x2 ;  /* 0x0000000e1d1a7211 */ /* 0x000fe400078e10ff */
[----:B------:R-:W-:Y:S02]  /*2fd80*/  LEA.HI.X.SX32 R11, R28, R0, 0x1, P6 ;  /* 0x000000001c0b7211 */ /* 0x000fe400030f0eff */
[----:B------:R-:W-:Y:S02]  /*2fd90*/  MOV R28, R8 ;  /* 0x00000008001c7202 */ /* 0x000fe40000000f00 */
[----:B---3--:R-:W-:Y:S02]  /*2fda0*/  PRMT R2, R21, 0x7632, R2 ;  /* 0x0000763215027816 */ /* 0x008fe40000000002 */
[----:B------:R-:W2:Y:S04]  /*2fdb0*/  LDL.LU R21, [R1+0x1820] ;  /* 0x0018200001157983 */ /* 0x000ea80000300800 */
[----:B------:R0:W-:Y:S04]  /*2fdc0*/  STL [R1+0x4], R14 ;  /* 0x0000040e01007387 */ /* 0x0001e80000100800 */
[----:B------:R-:W-:Y:S04]  /*2fdd0*/  STL.64 [R1+0x1818], R16 ;  /* 0x0018181001007387 */ /* 0x000fe80000100a00 */
[----:B------:R1:W-:Y:S04]  /*2fde0*/  STG.E.U16 desc[UR10][R12.64], R2 ;  /* 0x000000020c007986 */ /* 0x0003e8000c10150a */
[----:B0-----:R-:W3:Y:S04]  /*2fdf0*/  LDL.LU R14, [R1+0x90] ;  /* 0x00009000010e7983 */ /* 0x001ee80000300800 */
[----:B------:R-:W3:Y:S01]  /*2fe00*/  LDL.LU R8, [R1+0x7c] ;  /* 0x00007c0001087983 */ /* 0x000ee20000300800 */
[----:B-1----:R-:W-:-:S03]  /*2fe10*/  IMAD.MOV.U32 R12, RZ, RZ, R6 ;  /* 0x000000ffff0c7224 */ /* 0x002fc600078e0006 */
[----:B------:R-:W3:Y:S01]  /*2fe20*/  LDL.LU R2, [R1+0x94] ;  /* 0x0000940001027983 */ /* 0x000ee20000300800 */
[----:B------:R-:W-:-:S03]  /*2fe30*/  LEA R6, R29, R26, 0x2 ;  /* 0x0000001a1d067211 */ /* 0x000fc600078e10ff */
[----:B------:R0:W-:Y:S01]  /*2fe40*/  STL.64 [R1+0x17c0], R26 ;  /* 0x0017c01a01007387 */ /* 0x0001e20000100a00 */
[----:B------:R-:W-:-:S03]  /*2fe50*/  LEA R16, P6, R18, R3, 0x1 ;  /* 0x0000000312107211 */ /* 0x000fc600078c08ff */
[----:B------:R1:W-:Y:S01]  /*2fe60*/  STG.E.U16 desc[UR10][R10.64], R4 ;  /* 0x000000040a007986 */ /* 0x0003e2000c10150a */
[-C--:B------:R-:W-:Y:S02]  /*2fe70*/  LEA.HI.X.SX32 R17, R18, R0.reuse, 0x1, P6 ;  /* 0x0000000012117211 */ /* 0x080fe400030f0eff */
[C---:B0-----:R-:W-:Y:S01]  /*2fe80*/  LEA R26, P5, R23.reuse, R3, 0x1 ;  /* 0x00000003171a7211 */ /* 0x041fe200078a08ff */
[----:B-1----:R-:W3:Y:S03]  /*2fe90*/  LDL.LU R4, [R1+0x8c] ;  /* 0x00008c0001047983 */ /* 0x002ee60000300800 */
[----:B------:R-:W-:Y:S02]  /*2fea0*/  LEA.HI.X.SX32 R27, R23, R0, 0x1, P5 ;  /* 0x00000000171b7211 */ /* 0x000fe400028f0eff */
[----:B------:R-:W-:Y:S01]  /*2feb0*/  MOV R11, R25 ;  /* 0x00000019000b7202 */ /* 0x000fe20000000f00 */
[----:B------:R0:W-:Y:S01]  /*2fec0*/  STL [R1+0x17b8], R6 ;  /* 0x0017b80601007387 */ /* 0x0001e20000100800 */
[----:B------:R-:W-:-:S03]  /*2fed0*/  IMAD R25, R29, 0x4, R6 ;  /* 0x000000041d197824 */ /* 0x000fc600078e0206 */
[----:B------:R-:W3:Y:S04]  /*2fee0*/  LDL R23, [R1+0x68] ;  /* 0x0000680001177983 */ /* 0x000ee80000100800 */
[----:B0-----:R-:W2:Y:S04]  /*2fef0*/  LDL.LU R6, [R1+0x74] ;  /* 0x0000740001067983 */ /* 0x001ea80000300800 */
[----:B------:R0:W-:Y:S04]  /*2ff00*/  STL.64 [R1+0x390], R26 ;  /* 0x0003901a01007387 */ /* 0x0001e80000100a00 */
[----:B0-----:R-:W3:Y:S04]  /*2ff10*/  LDL.LU R27, [R1+0xac] ;  /* 0x0000ac00011b7983 */ /* 0x001ee80000300800 */
[----:B------:R0:W-:Y:S04]  /*2ff20*/  STL.64 [R1+0x388], R16 ;  /* 0x0003881001007387 */ /* 0x0001e80000100a00 */
[----:B0-----:R-:W3:Y:S01]  /*2ff30*/  LDL.LU.64 R16, [R1+0x1818] ;  /* 0x0018180001107983 */ /* 0x001ee20000300a00 */
[-C--:B----4-:R-:W-:Y:S01]  /*2ff40*/  LEA R26, P5, R15, R3.reuse, 0x1 ;  /* 0x000000030f1a7211 */ /* 0x090fe200078a08ff */
[----:B------:R-:W-:Y:S01]  /*2ff50*/  IMAD R13, R29, 0x4, R25 ;  /* 0x000000041d0d7824 */ /* 0x000fe200078e0219 */
[----:B------:R-:W-:Y:S01]  /*2ff60*/  MOV R15, R24 ;  /* 0x00000018000f7202 */ /* 0x000fe20000000f00 */
[----:B--2---:R-:W-:Y:S04]  /*2ff70*/  STL.64 [R1+0x1810], R6 ;  /* 0x0018100601007387 */ /* 0x004fe80000100a00 */
[----:B------:R0:W-:Y:S04]  /*2ff80*/  STL.64 [R1+0x1808], R20 ;  /* 0x0018081401007387 */ /* 0x0001e80000100a00 */
[----:B------:R-:W2:Y:S01]  /*2ff90*/  LDL.LU R10, [R1+0x70] ;  /* 0x00007000010a7983 */ /* 0x000ea20000300800 */
[----:B0-----:R-:W-:-:S02]  /*2ffa0*/  LEA R20, P6, R12, R3, 0x1 ;  /* 0x000000030c147211 */ /* 0x001fc400078c08ff */
[----:B---3--:R-:W-:Y:S02]  /*2ffb0*/  LEA.HI.X.SX32 R27, R27, R0, 0x1, P5 ;  /* 0x000000001b1b7211 */ /* 0x008fe400028f0eff */
[----:B------:R-:W-:Y:S01]  /*2ffc0*/  MOV R24, R20 ;  /* 0x0000001400187202 */ /* 0x000fe20000000f00 */
[----:B------:R-:W-:Y:S01]  /*2ffd0*/  IMAD R24, R29, 0x4, R13 ;  /* 0x000000041d187824 */ /* 0x000fe200078e020d */
[----:B------:R-:W-:Y:S02]  /*2ffe0*/  MOV R18, R17 ;  /* 0x0000001100127202 */ /* 0x000fe40000000f00 */
[----:B------:R-:W3:Y:S04]  /*2fff0*/  LDL.LU R17, [R1+0x60] ;  /* 0x0000600001117983 */ /* 0x000ee80000300800 */
[----:B------:R0:W-:Y:S04]  /*30000*/  STL [R1+0x378], R20 ;  /* 0x0003781401007387 */ /* 0x0001e80000100800 */
[----:B------:R1:W-:Y:S01]  /*30010*/  STL [R1+0x17ac], R25 ;  /* 0x0017ac1901007387 */ /* 0x0003e20000100800 */
[----:B0-----:R-:W-:-:S02]  /*30020*/  LEA R20, P5, R4, R3, 0x1 ;  /* 0x0000000304147211 */ /* 0x001fc400078a08ff */
[----:B-1----:R-:W-:Y:S02]  /*30030*/  MOV R25, R21 ;  /* 0x0000001500197202 */ /* 0x002fe40000000f00 */
[-C--:B------:R-:W-:Y:S02]  /*30040*/  LEA.HI.X.SX32 R25, R12, R0.reuse, 0x1, P6 ;  /* 0x000000000c197211 */ /* 0x080fe400030f0eff */
[----:B------:R-:W-:Y:S02]  /*30050*/  LEA R6, P6, R11, R3, 0x1 ;  /* 0x000000030b067211 */ /* 0x000fe400078c08ff */
[----:B------:R-:W-:Y:S01]  /*30060*/  LEA.HI.X.SX32 R21, R4, R0, 0x1, P5 ;  /* 0x0000000004157211 */ /* 0x000fe200028f0eff */
[----:B------:R-:W-:Y:S01]  /*30070*/  STL [R1+0x37c], R25 ;  /* 0x00037c1901007387 */ /* 0x000fe20000100800 */
[----:B------:R-:W-:-:S03]  /*30080*/  MOV R12, R6 ;  /* 0x00000006000c7202 */ /* 0x000fc60000000f00 */
[----:B------:R0:W-:Y:S04]  /*30090*/  STL [R1+0x17a8], R13 ;  /* 0x0017a80d01007387 */ /* 0x0001e80000100800 */
[----:B------:R1:W-:Y:S01]  /*300a0*/  STL [R1+0x360], R6 ;  /* 0x0003600601007387 */ /* 0x0003e20000100800 */
[----:B0-----:R-:W-:Y:S02]  /*300b0*/  MOV R13, R7 ;  /* 0x00000007000d7202 */ /* 0x001fe40000000f00 */
[----:B------:R-:W-:Y:S01]  /*300c0*/  LEA.HI.X.SX32 R13, R11, R0, 0x1, P6 ;  /* 0x000000000b0d7211 */ /* 0x000fe200030f0eff */
[----:B-1----:R-:W4:Y:S01]  /*300d0*/  LDL.LU.64 R6, [R1+0x1810] ;  /* 0x0018100001067983 */ /* 0x002f220000300a00 */
[----:B------:R-:W-:-:S03]  /*300e0*/  LEA R12, P6, R14, R3, 0x1 ;  /* 0x000000030e0c7211 */ /* 0x000fc600078c08ff */
[----:B------:R0:W-:Y:S04]  /*300f0*/  STL.64 [R1+0x368], R20 ;  /* 0x0003681401007387 */ /* 0x0001e80000100a00 */
[----:B------:R-:W3:Y:S01]  /*30100*/  LDL.LU R25, [R1+0x58] ;  /* 0x0000580001197983 */ /* 0x000ee20000300800 */
[----:B0-----:R-:W-:-:S03]  /*30110*/  LEA R20, P5, R2, R3, 0x1 ;  /* 0x0000000302147211 */ /* 0x001fc600078a08ff */
[----:B------:R0:W-:Y:S01]  /*30120*/  STL [R1+0x364], R13 ;  /* 0x0003640d01007387 */ /* 0x0001e20000100800 */
[----:B------:R-:W-:-:S03]  /*30130*/  LEA.HI.X.SX32 R21, R2, R0, 0x1, P5 ;  /* 0x0000000002157211 */ /* 0x000fc600028f0eff */
[----:B------:R-:W3:Y:S01]  /*30140*/  LDL.LU R11, [R1+0x54] ;  /* 0x00005400010b7983 */ /* 0x000ee20000300800 */
[----:B0-----:R-:W-:-:S03]  /*30150*/  LEA.HI.X.SX32 R13, R14, R0, 0x1, P6 ;  /* 0x000000000e0d7211 */ /* 0x001fc600030f0eff */
[----:B------:R0:W-:Y:S04]  /*30160*/  STL.64 [R1+0x358], R20 ;  /* 0x0003581401007387 */ /* 0x0001e80000100a00 */
[----:B------:R-:W3:Y:S04]  /*30170*/  LDL.LU R14, [R1+0x50] ;  /* 0x00005000010e7983 */ /* 0x000ee80000300800 */
[----:B------:R1:W-:Y:S01]  /*30180*/  STL.64 [R1+0x350], R12 ;  /* 0x0003500c01007387 */ /* 0x0003e20000100a00 */
[----:B------:R-:W-:Y:S01]  /*30190*/  IMAD R4, R29, 0x4, R24 ;  /* 0x000000041d047824 */ /* 0x000fe200078e0218 */
[----:B0-----:R-:W-:-:S02]  /*301a0*/  LEA R20, P5, R8, R3, 0x1 ;  /* 0x0000000308147211 */ /* 0x001fc400078a08ff */
[----:B-1----:R-:W2:Y:S02]  /*301b0*/  LDL.LU R13, [R1+0x68] ;  /* 0x00006800010d7983 */ /* 0x002ea40000300800 */
[----:B------:R-:W-:Y:S02]  /*301c0*/  LEA.HI.X.SX32 R21, R8, R0, 0x1, P5 ;  /* 0x0000000008157211 */ /* 0x000fe400028f0eff */
[----:B------:R-:W-:Y:S04]  /*301d0*/  STL.64 [R1+0x1800], R4 ;  /* 0x0018000401007387 */ /* 0x000fe80000100a00 */
[----:B------:R0:W-:Y:S04]  /*301e0*/  STL.64 [R1+0x348], R20 ;  /* 0x0003481401007387 */ /* 0x0001e80000100a00 */
[----:B0-----:R-:W3:Y:S01]  /*301f0*/  LDL.LU.64 R20, [R1+0x1808] ;  /* 0x0018080001147983 */ /* 0x001ee20000300a00 */
[----:B------:R-:W-:-:S02]  /*30200*/  LEA R12, P6, R23, R3, 0x1 ;  /* 0x00000003170c7211 */ /* 0x000fc400078c08ff */
[----:B------:R-:W-:Y:S02]  /*30210*/  MOV R2, R9 ;  /* 0x0000000900027202 */ /* 0x000fe40000000f00 */
[----:B------:R-:W-:Y:S02]  /*30220*/  LEA R23, R29, R4, 0x2 ;  /* 0x000000041d177211 */ /* 0x000fe400078e10ff */
[----:B----4-:R-:W-:-:S04]  /*30230*/  LEA R8, P5, R6, R3, 0x1 ;  /* 0x0000000306087211 */ /* 0x010fc800078a08ff */
[-C--:B------:R-:W-:Y:S02]  /*30240*/  LEA.HI.X.SX32 R9, R6, R0.reuse, 0x1, P5 ;  /* 0x0000000006097211 */ /* 0x080fe400028f0eff */
[----:B------:R-:W-:Y:S02]  /*30250*/  MOV R6, R19 ;  /* 0x0000001300067202 */ /* 0x000fe40000000f00 */
[----:B--2---:R-:W-:Y:S02]  /*30260*/  LEA.HI.X.SX32 R13, R13, R0, 0x1, P6 ;  /* 0x000000000d0d7211 */ /* 0x004fe400030f0eff */
[----:B------:R-:W-:-:S03]  /*30270*/  LEA R4, P6, R10, R3, 0x1 ;  /* 0x000000030a047211 */ /* 0x000fc600078c08ff */
[----:B------:R-:W-:Y:S01]  /*30280*/  STL.64 [R1+0x340], R12 ;  /* 0x0003400c01007387 */ /* 0x000fe20000100a00 */
[----:B------:R-:W-:-:S03]  /*30290*/  LEA.HI.X.SX32 R5, R10, R0, 0x1, P6 ;  /* 0x000000000a057211 */ /* 0x000fc600030f0eff */
[----:B------:R3:W-:Y:S04]  /*302a0*/  STL.64 [R1+0x330], R8 ;  /* 0x0003300801007387 */ /* 0x0007e80000100a00 */
[----:B------:R0:W-:Y:S01]  /*302b0*/  STL.64 [R1+0x320], R4 ;  /* 0x0003200401007387 */ /* 0x0001e20000100a00 */
[C---:B---3--:R-:W-:Y:S02]  /*302c0*/  LEA R8, P5, R17.reuse, R3, 0x1 ;  /* 0x0000000311087211 */ /* 0x048fe400078a08ff */
[----:B------:R-:W-:Y:S02]  /*302d0*/  LEA R10, R22, R21, 0x2 ;  /* 0x00000015160a7211 */ /* 0x000fe400078e10ff */
[----:B------:R-:W-:Y:S02]  /*302e0*/  LEA.HI.X.SX32 R9, R17, R0, 0x1, P5 ;  /* 0x0000000011097211 */ /* 0x000fe400028f0eff */
[----:B0-----:R-:W-:Y:S01]  /*302f0*/  LEA R4, P6, R21, R3, 0x1 ;  /* 0x0000000315047211 */ /* 0x001fe200078c08ff */
[----:B------:R-:W2:Y:S01]  /*30300*/  LDL.LU R17, [R1+0x40] ;  /* 0x0000400001117983 */ /* 0x000ea20000300800 */
[----:B------:R-:W-:-:S03]  /*30310*/  IMAD R12, R29, 0x4, R23 ;  /* 0x000000041d0c7824 */ /* 0x000fc600078e0217 */
[----:B------:R0:W-:Y:S01]  /*30320*/  STL.64 [R1+0x310], R8 ;  /* 0x0003100801007387 */ /* 0x0001e20000100a00 */
[----:B------:R-:W-:Y:S02]  /*30330*/  LEA.HI.X.SX32 R5, R21, R0, 0x1, P6 ;  /* 0x0000000015057211 */ /* 0x000fe400030f0eff */
[----:B------:R-:W-:Y:S01]  /*30340*/  LEA R22, R29, R12, 0x2 ;  /* 0x0000000c1d167211 */ /* 0x000fe200078e10ff */
[----:B------:R-:W3:Y:S01]  /*30350*/  LDL.LU R19, [R1+0x3c] ;  /* 0x00003c0001137983 */ /* 0x000ee20000300800 */
[----:B0-----:R-:W-:Y:S01]  /*30360*/  IMAD.MOV.U32 R9, RZ, RZ, R10 ;  /* 0x000000ffff097224 */ /* 0x001fe200078e000a */
[----:B------:R-:W-:Y:S02]  /*30370*/  LEA R8, P5, R10, R3, 0x1 ;  /* 0x000000030a087211 */ /* 0x000fe400078a08ff */
[----:B------:R0:W-:Y:S02]  /*30380*/  STL.64 [R1+0x2f8], R4 ;  /* 0x0002f80401007387 */ /* 0x0001e40000100a00 */
[----:B------:R-:W-:-:S02]  /*30390*/  LEA.HI.X.SX32 R9, R9, R0, 0x1, P5 ;  /* 0x0000000009097211 */ /* 0x000fc400028f0eff */
[----:B------:R-:W4:Y:S01]  /*303a0*/  LDL.LU R13, [R1+0x38] ;  /* 0x00003800010d7983 */ /* 0x000f220000300800 */
[----:B------:R-:W-:-:S03]  /*303b0*/  LEA R10, R29, R22, 0x2 ;  /* 0x000000161d0a7211 */ /* 0x000fc600078e10ff */
[----:B------:R1:W-:Y:S01]  /*303c0*/  STL.64 [R1+0x1798], R22 ;  /* 0x0017981601007387 */ /* 0x0003e20000100a00 */
[----:B0-----:R-:W-:-:S03]  /*303d0*/  LEA R4, P6, R25, R3, 0x1 ;  /* 0x0000000319047211 */ /* 0x001fc600078c08ff */
[----:B------:R0:W-:Y:S01]  /*303e0*/  STL.64 [R1+0x2e8], R8 ;  /* 0x0002e80801007387 */ /* 0x0001e20000100a00 */
[-C--:B------:R-:W-:Y:S01]  /*303f0*/  LEA.HI.X.SX32 R5, R25, R0.reuse, 0x1, P6 ;  /* 0x0000000019057211 */ /* 0x080fe200030f0eff */
[----:B-1----:R-:W-:Y:S01]  /*30400*/  IMAD.MOV.U32 R22, RZ, RZ, R26 ;  /* 0x000000ffff167224 */ /* 0x002fe200078e001a */
[CC--:B------:R-:W-:Y:S02]  /*30410*/  LEA R26, P6, R14.reuse, R3.reuse, 0x1 ;  /* 0x000000030e1a7211 */ /* 0x0c0fe400078c08ff */
[C---:B0-----:R-:W-:Y:S02]  /*30420*/  LEA R8, P5, R11.reuse, R3, 0x1 ;  /* 0x000000030b087211 */ /* 0x041fe400078a08ff */
[----:B------:R-:W-:Y:S02]  /*30430*/  MOV R23, R27 ;  /* 0x0000001b00177202 */ /* 0x000fe40000000f00 */
[-C--:B------:R-:W-:Y:S01]  /*30440*/  LEA.HI.X.SX32 R9, R11, R0.reuse, 0x1, P5 ;  /* 0x000000000b097211 */ /* 0x080fe200028f0eff */
[----:B------:R0:W-:Y:S01]  /*30450*/  STL.64 [R1+0x2d8], R4 ;  /* 0x0002d80401007387 */ /* 0x0001e20000100a00 */
[----:B------:R-:W-:-:S03]  /*30460*/  LEA.HI.X.SX32 R27, R14, R0, 0x1, P6 ;  /* 0x000000000e1b7211 */ /* 0x000fc600030f0eff */
[----:B0-----:R-:W4:Y:S04]  /*30470*/  LDL.LU.64 R4, [R1+0x1800] ;  /* 0x0018000001047983 */ /* 0x001f280000300a00 */
[----:B------:R-:W4:Y:S04]  /*30480*/  LDL.LU R25, [R1+0x30] ;  /* 0x0000300001197983 */ /* 0x000f280000300800 */
[----:B------:R-:W-:Y:S04]  /*30490*/  STL.64 [R1+0x2c8], R8 ;  /* 0x0002c80801007387 */ /* 0x000fe80000100a00 */
[----:B------:R0:W-:Y:S02]  /*304a0*/  STL.64 [R1+0x2b8], R26 ;  /* 0x0002b81a01007387 */ /* 0x0001e40000100a00 */
[----:B0-----:R-:W-:-:S02]  /*304b0*/  MOV R27, R15 ;  /* 0x0000000f001b7202 */ /* 0x001fc40000000f00 */
[----:B------:R-:W0:Y:S01]  /*304c0*/  LDC R15, c[0x0][0x278] ;  /* 0x00009e00ff0f7b82 */ /* 0x000e220000000800 */
[----:B------:R-:W-:Y:S01]  /*304d0*/  IMAD.MOV.U32 R9, RZ, RZ, R2 ;  /* 0x000000ffff097224 */ /* 0x000fe200078e0002 */
[-C--:B------:R-:W-:Y:S02]  /*304e0*/  LEA R8, P5, R2, R3.reuse, 0x1 ;  /* 0x0000000302087211 */ /* 0x080fe400078a08ff */
[----:B------:R-:W-:Y:S01]  /*304f0*/  MOV R26, R18 ;  /* 0x00000012001a7202 */ /* 0x000fe20000000f00 */
[----:B------:R-:W-:Y:S01]  /*30500*/  IMAD.MOV.U32 R18, RZ, RZ, R16 ;  /* 0x000000ffff127224 */ /* 0x000fe200078e0010 */
[----:B------:R-:W-:Y:S02]  /*30510*/  LEA.HI.X.SX32 R9, R9, R0, 0x1, P5 ;  /* 0x0000000009097211 */ /* 0x000fe400028f0eff */
[----:B------:R-:W-:Y:S02]  /*30520*/  LEA R14, P6, R20, R3, 0x1 ;  /* 0x00000003140e7211 */ /* 0x000fe400078c08ff */
[C---:B------:R-:W-:Y:S01]  /*30530*/  LEA R21, R29.reuse, R10, 0x2 ;  /* 0x0000000a1d157211 */ /* 0x040fe200078e10ff */
[----:B------:R1:W-:Y:S03]  /*30540*/  STL.64 [R1+0x2a0], R8 ;  /* 0x0002a00801007387 */ /* 0x0003e60000100a00 */
[----:B------:R-:W-:Y:S01]  /*30550*/  LEA R11, R29, R21, 0x2 ;  /* 0x000000151d0b7211 */ /* 0x000fe200078e10ff */
[C---:B0-----:R-:W-:Y:S01]  /*30560*/  IMAD R2, R15.reuse, 0x4, R20 ;  /* 0x000000040f027824 */ /* 0x041fe200078e0214 */
[----:B------:R-:W-:-:S04]  /*30570*/  LEA R16, R15, R20, 0x2 ;  /* 0x000000140f107211 */ /* 0x000fc800078e10ff */
[----:B------:R-:W-:Y:S02]  /*30580*/  LEA R2, R15, R2, 0x2 ;  /* 0x000000020f027211 */ /* 0x000fe400078e10ff */
[----:B-1----:R-:W-:Y:S02]  /*30590*/  LEA R8, P5, R16, R3, 0x1 ;  /* 0x0000000310087211 */ /* 0x002fe400078a08ff */
[-C--:B------:R-:W-:Y:S02]  /*305a0*/  LEA.HI.X.SX32 R15, R20, R0.reuse, 0x1, P6 ;  /* 0x00000000140f7211 */ /* 0x080fe400030f0eff */
[----:B------:R-:W-:-:S03]  /*305b0*/  LEA.HI.X.SX32 R9, R16, R0, 0x1, P5 ;  /* 0x0000000010097211 */ /* 0x000fc600028f0eff */
[----:B------:R-:W-:Y:S04]  /*305c0*/  STL.64 [R1+0x290], R14 ;  /* 0x0002900e01007387 */ /* 0x000fe80000100a00 */
[----:B------:R-:W-:Y:S04]  /*305d0*/  STL.64 [R1+0x1790], R10 ;  /* 0x0017900a01007387 */ /* 0x000fe80000100a00 */
[----:B------:R-:W4:Y:S04]  /*305e0*/  LDL.LU R16, [R1+0x17f8] ;  /* 0x0017f80001107983 */ /* 0x000f280000300800 */
[----:B------:R0:W-:Y:S04]  /*305f0*/  STL.64 [R1+0x280], R8 ;  /* 0x0002800801007387 */ /* 0x0001e80000100a00 */
[----:B0-----:R-:W4:Y:S01]  /*30600*/  LDL.LU.64 R8, [R1+0x17f0] ;  /* 0x0017f00001087983 */ /* 0x001f220000300a00 */
[----:B------:R-:W-:-:S02]  /*30610*/  LEA R14, P6, R2, R3, 0x1 ;  /* 0x00000003020e7211 */ /* 0x000fc400078c08ff */
[----:B------:R-:W-:Y:S02]  /*30620*/  LEA R20, R29, R11, 0x2 ;  /* 0x0000000b1d147211 */ /* 0x000fe400078e10ff */
[----:B------:R-:W-:-:S05]  /*30630*/  LEA.HI.X.SX32 R15, R2, R0, 0x1, P6 ;  /* 0x00000000020f7211 */ /* 0x000fca00030f0eff */
[----:B------:R3:W-:Y:S04]  /*30640*/  STL.64 [R1+0x270], R14 ;  /* 0x0002700e01007387 */ /* 0x0007e80000100a00 */
[----:B------:R-:W-:Y:S01]  /*30650*/  STL.64 [R1+0x1788], R20 ;  /* 0x0017881401007387 */ /* 0x000fe20000100a00 */
[----:B------:R-:W-:Y:S01]  /*30660*/  IMAD R2, R29, 0x4, R20 ;  /* 0x000000041d027824 */ /* 0x000fe200078e0214 */
[----:B--2---:R-:W-:-:S04]  /*30670*/  LEA R10, P5, R17, R3, 0x1 ;  /* 0x00000003110a7211 */ /* 0x004fc800078a08ff */
[----:B------:R-:W-:Y:S02]  /*30680*/  LEA.HI.X.SX32 R11, R17, R0, 0x1, P5 ;  /* 0x00000000110b7211 */ /* 0x000fe400028f0eff */
[----:B------:R-:W2:Y:S01]  /*30690*/  LDL.LU R17, [R1+0x17e8] ;  /* 0x0017e80001117983 */ /* 0x000ea20000300800 */
[----:B---3--:R-:W-:-:S03]  /*306a0*/  LEA R14, P6, R19, R3, 0x1 ;  /* 0x00000003130e7211 */ /* 0x008fc600078c08ff */
[----:B------:R4:W-:Y:S01]  /*306b0*/  STL.64 [R1+0x260], R10 ;  /* 0x0002600a01007387 */ /* 0x0009e20000100a00 */
[----:B------:R-:W-:Y:S02]  /*306c0*/  LEA.HI.X.SX32 R15, R19, R0, 0x1, P6 ;  /* 0x00000000130f7211 */ /* 0x000fe400030f0eff */
[----:B----4-:R-:W-:-:S03]  /*306d0*/  LEA R10, P5, R13, R3, 0x1 ;  /* 0x000000030d0a7211 */ /* 0x010fc600078a08ff */
[----:B------:R0:W-:Y:S01]  /*306e0*/  STL.64 [R1+0x2b0], R14 ;  /* 0x0002b00e01007387 */ /* 0x0001e20000100a00 */
[----:B------:R-:W-:-:S03]  /*306f0*/  LEA.HI.X.SX32 R11, R13, R0, 0x1, P5 ;  /* 0x000000000d0b7211 */ /* 0x000fc600028f0eff */
[----:B0-----:R-:W3:Y:S04]  /*30700*/  LDL.LU.64 R14, [R1+0x17e0] ;  /* 0x0017e000010e7983 */ /* 0x001ee80000300a00 */
[----:B------:R0:W-:Y:S02]  /*30710*/  STL.64 [R1+0x308], R10 ;  /* 0x0003080a01007387 */ /* 0x0001e40000100a00 */
[----:B0-----:R-:W-:-:S04]  /*30720*/  LEA R10, P5, R25, R3, 0x1 ;  /* 0x00000003190a7211 */ /* 0x001fc800078a08ff */
[----:B------:R-:W-:Y:S02]  /*30730*/  LEA.HI.X.SX32 R11, R25, R0, 0x1, P5 ;  /* 0x00000000190b7211 */ /* 0x000fe400028f0eff */
[----:B------:R-:W-:-:S04]  /*30740*/  LEA R20, P6, R9, R3, 0x1 ;  /* 0x0000000309147211 */ /* 0x000fc800078c08ff */
[----:B------:R-:W-:-:S05]  /*30750*/  LEA.HI.X.SX32 R21, R9, R0, 0x1, P6 ;  /* 0x0000000009157211 */ /* 0x000fca00030f0eff */
[----:B------:R-:W-:Y:S04]  /*30760*/  STL.64 [R1+0x338], R20 ;  /* 0x0003381401007387 */ /* 0x000fe80000100a00 */
[----:B------:R-:W-:Y:S04]  /*30770*/  STL.64 [R1+0x17d0], R26 ;  /* 0x0017d01a01007387 */ /* 0x000fe80000100a00 */
[----:B------:R0:W-:Y:S04]  /*30780*/  STL.64 [R1+0x328], R10 ;  /* 0x0003280a01007387 */ /* 0x0001e80000100a00 */
[----:B------:R-:W4:Y:S01]  /*30790*/  LDL.LU R13, [R1+0x1c] ;  /* 0x00001c00010d7983 */ /* 0x000f220000300800 */
[----:B------:R-:W-:-:S02]  /*307a0*/  LEA R19, R29, R2, 0x2 ;  /* 0x000000021d137211 */ /* 0x000fc400078e10ff */
[----:B------:R-:W-:Y:S02]  /*307b0*/  MOV R25, R6 ;  /* 0x0000000600197202 */ /* 0x000fe40000000f00 */
[----:B------:R-:W-:Y:S01]  /*307c0*/  LEA R9, R29, R19, 0x2 ;  /* 0x000000131d097211 */ /* 0x000fe200078e10ff */
[----:B0-----:R-:W-:-:S03]  /*307d0*/  IMAD.MOV.U32 R11, RZ, RZ, R18 ;  /* 0x000000ffff0b7224 */ /* 0x001fc600078e0012 */
[----:B------:R-:W-:Y:S02]  /*307e0*/  LEA R18, R29, R9, 0x2 ;  /* 0x000000091d127211 */ /* 0x000fe400078e10ff */
[----:B--2---:R-:W-:-:S04]  /*307f0*/  LEA R20, P6, R17, R3, 0x1 ;  /* 0x0000000311147211 */ /* 0x004fc800078c08ff */
[----:B------:R-:W-:Y:S02]  /*30800*/  LEA.HI.X.SX32 R21, R17, R0, 0x1, P6 ;  /* 0x0000000011157211 */ /* 0x000fe400030f0eff */
[----:B------:R-:W-:-:S04]  /*30810*/  LEA R26, P6, R8, R3, 0x1 ;  /* 0x00000003081a7211 */ /* 0x000fc800078c08ff */
[----:B------:R-:W-:Y:S02]  /*30820*/  LEA.HI.X.SX32 R27, R8, R0, 0x1, P6 ;  /* 0x00000000081b7211 */ /* 0x000fe400030f0eff */
[C---:B------:R-:W-:Y:S02]  /*30830*/  LEA R8, R29.reuse, R18, 0x2 ;  /* 0x000000121d087211 */ /* 0x040fe400078e10ff */
[----:B---3--:R-:W-:Y:S01]  /*30840*/  LEA R10, R29, R15, 0x2 ;  /* 0x0000000f1d0a7211 */ /* 0x008fe200078e10ff */
[----:B----4-:R0:W-:Y:S04]  /*30850*/  STL.64 [R1+0x17d8], R12 ;  /* 0x0017d80c01007387 */ /* 0x0101e80000100a00 */
[----:B------:R1:W-:Y:S01]  /*30860*/  STL.64 [R1+0x318], R20 ;  /* 0x0003181401007387 */ /* 0x0003e20000100a00 */
[----:B0-----:R-:W-:-:S04]  /*30870*/  LEA R12, P5, R16, R3, 0x1 ;  /* 0x00000003100c7211 */ /* 0x001fc800078a08ff */
[----:B------:R-:W-:Y:S01]  /*30880*/  LEA.HI.X.SX32 R13, R16, R0, 0x1, P5 ;  /* 0x00000000100d7211 */ /* 0x000fe200028f0eff */
[----:B-1----:R-:W2:Y:S01]  /*30890*/  LDL.LU R20, [R1+0x28] ;  /* 0x0000280001147983 */ /* 0x002ea20000300800 */
[----:B------:R-:W-:-:S03]  /*308a0*/  IMAD.MOV.U32 R21, RZ, RZ, R28 ;  /* 0x000000ffff157224 */ /* 0x000fc600078e001c */
[----:B------:R-:W3:Y:S04]  /*308b0*/  LDL.LU R16, [R1+0x24] ;  /* 0x0000240001107983 */ /* 0x000ee80000300800 */
[----:B------:R0:W-:Y:S04]  /*308c0*/  STL.64 [R1+0x300], R12 ;  /* 0x0003000c01007387 */ /* 0x0001e80000100a00 */
[----:B------:R-:W4:Y:S04]  /*308d0*/  LDL.LU R28, [R1+0x18] ;  /* 0x00001800011c7983 */ /* 0x000f280000300800 */
[----:B------:R-:W4:Y:S01]  /*308e0*/  LDL.LU R6, [R1+0x14] ;  /* 0x0000140001067983 */ /* 0x000f220000300800 */
[----:B0-----:R-:W-:-:S03]  /*308f0*/  LEA R12, P5, R7, R3, 0x1 ;  /* 0x00000003070c7211 */ /* 0x001fc600078a08ff */
[----:B------:R0:W-:Y:S01]  /*30900*/  STL.64 [R1+0x2f0], R26 ;  /* 0x0002f01a01007387 */ /* 0x0001e20000100a00 */
[----:B------:R-:W-:-:S03]  /*30910*/  LEA.HI.X.SX32 R13, R7, R0, 0x1, P5 ;  /* 0x00000000070d7211 */ /* 0x000fc600028f0eff */
[----:B------:R1:W-:Y:S01]  /*30920*/  STL.64 [R1+0x17a0], R18 ;  /* 0x0017a01201007387 */ /* 0x0003e20000100a00 */
[----:B0-----:R-:W-:-:S04]  /*30930*/  LEA R26, P6, R15, R3, 0x1 ;  /* 0x000000030f1a7211 */ /* 0x001fc800078c08ff */
[----:B------:R-:W-:Y:S01]  /*30940*/  LEA.HI.X.SX32 R27, R15, R0, 0x1, P6 ;  /* 0x000000000f1b7211 */ /* 0x000fe200030f0eff */
[----:B-1----:R-:W4:Y:S01]  /*30950*/  LDL.LU.64 R18, [R1+0x360] ;  /* 0x0003600001127983 */ /* 0x002f220000300a00 */
[----:B------:R-:W0:Y:S03]  /*30960*/  LDC R15, c[0x0][0x278] ;  /* 0x00009e00ff0f7b82 */ /* 0x000e260000000800 */
[----:B------:R1:W-:Y:S04]  /*30970*/  STL.64 [R1+0x2e0], R12 ;  /* 0x0002e00c01007387 */ /* 0x0003e80000100a00 */
[----:B------:R1:W-:Y:S02]  /*30980*/  STL.64 [R1+0x2d0], R26 ;  /* 0x0002d01a01007387 */ /* 0x0003e40000100a00 */
[----:B-1----:R-:W-:-:S02]  /*30990*/  LEA R12, P5, R10, R3, 0x1 ;  /* 0x000000030a0c7211 */ /* 0x002fc400078a08ff */
[C---:B------:R-:W-:Y:S02]  /*309a0*/  LEA R26, P6, R5.reuse, R3, 0x1 ;  /* 0x00000003051a7211 */ /* 0x040fe400078c08ff */
[-C--:B------:R-:W-:Y:S02]  /*309b0*/  LEA.HI.X.SX32 R13, R10, R0.reuse, 0x1, P5 ;  /* 0x000000000a0d7211 */ /* 0x080fe400028f0eff */
[----:B------:R-:W-:Y:S01]  /*309c0*/  LEA.HI.X.SX32 R27, R5, R0, 0x1, P6 ;  /* 0x00000000051b7211 */ /* 0x000fe200030f0eff */
[----:B------:R-:W-:Y:S04]  /*309d0*/  STL.64 [R1+0x17b0], R8 ;  /* 0x0017b00801007387 */ /* 0x000fe80000100a00 */
[----:B------:R1:W-:Y:S04]  /*309e0*/  STL.64 [R1+0x2c0], R12 ;  /* 0x0002c00c01007387 */ /* 0x0003e80000100a00 */
[----:B-1----:R-:W4:Y:S04]  /*309f0*/  LDL.LU.64 R12, [R1+0x17d8] ;  /* 0x0017d800010c7983 */ /* 0x002f280000300a00 */
[----:B------:R1:W-:Y:S04]  /*30a00*/  STL.64 [R1+0x2a8], R26 ;  /* 0x0002a81a01007387 */ /* 0x0003e80000100a00 */
[----:B-1----:R-:W3:Y:S01]  /*30a10*/  LDL.LU.64 R26, [R1+0x17d0] ;  /* 0x0017d000011a7983 */ /* 0x002ee20000300a00 */
[----:B------:R-:W-:Y:S01]  /*30a20*/  IMAD R29, R29, 0x4, R5 ;  /* 0x000000041d1d7824 */ /* 0x000fe200078e0205 */
[----:B0-----:R-:W-:-:S04]  /*30a30*/  LEA R17, R15, R8, 0x2 ;  /* 0x000000080f117211 */ /* 0x001fc800078e10ff */
[----:B------:R-:W-:-:S04]  /*30a40*/  LEA R8, P5, R29, R3, 0x1 ;  /* 0x000000031d087211 */ /* 0x000fc800078a08ff */
[----:B------:R-:W-:Y:S02]  /*30a50*/  LEA.HI.X.SX32 R9, R29, R0, 0x1, P5 ;  /* 0x000000001d097211 */ /* 0x000fe400028f0eff */
[----:B------:R-:W4:Y:S01]  /*30a60*/  LDL.LU R29, [R1+0x17cc] ;  /* 0x0017cc00011d7983 */ /* 0x000f220000300800 */
[----:B------:R-:W-:-:S03]  /*30a70*/  MOV R5, R11 ;  /* 0x0000000b00057202 */ /* 0x000fc60000000f00 */
[----:B------:R2:W-:Y:S01]  /*30a80*/  STL.64 [R1+0x298], R8 ;  /* 0x0002980801007387 */ /* 0x0005e20000100a00 */
[----:B------:R-:W-:Y:S02]  /*30a90*/  LEA R7, R15, R17, 0x2 ;  /* 0x000000110f077211 */ /* 0x000fe400078e10ff */
[----:B--2---:R-:W-:-:S04]  /*30aa0*/  LEA R8, P5, R20, R3, 0x1 ;  /* 0x0000000314087211 */ /* 0x004fc800078a08ff */
[-C--:B------:R-:W-:Y:S02]  /*30ab0*/  LEA.HI.X.SX32 R9, R20, R0.reuse, 0x1, P5 ;  /* 0x0000000014097211 */ /* 0x080fe400028f0eff */
[----:B------:R-:W-:Y:S02]  /*30ac0*/  MOV R20, R21 ;  /* 0x0000001500147202 */ /* 0x000fe40000000f00 */
[----:B------:R-:W-:Y:S01]  /*30ad0*/  MOV R21, R25 ;  /* 0x0000001900157202 */ /* 0x000fe20000000f00 */
[----:B---3--:R-:W-:Y:S01]  /*30ae0*/  IMAD.MOV.U32 R10, RZ, RZ, R26 ;  /* 0x000000ffff0a7224 */ /* 0x008fe200078e001a */
[C---:B------:R-:W-:Y:S02]  /*30af0*/  LEA R26, P6, R16.reuse, R3, 0x1 ;  /* 0x00000003101a7211 */ /* 0x040fe400078c08ff */
[----:B------:R-:W-:Y:S02]  /*30b00*/  MOV R11, R27 ;  /* 0x0000001b000b7202 */ /* 0x000fe40000000f00 */
[----:B------:R-:W-:-:S05]  /*30b10*/  LEA.HI.X.SX32 R27, R16, R0, 0x1, P6 ;  /* 0x00000000101b7211 */ /* 0x000fca00030f0eff */
[----:B------:R4:W-:Y:S01]  /*30b20*/  STL.64 [R1+0x288], R26 ;  /* 0x0002881a01007387 */ /* 0x0009e20000100a00 */
[----:B------:R-:W-:-:S03]  /*30b30*/  IMAD R16, R15, 0x4, R7 ;  /* 0x000000040f107824 */ /* 0x000fc600078e0207 */
[----:B------:R0:W-:Y:S04]  /*30b40*/  STL.64 [R1+0x278], R8 ;  /* 0x0002780801007387 */ /* 0x0001e80000100a00 */
[----:B------:R-:W2:Y:S01]  /*30b50*/  LDL.LU R25, [R1+0x8] ;  /* 0x0000080001197983 */ /* 0x000ea20000300800 */
[----:B----4-:R-:W-:-:S04]  /*30b60*/  LEA R26, P6, R13, R3, 0x1 ;  /* 0x000000030d1a7211 */ /* 0x010fc800078c08ff */
[-C--:B------:R-:W-:Y:S02]  /*30b70*/  LEA.HI.X.SX32 R27, R13, R0.reuse, 0x1, P6 ;  /* 0x000000000d1b7211 */ /* 0x080fe400030f0eff */
[CC--:B0-----:R-:W-:Y:S01]  /*30b80*/  LEA R8, P5, R28.reuse, R3.reuse, 0x1 ;  /* 0x000000031c087211 */ /* 0x0c1fe200078a08ff */
[----:B------:R-:W3:Y:S03]  /*30b90*/  LDL.LU R13, [R1+0x4] ;  /* 0x00000400010d7983 */ /* 0x000ee60000300800 */
[----:B------:R-:W-:Y:S01]  /*30ba0*/  LEA.HI.X.SX32 R9, R28, R0, 0x1, P5 ;  /* 0x000000001c097211 */ /* 0x000fe200028f0eff */
[----:B------:R0:W-:Y:S04]  /*30bb0*/  STL.64 [R1+0x268], R26 ;  /* 0x0002681a01007387 */ /* 0x0001e80000100a00 */
[----:B------:R-:W-:Y:S04]  /*30bc0*/  STL.64 [R1+0x1778], R16 ;  /* 0x0017781001007387 */ /* 0x000fe80000100a00 */
[----:B------:R-:W4:Y:S01]  /*30bd0*/  LDL.LU R28, [R1+0x17c8] ;  /* 0x0017c800011c7983 */ /* 0x000f220000300800 */
[----:B0-----:R-:W-:Y:S01]  /*30be0*/  IMAD.MOV.U32 R27, RZ, RZ, R5 ;  /* 0x000000ffff1b7224 */ /* 0x001fe200078e0005 */
[----:B------:R-:W-:-:S02]  /*30bf0*/  LEA R26, P6, R6, R3, 0x1 ;  /* 0x00000003061a7211 */ /* 0x000fc400078c08ff */
[----:B------:R0:W-:Y:S02]  /*30c00*/  STL.64 [R1+0x258], R8 ;  /* 0x0002580801007387 */ /* 0x0001e40000100a00 */
[----:B0-----:R-:W-:Y:S02]  /*30c10*/  LEA R8, P5, R27, R3, 0x1 ;  /* 0x000000031b087211 */ /* 0x001fe400078a08ff */
[----:B------:R-:W-:Y:S02]  /*30c20*/  MOV R9, R27 ;  /* 0x0000001b00097202 */ /* 0x000fe40000000f00 */
[----:B------:R-:W-:-:S05]  /*30c30*/  LEA.HI.X.SX32 R27, R6, R0, 0x1, P6 ;  /* 0x00000000061b7211 */ /* 0x000fca00030f0eff */
[----:B------:R0:W-:Y:S04]  /*30c40*/  STL.64 [R1+0x250], R26 ;  /* 0x0002501a01007387 */ /* 0x0001e80000100a00 */
[----:B0-----:R-:W2:Y:S01]  /*30c50*/  LDL.LU.64 R26, [R1+0x17c0] ;  /* 0x0017c000011a7983 */ /* 0x001ea20000300a00 */
[----:B------:R-:W-:-:S05]  /*30c60*/  LEA.HI.X.SX32 R9, R9, R0, 0x1, P5 ;  /* 0x0000000009097211 */ /* 0x000fca00028f0eff */
[----:B------:R0:W-:Y:S02]  /*30c70*/  STL.64 [R1+0x248], R8 ;  /* 0x0002480801007387 */ /* 0x0001e40000100a00 */
[----:B0-----:R-:W0:Y:S01]  /*30c80*/  LDC R9, c[0x0][0x278] ;  /* 0x00009e00ff097b82 */ /* 0x001e220000000800 */
[C---:B------:R-:W-:Y:S01]  /*30c90*/  LEA R5, R15.reuse, R16, 0x2 ;  /* 0x000000100f057211 */ /* 0x040fe200078e10ff */
[----:B------:R-:W-:Y:S01]  /*30ca0*/  IMAD R6, R15, 0x4, R29 ;  /* 0x000000040f067824 */ /* 0x000fe200078e021d */
[----:B------:R-:W-:Y:S02]  /*30cb0*/  LEA R16, P6, R29, R3, 0x1 ;  /* 0x000000031d107211 */ /* 0x000fe400078c08ff */
[----:B------:R-:W-:Y:S02]  /*30cc0*/  LEA R15, R15, R5, 0x2 ;  /* 0x000000050f0f7211 */ /* 0x000fe400078e10ff */
[----:B------:R-:W-:Y:S02]  /*30cd0*/  LEA R8, P5, R6, R3, 0x1 ;  /* 0x0000000306087211 */ /* 0x000fe400078a08ff */
[----:B------:R-:W-:-:S05]  /*30ce0*/  LEA.HI.X.SX32 R17, R29, R0, 0x1, P6 ;  /* 0x000000001d117211 */ /* 0x000fca00030f0eff */
[----:B------:R-:W-:Y:S01]  /*30cf0*/  STL.64 [R1+0x240], R16 ;  /* 0x0002401001007387 */ /* 0x000fe20000100a00 */
[----:B0-----:R-:W-:Y:S02]  /*30d00*/  LEA R29, R9, R15, 0x2 ;  /* 0x0000000f091d7211 */ /* 0x001fe400078e10ff */
[----:B------:R-:W-:-:S05]  /*30d10*/  LEA.HI.X.SX32 R9, R6, R0, 0x1, P5 ;  /* 0x0000000006097211 */ /* 0x000fca00028f0eff */
[----:B------:R0:W-:Y:S02]  /*30d20*/  STL.64 [R1+0x238], R8 ;  /* 0x0002380801007387 */ /* 0x0001e40000100a00 */
[----:B0-----:R-:W0:Y:S01]  /*30d30*/  LDC R9, c[0x0][0x278] ;  /* 0x00009e00ff097b82 */ /* 0x001e220000000800 */
[-C--:B------:R-:W-:Y:S02]  /*30d40*/  LEA R8, P5, R14, R3.reuse, 0x1 ;  /* 0x000000030e087211 */ /* 0x080fe400078a08ff */
[----:B----4-:R-:W-:-:S04]  /*30d50*/  LEA R16, P6, R28, R3, 0x1 ;  /* 0x000000031c107211 */ /* 0x010fc800078c08ff */
[----:B------:R-:W-:Y:S02]  /*30d60*/  LEA.HI.X.SX32 R17, R28, R0, 0x1, P6 ;  /* 0x000000001c117211 */ /* 0x000fe400030f0eff */
[----:B0-----:R-:W-:-:S03]  /*30d70*/  LEA R28, R9, R29, 0x2 ;  /* 0x0000001d091c7211 */ /* 0x001fc600078e10ff */
[----:B------:R2:W-:Y:S02]  /*30d80*/  STL.64 [R1+0x230], R16 ;  /* 0x0002301001007387 */ /* 0x0005e40000100a00 */
[-C--:B--2---:R-:W-:Y:S01]  /*30d90*/  LEA R16, P6, R27, R3.reuse, 0x1 ;  /* 0x000000031b107211 */ /* 0x084fe200078c08ff */
[----:B------:R-:W-:Y:S01]  /*30da0*/  IMAD R6, R9, 0x4, R27 ;  /* 0x0000000409067824 */ /* 0x000fe200078e021b */
[-C--:B------:R-:W-:Y:S02]  /*30db0*/  LEA.HI.X.SX32 R9, R14, R0.reuse, 0x1, P5 ;  /* 0x000000000e097211 */ /* 0x080fe400028f0eff */
[----:B------:R-:W-:Y:S02]  /*30dc0*/  LEA.HI.X.SX32 R17, R27, R0, 0x1, P6 ;  /* 0x000000001b117211 */ /* 0x000fe400030f0eff */
[----:B------:R-:W0:Y:S01]  /*30dd0*/  LDC R27, c[0x0][0x278] ;  /* 0x00009e00ff1b7b82 */ /* 0x000e220000000800 */
[----:B------:R1:W-:Y:S04]  /*30de0*/  STL.64 [R1+0x228], R8 ;  /* 0x0002280801007387 */ /* 0x0003e80000100a00 */
[----:B------:R2:W-:Y:S04]  /*30df0*/  STL.64 [R1+0x220], R16 ;  /* 0x0002201001007387 */ /* 0x0005e80000100a00 */
[----:B------:R3:W-:Y:S01]  /*30e00*/  STL.64 [R1+0x1768], R28 ;  /* 0x0017681c01007387 */ /* 0x0007e20000100a00 */
[----:B-1----:R-:W-:-:S04]  /*30e10*/  LEA R8, P5, R6, R3, 0x1 ;  /* 0x0000000306087211 */ /* 0x002fc800078a08ff */
[----:B------:R-:W-:Y:S02]  /*30e20*/  LEA.HI.X.SX32 R9, R6, R0, 0x1, P5 ;  /* 0x0000000006097211 */ /* 0x000fe400028f0eff */
[----:B------:R-:W4:Y:S01]  /*30e30*/  LDL.LU R6, [R1+0x17b8] ;  /* 0x0017b80001067983 */ /* 0x000f220000300800 */
[----:B--2---:R-:W-:Y:S02]  /*30e40*/  MOV R16, R18 ;  /* 0x0000001200107202 */ /* 0x004fe40000000f00 */
[C---:B------:R-:W-:Y:S01]  /*30e50*/  LEA R18, P6, R25.reuse, R3, 0x1 ;  /* 0x0000000319127211 */ /* 0x040fe200078c08ff */
[----:B------:R-:W-:Y:S01]  /*30e60*/  IMAD.MOV.U32 R17, RZ, RZ, R19 ;  /* 0x000000ffff117224 */ /* 0x000fe200078e0013 */
[----:B------:R1:W-:Y:S02]  /*30e70*/  STL.64 [R1+0x218], R8 ;  /* 0x0002180801007387 */ /* 0x0003e40000100a00 */
[----:B------:R-:W-:Y:S02]  /*30e80*/  LEA.HI.X.SX32 R19, R25, R0, 0x1, P6 ;  /* 0x0000000019137211 */ /* 0x000fe400030f0eff */
[----:B0-----:R-:W-:-:S02]  /*30e90*/  LEA R14, R27, R28, 0x2 ;  /* 0x0000001c1b0e7211 */ /* 0x001fc400078e10ff */
[C---:B---3--:R-:W-:Y:S01]  /*30ea0*/  LEA R28, P5, R13.reuse, R3, 0x1 ;  /* 0x000000030d1c7211 */ /* 0x048fe200078a08ff */
[----:B-1----:R-:W2:Y:S04]  /*30eb0*/  LDL.LU.64 R8, [R1+0x17b0] ;  /* 0x0017b00001087983 */ /* 0x002ea80000300a00 */
[----:B------:R-:W3:Y:S01]  /*30ec0*/  LDL.LU R25, [R1+0x17ac] ;  /* 0x0017ac0001197983 */ /* 0x000ee20000300800 */
[----:B------:R-:W-:-:S03]  /*30ed0*/  LEA.HI.X.SX32 R29, R13, R0, 0x1, P5 ;  /* 0x000000000d1d7211 */ /* 0x000fc600028f0eff */
[----:B------:R-:W-:Y:S04]  /*30ee0*/  STL.64 [R1+0x210], R18 ;  /* 0x0002101201007387 */ /* 0x000fe80000100a00 */
[----:B------:R-:W-:Y:S04]  /*30ef0*/  STL.64 [R1+0x1770], R14 ;  /* 0x0017700e01007387 */ /* 0x000fe80000100a00 */
[----:B------:R-:W2:Y:S04]  /*30f00*/  LDL.LU R13, [R1+0x17a8] ;  /* 0x0017a800010d7983 */ /* 0x000ea80000300800 */
[----:B------:R0:W-:Y:S02]  /*30f10*/  STL.64 [R1+0x208], R28 ;  /* 0x0002081c01007387 */ /* 0x0001e40000100a00 */
[----:B0-----:R-:W0:Y:S01]  /*30f20*/  LDC R29, c[0x0][0x278] ;  /* 0x00009e00ff1d7b82 */ /* 0x001e220000000800 */
[----:B------:R-:W-:-:S02]  /*30f30*/  LEA R18, P6, R26, R3, 0x1 ;  /* 0x000000031a127211 */ /* 0x000fc400078c08ff */
[----:B------:R-:W-:Y:S02]  /*30f40*/  LEA R27, R27, R14, 0x2 ;  /* 0x0000000e1b1b7211 */ /* 0x000fe400078e10ff */
[----:B------:R-:W-:Y:S01]  /*30f50*/  LEA.HI.X.SX32 R19, R26, R0, 0x1, P6 ;  /* 0x000000001a137211 */ /* 0x000fe200030f0eff */
[----:B------:R-:W-:Y:S01]  /*30f60*/  IMAD.MOV.U32 R14, RZ, RZ, R22 ;  /* 0x000000ffff0e7224 */ /* 0x000fe200078e0016 */
[----:B------:R-:W-:Y:S02]  /*30f70*/  MOV R15, R23 ;  /* 0x00000017000f7202 */ /* 0x000fe40000000f00 */
[----:B0-----:R-:W-:Y:S01]  /*30f80*/  LEA R26, R29, R27, 0x2 ;  /* 0x0000001b1d1a7211 */ /* 0x001fe200078e10ff */
[----:B------:R0:W-:Y:S04]  /*30f90*/  STL.64 [R1+0x200], R18 ;  /* 0x0002001201007387 */ /* 0x0001e80000100a00 */
[----:B0-----:R-:W2:Y:S01]  /*30fa0*/  LDL.LU.64 R18, [R1+0x17a0] ;  /* 0x0017a00001127983 */ /* 0x001ea20000300a00 */
[----:B----4-:R-:W-:-:S04]  /*30fb0*/  LEA R28, P5, R6, R3, 0x1 ;  /* 0x00000003061c7211 */ /* 0x010fc800078a08ff */
[----:B------:R-:W-:Y:S02]  /*30fc0*/  LEA.HI.X.SX32 R29, R6, R0, 0x1, P5 ;  /* 0x00000000061d7211 */ /* 0x000fe400028f0eff */
[----:B------:R-:W0:Y:S03]  /*30fd0*/  LDC R6, c[0x0][0x278] ;  /* 0x00009e00ff067b82 */ /* 0x000e260000000800 */
[----:B------:R1:W-:Y:S01]  /*30fe0*/  STL.64 [R1+0x1f8], R28 ;  /* 0x0001f81c01007387 */ /* 0x0003e20000100a00 */
[----:B---3--:R-:W-:-:S04]  /*30ff0*/  LEA R22, P6, R25, R3, 0x1 ;  /* 0x0000000319167211 */ /* 0x008fc800078c08ff */
[----:B------:R-:W-:Y:S01]  /*31000*/  LEA.HI.X.SX32 R23, R25, R0, 0x1, P6 ;  /* 0x0000000019177211 */ /* 0x000fe200030f0eff */
[----:B-1----:R-:W-:Y:S01]  /*31010*/  IMAD.MOV.U32 R29, RZ, RZ, R10 ;  /* 0x000000ffff1d7224 */ /* 0x002fe200078e000a */
[----:B------:R-:W-:-:S03]  /*31020*/  MOV R28, R11 ;  /* 0x0000000b001c7202 */ /* 0x000fc60000000f00 */
[----:B------:R1:W-:Y:S01]  /*31030*/  STL.64 [R1+0x1f0], R22 ;  /* 0x0001f01601007387 */ /* 0x0003e20000100a00 */
[----:B--2---:R-:W-:-:S03]  /*31040*/  LEA R10, P5, R13, R3, 0x1 ;  /* 0x000000030d0a7211 */ /* 0x004fc600078a08ff */
[----:B------:R2:W-:Y:S01]  /*31050*/  STL.64 [R1+0x1758], R26 ;  /* 0x0017581a01007387 */ /* 0x0005e20000100a00 */
[----:B------:R-:W-:Y:S02]  /*31060*/  LEA.HI.X.SX32 R11, R13, R0, 0x1, P5 ;  /* 0x000000000d0b7211 */ /* 0x000fe400028f0eff */
[----:B0-----:R-:W-:Y:S01]  /*31070*/  LEA R6, R6, R26, 0x2 ;  /* 0x0000001a06067211 */ /* 0x001fe200078e10ff */
[----:B------:R-:W0:Y:S01]  /*31080*/  LDC R13, c[0x0][0x278] ;  /* 0x00009e00ff0d7b82 */ /* 0x000e220000000800 */
[----:B-1----:R-:W-:-:S04]  /*31090*/  LEA R22, P6, R24, R3, 0x1 ;  /* 0x0000000318167211 */ /* 0x002fc800078c08ff */
[----:B------:R-:W-:Y:S01]  /*310a0*/  LEA.HI.X.SX32 R23, R24, R0, 0x1, P6 ;  /* 0x0000000018177211 */ /* 0x000fe200030f0eff */
[----:B--2---:R-:W2:Y:S04]  /*310b0*/  LDL.LU.64 R26, [R1+0x358] ;  /* 0x00035800011a7983 */ /* 0x004ea80000300a00 */
[----:B------:R-:W-:Y:S04]  /*310c0*/  STL.64 [R1+0x1e8], R10 ;  /* 0x0001e80a01007387 */ /* 0x000fe80000100a00 */
[----:B------:R1:W-:Y:S04]  /*310d0*/  STL.64 [R1+0x1e0], R22 ;  /* 0x0001e01601007387 */ /* 0x0003e80000100a00 */
[----:B-1----:R-:W3:Y:S01]  /*310e0*/  LDL.LU.64 R22, [R1+0x1798] ;  /* 0x0017980001167983 */ /* 0x002ee20000300a00 */
[----:B------:R-:W-:Y:S01]  /*310f0*/  LEA R10, P5, R4, R3, 0x1 ;  /* 0x00000003040a7211 */ /* 0x000fe200078a08ff */
[----:B------:R-:W-:Y:S01]  /*31100*/  IMAD.MOV.U32 R24, RZ, RZ, R20 ;  /* 0x000000ffff187224 */ /* 0x000fe200078e0014 */
[----:B------:R-:W-:-:S02]  /*31110*/  MOV R25, R21 ;  /* 0x0000001500197202 */ /* 0x000fc40000000f00 */
[----:B------:R-:W-:Y:S01]  /*31120*/  LEA.HI.X.SX32 R11, R4, R0, 0x1, P5 ;  /* 0x00000000040b7211 */ /* 0x000fe200028f0eff */
[----:B------:R1:W-:Y:S01]  /*31130*/  STL.64 [R1+0x1780], R6 ;  /* 0x0017800601007387 */ /* 0x0003e20000100a00 */
[----:B0-----:R-:W-:Y:S01]  /*31140*/  LEA R13, R13, R6, 0x2 ;  /* 0x000000060d0d7211 */ /* 0x001fe200078e10ff */
[----:B------:R-:W0:Y:S02]  /*31150*/  LDC R4, c[0x0][0x278] ;  /* 0x00009e00ff047b82 */ /* 0x000e240000000800 */
[----:B------:R4:W-:Y:S01]  /*31160*/  STL.64 [R1+0x1d8], R10 ;  /* 0x0001d80a01007387 */ /* 0x0009e20000100a00 */
[----:B-1----:R-:W-:-:S03]  /*31170*/  LEA R6, P5, R12, R3, 0x1 ;  /* 0x000000030c067211 */ /* 0x002fc600078a08ff */
[----:B----4-:R-:W4:Y:S01]  /*31180*/  LDL.LU.64 R10, [R1+0x1790] ;  /* 0x00179000010a7983 */ /* 0x010f220000300a00 */
[----:B------:R-:W-:Y:S02]  /*31190*/  LEA.HI.X.SX32 R7, R12, R0, 0x1, P5 ;  /* 0x000000000c077211 */ /* 0x000fe400028f0eff */
[----:B------:R-:W1:Y:S01]  /*311a0*/  LDC R12, c[0x0][0x278] ;  /* 0x00009e00ff0c7b82 */ /* 0x000e620000000800 */
[----:B---3--:R-:W-:-:S04]  /*311b0*/  LEA R20, P6, R23, R3, 0x1 ;  /* 0x0000000317147211 */ /* 0x008fc800078c08ff */
[----:B------:R-:W-:-:S05]  /*311c0*/  LEA.HI.X.SX32 R21, R23, R0, 0x1, P6 ;  /* 0x0000000017157211 */ /* 0x000fca00030f0eff */
[----:B------:R3:W-:Y:S04]  /*311d0*/  STL.64 [R1+0x1d0], R20 ;  /* 0x0001d01401007387 */ /* 0x0007e80000100a00 */
[----:B------:R-:W-:Y:S01]  /*311e0*/  STL.64 [R1+0x1c8], R6 ;  /* 0x0001c80601007387 */ /* 0x000fe20000100a00 */
[----:B---3--:R-:W-:-:S04]  /*311f0*/  LEA R20, P6, R22, R3, 0x1 ;  /* 0x0000000316147211 */ /* 0x008fc800078c08ff */
[----:B------:R-:W-:-:S05]  /*31200*/  LEA.HI.X.SX32 R21, R22, R0, 0x1, P6 ;  /* 0x0000000016157211 */ /* 0x000fca00030f0eff */
[----:B------:R3:W-:Y:S04]  /*31210*/  STL.64 [R1+0x1c0], R20 ;  /* 0x0001c01401007387 */ /* 0x0007e80000100a00 */
[----:B---3--:R-:W3:Y:S01]  /*31220*/  LDL.LU.64 R20, [R1+0x1788] ;  /* 0x0017880001147983 */ /* 0x008ee20000300a00 */
[----:B----4-:R-:W-:-:S04]  /*31230*/  LEA R6, P5, R10, R3, 0x1 ;  /* 0x000000030a067211 */ /* 0x010fc800078a08ff */
[----:B------:R-:W-:Y:S02]  /*31240*/  LEA.HI.X.SX32 R7, R10, R0, 0x1, P5 ;  /* 0x000000000a077211 */ /* 0x000fe400028f0eff */
[----:B------:R-:W4:Y:S03]  /*31250*/  LDC R10, c[0x0][0x278] ;  /* 0x00009e00ff0a7b82 */ /* 0x000f260000000800 */
[----:B------:R2:W-:Y:S01]  /*31260*/  STL.64 [R1+0x1b8], R6 ;  /* 0x0001b80601007387 */ /* 0x0005e20000100a00 */
[----:B0-----:R-:W-:-:S05]  /*31270*/  IMAD R4, R4, 0x4, R13 ;  /* 0x0000000404047824 */ /* 0x001fca00078e020d */
[----:B-1----:R-:W-:Y:S02]  /*31280*/  LEA R12, R12, R4, 0x2 ;  /* 0x000000040c0c7211 */ /* 0x002fe400078e10ff */
[----:B--2---:R-:W-:-:S04]  /*31290*/  LEA R6, P5, R11, R3, 0x1 ;  /* 0x000000030b067211 */ /* 0x004fc800078a08ff */
[----:B------:R-:W-:Y:S02]  /*312a0*/  LEA.HI.X.SX32 R7, R11, R0, 0x1, P5 ;  /* 0x000000000b077211 */ /* 0x000fe400028f0eff */
[----:B----4-:R-:W-:Y:S02]  /*312b0*/  LEA R10, R10, R12, 0x2 ;  /* 0x0000000c0a0a7211 */ /* 0x010fe400078e10ff */
[----:B---3--:R-:W-:-:S04]  /*312c0*/  LEA R22, P6, R21, R3, 0x1 ;  /* 0x0000000315167211 */ /* 0x008fc800078c08ff */
[----:B------:R-:W-:-:S05]  /*312d0*/  LEA.HI.X.SX32 R23, R21, R0, 0x1, P6 ;  /* 0x0000000015177211 */ /* 0x000fca00030f0eff */
[----:B------:R0:W-:Y:S02]  /*312e0*/  STL.64 [R1+0x1b0], R22 ;  /* 0x0001b01601007387 */ /* 0x0001e40000100a00 */
[----:B0-----:R-:W-:Y:S02]  /*312f0*/  MOV R22, R26 ;  /* 0x0000001a00167202 */ /* 0x001fe40000000f00 */
[----:B------:R-:W-:Y:S01]  /*31300*/  LEA R26, P6, R20, R3, 0x1 ;  /* 0x00000003141a7211 */ /* 0x000fe200078c08ff */
[----:B------:R-:W-:-:S03]  /*31310*/  IMAD.MOV.U32 R23, RZ, RZ, R27 ;  /* 0x000000ffff177224 */ /* 0x000fc600078e001b */
[----:B------:R-:W-:Y:S02]  /*31320*/  LEA.HI.X.SX32 R27, R20, R0, 0x1, P6 ;  /* 0x00000000141b7211 */ /* 0x000fe400030f0eff */
[----:B------:R-:W0:Y:S01]  /*31330*/  LDC R20, c[0x0][0x278] ;  /* 0x00009e00ff147b82 */ /* 0x000e220000000800 */
[----:B------:R1:W-:Y:S04]  /*31340*/  STL.64 [R1+0x1750], R12 ;  /* 0x0017500c01007387 */ /* 0x0003e80000100a00 */
[----:B-1----:R-:W2:Y:S04]  /*31350*/  LDL.LU.64 R12, [R1+0x368] ;  /* 0x00036800010c7983 */ /* 0x002ea80000300a00 */
[----:B------:R1:W-:Y:S04]  /*31360*/  STL.64 [R1+0x1a8], R6 ;  /* 0x0001a80601007387 */ /* 0x0003e80000100a00 */
[----:B------:R3:W-:Y:S01]  /*31370*/  STL.64 [R1+0x1a0], R26 ;  /* 0x0001a01a01007387 */ /* 0x0007e20000100a00 */
[----:B-1----:R-:W-:-:S02]  /*31380*/  LEA R6, P5, R2, R3, 0x1 ;  /* 0x0000000302067211 */ /* 0x002fc400078a08ff */
[C---:B---3--:R-:W-:Y:S02]  /*31390*/  LEA R26, P6, R19.reuse, R3, 0x1 ;  /* 0x00000003131a7211 */ /* 0x048fe400078c08ff */
[-C--:B------:R-:W-:Y:S02]  /*313a0*/  LEA.HI.X.SX32 R7, R2, R0.reuse, 0x1, P5 ;  /* 0x0000000002077211 */ /* 0x080fe400028f0eff */
[----:B------:R-:W-:-:S03]  /*313b0*/  LEA.HI.X.SX32 R27, R19, R0, 0x1, P6 ;  /* 0x00000000131b7211 */ /* 0x000fc600030f0eff */
[----:B------:R1:W-:Y:S01]  /*313c0*/  STL.64 [R1+0x198], R6 ;  /* 0x0001980601007387 */ /* 0x0003e20000100a00 */
[----:B0-----:R-:W-:-:S03]  /*313d0*/  LEA R11, R20, R10, 0x2 ;  /* 0x0000000a140b7211 */ /* 0x001fc600078e10ff */
[----:B------:R0:W-:Y:S01]  /*313e0*/  STL.64 [R1+0x190], R26 ;  /* 0x0001901a01007387 */ /* 0x0001e20000100a00 */
[----:B------:R-:W-:Y:S02]  /*313f0*/  LEA R2, R20, R11, 0x2 ;  /* 0x0000000b14027211 */ /* 0x000fe400078e10ff */
[CC--:B-1----:R-:W-:Y:S01]  /*31400*/  LEA R6, P5, R9.reuse, R3.reuse, 0x1 ;  /* 0x0000000309067211 */ /* 0x0c2fe200078a08ff */
[----:B0-----:R-:W-:Y:S01]  /*31410*/  IMAD.MOV.U32 R26, RZ, RZ, R16 ;  /* 0x000000ffff1a7224 */ /* 0x001fe200078e0010 */
[C---:B------:R-:W-:Y:S02]  /*31420*/  LEA R16, P6, R18.reuse, R3, 0x1 ;  /* 0x0000000312107211 */ /* 0x040fe400078c08ff */
[-C--:B------:R-:W-:Y:S02]  /*31430*/  LEA.HI.X.SX32 R7, R9, R0.reuse, 0x1, P5 ;  /* 0x0000000009077211 */ /* 0x080fe400028f0eff */
[----:B------:R-:W-:Y:S01]  /*31440*/  MOV R27, R17 ;  /* 0x00000011001b7202 */ /* 0x000fe20000000f00 */
[----:B------:R0:W-:Y:S01]  /*31450*/  STL.64 [R1+0x1740], R10 ;  /* 0x0017400a01007387 */ /* 0x0001e20000100a00 */
[----:B------:R-:W-:-:S03]  /*31460*/  LEA.HI.X.SX32 R17, R18, R0, 0x1, P6 ;  /* 0x0000000012117211 */ /* 0x000fc600030f0eff */
[----:B0-----:R-:W3:Y:S04]  /*31470*/  LDL.LU.64 R10, [R1+0x378] ;  /* 0x00037800010a7983 */ /* 0x001ee80000300a00 */
[----:B------:R0:W-:Y:S04]  /*31480*/  STL.64 [R1+0x188], R6 ;  /* 0x0001880601007387 */ /* 0x0001e80000100a00 */
[----:B0-----:R-:W4:Y:S04]  /*31490*/  LDL.LU.64 R6, [R1+0x1780] ;  /* 0x0017800001067983 */ /* 0x001f280000300a00 */
[----:B------:R0:W-:Y:S04]  /*314a0*/  STL.64 [R1+0x180], R16 ;  /* 0x0001801001007387 */ /* 0x0001e80000100a00 */
[----:B0-----:R-:W4:Y:S01]  /*314b0*/  LDL.LU.64 R16, [R1+0x1778] ;  /* 0x0017780001107983 */ /* 0x001f220000300a00 */
[----:B------:R-:W-:-:S05]  /*314c0*/  LEA R20, P5, R8, R3, 0x1 ;  /* 0x0000000308147211 */ /* 0x000fca00078a08ff */
[----:B------:R-:W-:Y:S04]  /*314d0*/  STL [R1+0x178], R20 ;  /* 0x0001781401007387 */ /* 0x000fe80000100800 */
[----:B--2---:R0:W-:Y:S02]  /*314e0*/  STL.64 [R1+0x1760], R12 ;  /* 0x0017600c01007387 */ /* 0x0041e40000100a00 */
[----:B0-----:R-:W-:Y:S02]  /*314f0*/  MOV R12, R20 ;  /* 0x00000014000c7202 */ /* 0x001fe40000000f00 */
[----:B------:R-:W-:Y:S01]  /*31500*/  MOV R20, R14 ;  /* 0x0000000e00147202 */ /* 0x000fe20000000f00 */
[----:B------:R-:W-:Y:S01]  /*31510*/  IMAD.MOV.U32 R13, RZ, RZ, R21 ;  /* 0x000000ffff0d7224 */ /* 0x000fe200078e0015 */
[----:B------:R-:W-:-:S02]  /*31520*/  MOV R21, R15 ;  /* 0x0000000f00157202 */ /* 0x000fc40000000f00 */
[----:B------:R-:W-:-:S05]  /*31530*/  LEA.HI.X.SX32 R13, R8, R0, 0x1, P5 ;  /* 0x00000000080d7211 */ /* 0x000fca00028f0eff */
[----:B------:R0:W-:Y:S01]  /*31540*/  STL [R1+0x17c], R13 ;  /* 0x00017c0d01007387 */ /* 0x0001e20000100800 */
[----:B---3--:R-:W-:Y:S01]  /*31550*/  IMAD.MOV.U32 R18, RZ, RZ, R10 ;  /* 0x000000ffff127224 */ /* 0x008fe200078e000a */
[----:B------:R-:W-:Y:S02]  /*31560*/  MOV R10, R29 ;  /* 0x0000001d000a7202 */ /* 0x000fe40000000f00 */
[-C--:B----4-:R-:W-:Y:S02]  /*31570*/  LEA R12, P5, R7, R3.reuse, 0x1 ;  /* 0x00000003070c7211 */ /* 0x090fe400078a08ff */
[----:B------:R-:W-:-:S04]  /*31580*/  LEA R14, P6, R17, R3, 0x1 ;  /* 0x00000003110e7211 */ /* 0x000fc800078c08ff */
[----:B------:R-:W-:Y:S02]  /*31590*/  LEA.HI.X.SX32 R15, R17, R0, 0x1, P6 ;  /* 0x00000000110f7211 */ /* 0x000fe400030f0eff */
[----:B------:R-:W-:Y:S02]  /*315a0*/  MOV R17, R28 ;  /* 0x0000001c00117202 */ /* 0x000fe40000000f00 */
[C---:B------:R-:W-:Y:S01]  /*315b0*/  LEA R28, P6, R16.reuse, R3, 0x1 ;  /* 0x00000003101c7211 */ /* 0x040fe200078c08ff */
[----:B------:R1:W-:Y:S01]  /*315c0*/  STL.64 [R1+0x170], R14 ;  /* 0x0001700e01007387 */ /* 0x0003e20000100a00 */
[-C--:B0-----:R-:W-:Y:S02]  /*315d0*/  LEA.HI.X.SX32 R13, R7, R0.reuse, 0x1, P5 ;  /* 0x00000000070d7211 */ /* 0x081fe400028f0eff */
[----:B------:R-:W-:Y:S01]  /*315e0*/  LEA.HI.X.SX32 R29, R16, R0, 0x1, P6 ;  /* 0x00000000101d7211 */ /* 0x000fe200030f0eff */
[----:B-1----:R-:W2:Y:S04]  /*315f0*/  LDL.LU.64 R14, [R1+0x1770] ;  /* 0x00177000010e7983 */ /* 0x002ea80000300a00 */
[----:B------:R0:W-:Y:S04]  /*31600*/  STL.64 [R1+0x168], R12 ;  /* 0x0001680c01007387 */ /* 0x0001e80000100a00 */
[----:B------:R1:W-:Y:S01]  /*31610*/  STL.64 [R1+0x160], R28 ;  /* 0x0001601c01007387 */ /* 0x0003e20000100a00 */
[----:B------:R-:W-:-:S02]  /*31620*/  MOV R19, R11 ;  /* 0x0000000b00137202 */ /* 0x000fc40000000f00 */
[----:B------:R-:W3:Y:S08]  /*31630*/  LDC R11, c[0x0][0x278] ;  /* 0x00009e00ff0b7b82 */ /* 0x000ef00000000800 */
[----:B0-----:R-:W0:Y:S01]  /*31640*/  LDC R13, c[0x0][0x278] ;  /* 0x00009e00ff0d7b82 */ /* 0x001e220000000800 */
[----:B-1----:R-:W4:Y:S01]  /*31650*/  LDL.LU.64 R28, [R1+0x1768] ;  /* 0x00176800011c7983 */ /* 0x002f220000300a00 */
[----:B------:R-:W-:-:S02]  /*31660*/  LEA R12, P5, R5, R3, 0x1 ;  /* 0x00000003050c7211 */ /* 0x000fc400078a08ff */
[----:B------:R-:W-:Y:S01]  /*31670*/  MOV R7, R24 ;  /* 0x0000001800077202 */ /* 0x000fe20000000f00 */
[----:B---3--:R-:W-:-:S04]  /*31680*/  IMAD R9, R11, 0x4, R2 ;  /* 0x000000040b097824 */ /* 0x008fc800078e0202 */
[----:B------:R-:W-:Y:S01]  /*31690*/  IMAD R8, R11, 0x4, R9 ;  /* 0x000000040b087824 */ /* 0x000fe200078e0209 */
[----:B------:R-:W-:-:S03]  /*316a0*/  MOV R11, R25 ;  /* 0x00000019000b7202 */ /* 0x000fc60000000f00 */
[----:B0-----:R-:W-:Y:S01]  /*316b0*/  IMAD R16, R13, 0x4, R8 ;  /* 0x000000040d107824 */ /* 0x001fe200078e0208 */
[----:B------:R-:W-:Y:S01]  /*316c0*/  LEA.HI.X.SX32 R13, R5, R0, 0x1, P5 ;  /* 0x00000000050d7211 */ /* 0x000fe200028f0eff */
[----:B------:R-:W-:Y:S01]  /*316d0*/  STL [R1+0x174c], R11 ;  /* 0x00174c0b01007387 */ /* 0x000fe20000100800 */
[----:B------:R-:W0:Y:S03]  /*316e0*/  LDC R5, c[0x0][0x278] ;  /* 0x00009e00ff057b82 */ /* 0x000e260000000800 */
[----:B------:R1:W-:Y:S04]  /*316f0*/  STL.64 [R1+0x1738], R8 ;  /* 0x0017380801007387 */ /* 0x0003e80000100a00 */
[----:B------:R3:W-:Y:S01]  /*31700*/  STL.64 [R1+0x158], R12 ;  /* 0x0001580c01007387 */ /* 0x0007e20000100a00 */
[----:B-1----:R-:W-:-:S03]  /*31710*/  MOV R9, R17 ;  /* 0x0000001100097202 */ /* 0x002fc60000000f00 */
[----:B---3--:R-:W3:Y:S04]  /*31720*/  LDL.LU.64 R12, [R1+0x1760] ;  /* 0x00176000010c7983 */ /* 0x008ee80000300a00 */
[----:B------:R-:W-:Y:S01]  /*31730*/  STL [R1+0x1748], R9 ;  /* 0x0017480901007387 */ /* 0x000fe20000100800 */
[----:B--2---:R-:W-:-:S04]  /*31740*/  LEA R24, P6, R15, R3, 0x1 ;  /* 0x000000030f187211 */ /* 0x004fc800078c08ff */
[----:B------:R-:W-:-:S05]  /*31750*/  LEA.HI.X.SX32 R25, R15, R0, 0x1, P6 ;  /* 0x000000000f197211 */ /* 0x000fca00030f0eff */
[----:B------:R1:W-:Y:S01]  /*31760*/  STL.64 [R1+0x150], R24 ;  /* 0x0001501801007387 */ /* 0x0003e20000100a00 */
[CC--:B----4-:R-:W-:Y:S02]  /*31770*/  LEA R8, P5, R29.reuse, R3.reuse, 0x1 ;  /* 0x000000031d087211 */ /* 0x0d0fe400078a08ff */
[----:B-1----:R-:W-:Y:S02]  /*31780*/  MOV R24, R26 ;  /* 0x0000001a00187202 */ /* 0x002fe40000000f00 */
[C---:B------:R-:W-:Y:S01]  /*31790*/  LEA R26, P6, R28.reuse, R3, 0x1 ;  /* 0x000000031c1a7211 */ /* 0x040fe200078c08ff */
[----:B------:R-:W-:Y:S01]  /*317a0*/  IMAD.MOV.U32 R25, RZ, RZ, R27 ;  /* 0x000000ffff197224 */ /* 0x000fe200078e001b */
[-C--:B------:R-:W-:Y:S02]  /*317b0*/  LEA.HI.X.SX32 R9, R29, R0.reuse, 0x1, P5 ;  /* 0x000000001d097211 */ /* 0x080fe400028f0eff */
[----:B------:R-:W-:-:S03]  /*317c0*/  LEA.HI.X.SX32 R27, R28, R0, 0x1, P6 ;  /* 0x000000001c1b7211 */ /* 0x000fc600030f0eff */
[----:B------:R-:W-:Y:S04]  /*317d0*/  STL.64 [R1+0x100], R8 ;  /* 0x0001000801007387 */ /* 0x000fe80000100a00 */
[----:B------:R1:W-:Y:S04]  /*317e0*/  STL.64 [R1+0xf0], R26 ;  /* 0x0000f01a01007387 */ /* 0x0003e80000100a00 */
[----:B-1----:R-:W2:Y:S01]  /*317f0*/  LDL.LU.64 R26, [R1+0x1758] ;  /* 0x00175800011a7983 */ /* 0x002ea20000300a00 */
[----:B------:R-:W-:Y:S02]  /*31800*/  MOV R28, R20 ;  /* 0x00000014001c7202 */ /* 0x000fe40000000f00 */
[----:B------:R-:W-:Y:S01]  /*31810*/  LEA R8, P5, R14, R3, 0x1 ;  /* 0x000000030e087211 */ /* 0x000fe200078a08ff */
[----:B------:R-:W-:-:S03]  /*31820*/  IMAD.MOV.U32 R29, RZ, RZ, R21 ;  /* 0x000000ffff1d7224 */ /* 0x000fc600078e0015 */
[----:B------:R-:W-:Y:S02]  /*31830*/  LEA.HI.X.SX32 R9, R14, R0, 0x1, P5 ;  /* 0x000000000e097211 */ /* 0x000fe400028f0eff */
[----:B---3--:R-:W-:Y:S02]  /*31840*/  MOV R20, R12 ;  /* 0x0000000c00147202 */ /* 0x008fe40000000f00 */
[----:B------:R-:W-:Y:S01]  /*31850*/  MOV R21, R13 ;  /* 0x0000000d00157202 */ /* 0x000fe20000000f00 */
[----:B------:R-:W-:Y:S01]  /*31860*/  STL.64 [R1+0xe0], R8 ;  /* 0x0000e00801007387 */ /* 0x000fe20000100a00 */
[----:B--2---:R-:W-:-:S04]  /*31870*/  LEA R12, P6, R27, R3, 0x1 ;  /* 0x000000031b0c7211 */ /* 0x004fc800078c08ff */
[----:B------:R-:W-:-:S05]  /*31880*/  LEA.HI.X.SX32 R13, R27, R0, 0x1, P6 ;  /* 0x000000001b0d7211 */ /* 0x000fca00030f0eff */
[----:B------:R1:W-:Y:S04]  /*31890*/  STL.64 [R1+0xd0], R12 ;  /* 0x0000d00c01007387 */ /* 0x0003e80000100a00 */
[----:B-1----:R-:W2:Y:S01]  /*318a0*/  LDL.LU.64 R12, [R1+0x1750] ;  /* 0x00175000010c7983 */ /* 0x002ea20000300a00 */
[----:B------:R-:W-:-:S04]  /*318b0*/  LEA R8, P5, R26, R3, 0x1 ;  /* 0x000000031a087211 */ /* 0x000fc800078a08ff */
[----:B------:R-:W-:Y:S02]  /*318c0*/  LEA.HI.X.SX32 R9, R26, R0, 0x1, P5 ;  /* 0x000000001a097211 */ /* 0x000fe400028f0eff */
[----:B------:R-:W1:Y:S01]  /*318d0*/  LDC R26, c[0x0][0x278] ;  /* 0x00009e00ff1a7b82 */ /* 0x000e620000000800 */
[----:B------:R-:W-:Y:S02]  /*318e0*/  MOV R27, R10 ;  /* 0x0000000a001b7202 */ /* 0x000fe40000000f00 */
[C---:B------:R-:W-:Y:S02]  /*318f0*/  LEA R10, P6, R6.reuse, R3, 0x1 ;  /* 0x00000003060a7211 */ /* 0x040fe400078c08ff */
[C---:B0-----:R-:W-:Y:S02]  /*31900*/  LEA R17, R5.reuse, R16, 0x2 ;  /* 0x0000001005117211 */ /* 0x041fe400078e10ff */
[----:B------:R-:W-:Y:S01]  /*31910*/  LEA.HI.X.SX32 R11, R6, R0, 0x1, P6 ;  /* 0x00000000060b7211 */ /* 0x000fe200030f0eff */
[----:B------:R-:W-:Y:S02]  /*31920*/  STL.64 [R1+0xc8], R8 ;  /* 0x0000c80801007387 */ /* 0x000fe40000100a00 */
[----:B------:R-:W-:-:S02]  /*31930*/  IMAD R15, R5, 0x4, R17 ;  /* 0x00000004050f7824 */ /* 0x000fc400078e0211 */
[----:B------:R0:W-:Y:S03]  /*31940*/  STL.64 [R1+0xc0], R10 ;  /* 0x0000c00a01007387 */ /* 0x0001e60000100a00 */
[----:B------:R-:W-:Y:S01]  /*31950*/  LEA R14, R5, R15, 0x2 ;  /* 0x0000000f050e7211 */ /* 0x000fe200078e10ff */
[----:B0-----:R-:W3:Y:S03]  /*31960*/  LDL.LU R11, [R1+0x174c] ;  /* 0x00174c00010b7983 */ /* 0x001ee60000300800 */
[----:B-1----:R-:W-:Y:S01]  /*31970*/  LEA R5, R26, R14, 0x2 ;  /* 0x0000000e1a057211 */ /* 0x002fe200078e10ff */
[----:B------:R0:W-:Y:S04]  /*31980*/  STL.64 [R1+0x1728], R14 ;  /* 0x0017280e01007387 */ /* 0x0001e80000100a00 */
[----:B0-----:R-:W4:Y:S01]  /*31990*/  LDL.LU.64 R14, [R1+0x390] ;  /* 0x00039000010e7983 */ /* 0x001f220000300a00 */
[----:B--2---:R-:W-:-:S04]  /*319a0*/  LEA R8, P5, R13, R3, 0x1 ;  /* 0x000000030d087211 */ /* 0x004fc800078a08ff */
[----:B------:R-:W-:-:S05]  /*319b0*/  LEA.HI.X.SX32 R9, R13, R0, 0x1, P5 ;  /* 0x000000000d097211 */ /* 0x000fca00028f0eff */
[----:B------:R0:W-:Y:S04]  /*319c0*/  STL.64 [R1+0xb8], R8 ;  /* 0x0000b80801007387 */ /* 0x0001e80000100a00 */
[----:B0-----:R-:W2:Y:S01]  /*319d0*/  LDL.LU R9, [R1+0x1748] ;  /* 0x0017480001097983 */ /* 0x001ea20000300800 */
[----:B------:R-:W-:Y:S01]  /*319e0*/  LEA R10, P6, R4, R3, 0x1 ;  /* 0x00000003040a7211 */ /* 0x000fe200078c08ff */
[----:B---3--:R-:W-:-:S03]  /*319f0*/  IMAD.MOV.U32 R6, RZ, RZ, R11 ;  /* 0x000000ffff067224 */ /* 0x008fc600078e000b */
[----:B------:R-:W-:Y:S02]  /*31a00*/  LEA.HI.X.SX32 R11, R4, R0, 0x1, P6 ;  /* 0x00000000040b7211 */ /* 0x000fe400030f0eff */
[----:B------:R-:W-:-:S03]  /*31a10*/  LEA R8, P5, R12, R3, 0x1 ;  /* 0x000000030c087211 */ /* 0x000fc600078a08ff */
[----:B------:R0:W-:Y:S04]  /*31a20*/  STL.64 [R1+0xb0], R10 ;  /* 0x0000b00a01007387 */ /* 0x0001e80000100a00 */
[----:B0-----:R-:W3:Y:S04]  /*31a30*/  LDL.LU.64 R10, [R1+0x1740] ;  /* 0x00174000010a7983 */ /* 0x001ee80000300a00 */
[----:B------:R-:W-:Y:S04]  /*31a40*/  STL.64 [R1+0x1730], R24 ;  /* 0x0017301801007387 */ /* 0x000fe80000100a00 */
[----:B------:R0:W-:Y:S04]  /*31a50*/  STL.64 [R1+0x1720], R28 ;  /* 0x0017201c01007387 */ /* 0x0001e80000100a00 */
[----:B0-----:R-:W4:Y:S01]  /*31a60*/  LDL.LU.64 R28, [R1+0x388] ;  /* 0x00038800011c7983 */ /* 0x001f220000300a00 */
[----:B--2---:R-:W-:-:S02]  /*31a70*/  MOV R13, R9 ;  /* 0x00000009000d7202 */ /* 0x004fc40000000f00 */
[----:B------:R-:W-:-:S05]  /*31a80*/  LEA.HI.X.SX32 R9, R12, R0, 0x1, P5 ;  /* 0x000000000c097211 */ /* 0x000fca00028f0eff */
[----:B------:R0:W-:Y:S04]  /*31a90*/  STL.64 [R1+0xa8], R8 ;  /* 0x0000a80801007387 */ /* 0x0001e80000100a00 */
[----:B0-----:R-:W2:Y:S04]  /*31aa0*/  LDL.LU.64 R8, [R1+0x1738] ;  /* 0x0017380001087983 */ /* 0x001ea80000300a00 */
[----:B------:R4:W-:Y:S01]  /*31ab0*/  STL.64 [R1+0x1718], R20 ;  /* 0x0017181401007387 */ /* 0x0009e20000100a00 */
[----:B---3--:R-:W-:-:S04]  /*31ac0*/  LEA R24, P6, R10, R3, 0x1 ;  /* 0x000000030a187211 */ /* 0x008fc800078c08ff */
[-C--:B------:R-:W-:Y:S01]  /*31ad0*/  LEA.HI.X.SX32 R25, R10, R0.reuse, 0x1, P6 ;  /* 0x000000000a197211 */ /* 0x080fe200030f0eff */
[----:B----4-:R-:W-:Y:S01]  /*31ae0*/  IMAD.MOV.U32 R20, RZ, RZ, R14 ;  /* 0x000000ffff147224 */ /* 0x010fe200078e000e */
[C---:B------:R-:W-:Y:S02]  /*31af0*/  LEA R14, P5, R11.reuse, R3, 0x1 ;  /* 0x000000030b0e7211 */ /* 0x040fe400078a08ff */
[----:B------:R-:W-:Y:S02]  /*31b00*/  MOV R21, R15 ;  /* 0x0000000f00157202 */ /* 0x000fe40000000f00 */
[----:B------:R-:W-:Y:S01]  /*31b10*/  LEA.HI.X.SX32 R15, R11, R0, 0x1, P5 ;  /* 0x000000000b0f7211 */ /* 0x000fe200028f0eff */
[----:B------:R0:W-:Y:S04]  /*31b20*/  STL.64 [R1+0xa0], R24 ;  /* 0x0000a01801007387 */ /* 0x0001e80000100a00 */
[----:B------:R2:W-:Y:S01]  /*31b30*/  STL.64 [R1+0x98], R14 ;  /* 0x0000980e01007387 */ /* 0x0005e20000100a00 */
[----:B0-----:R-:W-:-:S04]  /*31b40*/  LEA R24, P6, R2, R3, 0x1 ;  /* 0x0000000302187211 */ /* 0x001fc800078c08ff */
[----:B------:R-:W-:-:S05]  /*31b50*/  LEA.HI.X.SX32 R25, R2, R0, 0x1, P6 ;  /* 0x0000000002197211 */ /* 0x000fca00030f0eff */
[----:B------:R0:W-:Y:S01]  /*31b60*/  STL.64 [R1+0x90], R24 ;  /* 0x0000901801007387 */ /* 0x0001e20000100a00 */
[----:B--2---:R-:W-:-:S04]  /*31b70*/  LEA R14, P5, R9, R3, 0x1 ;  /* 0x00000003090e7211 */ /* 0x004fc800078a08ff */
[----:B------:R-:W-:Y:S02]  /*31b80*/  LEA.HI.X.SX32 R15, R9, R0, 0x1, P5 ;  /* 0x00000000090f7211 */ /* 0x000fe400028f0eff */
[----:B0-----:R-:W-:-:S03]  /*31b90*/  LEA R24, P6, R8, R3, 0x1 ;  /* 0x0000000308187211 */ /* 0x001fc600078c08ff */
[----:B------:R0:W-:Y:S01]  /*31ba0*/  STL.64 [R1+0x88], R14 ;  /* 0x0000880e01007387 */ /* 0x0001e20000100a00 */
[----:B------:R-:W-:Y:S02]  /*31bb0*/  LEA.HI.X.SX32 R25, R8, R0, 0x1, P6 ;  /* 0x0000000008197211 */ /* 0x000fe400030f0eff */
[----:B0-----:R-:W-:-:S03]  /*31bc0*/  LEA R14, P5, R16, R3, 0x1 ;  /* 0x00000003100e7211 */ /* 0x001fc600078a08ff */
[----:B------:R0:W-:Y:S01]  /*31bd0*/  STL.64 [R1+0x80], R24 ;  /* 0x0000801801007387 */ /* 0x0001e20000100a00 */
[----:B------:R-:W-:-:S03]  /*31be0*/  LEA.HI.X.SX32 R15, R16, R0, 0x1, P5 ;  /* 0x00000000100f7211 */ /* 0x000fc600028f0eff */
[----:B0-----:R-:W2:Y:S04]  /*31bf0*/  LDL.LU.64 R24, [R1+0x1730] ;  /* 0x0017300001187983 */ /* 0x001ea80000300a00 */
[----:B------:R0:W-:Y:S04]  /*31c00*/  STL.64 [R1+0x78], R14 ;  /* 0x0000780e01007387 */ /* 0x0001e80000100a00 */
[----:B0-----:R-:W3:Y:S01]  /*31c10*/  LDL.LU.64 R14, [R1+0x1728] ;  /* 0x00172800010e7983 */ /* 0x001ee20000300a00 */
[----:B------:R-:W-:Y:S02]  /*31c20*/  MOV R8, R28 ;  /* 0x0000001c00087202 */ /* 0x000fe40000000f00 */
[----:B------:R-:W-:Y:S01]  /*31c30*/  LEA R28, P6, R17, R3, 0x1 ;  /* 0x00000003111c7211 */ /* 0x000fe200078c08ff */
[----:B------:R-:W-:-:S03]  /*31c40*/  IMAD.MOV.U32 R9, RZ, RZ, R29 ;  /* 0x000000ffff097224 */ /* 0x000fc600078e001d */
[----:B------:R-:W-:Y:S01]  /*31c50*/  LEA.HI.X.SX32 R29, R17, R0, 0x1, P6 ;  /* 0x00000000111d7211 */ /* 0x000fe200030f0eff */
[----:B--2---:R0:W-:Y:S04]  /*31c60*/  STL.64 [R1+0x1710], R24 ;  /* 0x0017101801007387 */ /* 0x0041e80000100a00 */
[----:B------:R1:W-:Y:S01]  /*31c70*/  STL.64 [R1+0x70], R28 ;  /* 0x0000701c01007387 */ /* 0x0003e20000100a00 */
[----:B0-----:R-:W-:Y:S01]  /*31c80*/  MOV R24, R20 ;  /* 0x0000001400187202 */ /* 0x001fe20000000f00 */
[----:B------:R-:W-:Y:S01]  /*31c90*/  IMAD.MOV.U32 R25, RZ, RZ, R21 ;  /* 0x000000ffff197224 */ /* 0x000fe200078e0015 */
[C---:B---3--:R-:W-:Y:S01]  /*31ca0*/  LEA R20, P5, R15.reuse, R3, 0x1 ;  /* 0x000000030f147211 */ /* 0x048fe200078a08ff */
[----:B-1----:R-:W2:Y:S03]  /*31cb0*/  LDL.LU.64 R28, [R1+0x1720] ;  /* 0x00172000011c7983 */ /* 0x002ea60000300a00 */
[----:B------:R-:W-:-:S05]  /*31cc0*/  LEA.HI.X.SX32 R21, R15, R0, 0x1, P5 ;  /* 0x000000000f157211 */ /* 0x000fca00028f0eff */
[----:B------:R0:W-:Y:S04]  /*31cd0*/  STL.64 [R1+0x68], R20 ;  /* 0x0000681401007387 */ /* 0x0001e80000100a00 */
[----:B0-----:R-:W3:Y:S01]  /*31ce0*/  LDL.LU.64 R20, [R1+0x1718] ;  /* 0x0017180001147983 */ /* 0x001ee20000300a00 */
[----:B------:R-:W-:Y:S02]  /*31cf0*/  MOV R16, R24 ;  /* 0x0000001800107202 */ /* 0x000fe40000000f00 */
[C---:B------:R-:W-:Y:S02]  /*31d00*/  LEA R24, P6, R14.reuse, R3, 0x1 ;  /* 0x000000030e187211 */ /* 0x040fe400078c08ff */
[----:B------:R-:W-:Y:S01]  /*31d10*/  MOV R17, R25 ;  /* 0x0000001900117202 */ /* 0x000fe20000000f00 */
[----:B------:R-:W-:Y:S01]  /*31d20*/  IMAD.MOV.U32 R4, RZ, RZ, R13 ;  /* 0x000000ffff047224 */ /* 0x000fe200078e000d */
[----:B------:R-:W-:-:S02]  /*31d30*/  LEA.HI.X.SX32 R25, R14, R0, 0x1, P6 ;  /* 0x000000000e197211 */ /* 0x000fc400030f0eff */
[C---:B------:R-:W-:Y:S02]  /*31d40*/  LEA R13, R26.reuse, R5, 0x2 ;  /* 0x000000051a0d7211 */ /* 0x040fe400078e10ff */
[----:B------:R-:W-:Y:S02]  /*31d50*/  MOV R12, R4 ;  /* 0x00000004000c7202 */ /* 0x000fe40000000f00 */
[----:B------:R-:W-:Y:S01]  /*31d60*/  LEA R4, R26, R13, 0x2 ;  /* 0x0000000d1a047211 */ /* 0x000fe200078e10ff */
[----:B------:R-:W-:-:S03]  /*31d70*/  IMAD.MOV.U32 R2, RZ, RZ, R7 ;  /* 0x000000ffff027224 */ /* 0x000fc600078e0007 */
[----:B------:R-:W-:Y:S01]  /*31d80*/  LEA R10, R26, R4, 0x2 ;  /* 0x000000041a0a7211 */ /* 0x000fe200078e10ff */
[----:B------:R-:W-:-:S03]  /*31d90*/  IMAD.MOV.U32 R11, RZ, RZ, R12 ;  /* 0x000000ffff0b7224 */ /* 0x000fc600078e000c */
[C---:B------:R-:W-:Y:S02]  /*31da0*/  LEA R7, R26.reuse, R10, 0x2 ;  /* 0x0000000a1a077211 */ /* 0x040fe400078e10ff */
[----:B------:R-:W-:Y:S02]  /*31db0*/  MOV R12, R6 ;  /* 0x00000006000c7202 */ /* 0x000fe40000000f00 */
[----:B------:R-:W-:Y:S01]  /*31dc0*/  LEA R6, R26, R7, 0x2 ;  /* 0x000000071a067211 */ /* 0x000fe200078e10ff */
[----:B------:R-:W-:-:S03]  /*31dd0*/  IMAD.MOV.U32 R14, RZ, RZ, R2 ;  /* 0x000000ffff0e7224 */ /* 0x000fc600078e0002 */
[----:B------:R-:W-:Y:S01]  /*31de0*/  LEA R2, R26, R6, 0x2 ;  /* 0x000000061a027211 */ /* 0x000fe200078e10ff */
[----:B------:R-:W-:Y:S01]  /*31df0*/  IMAD.MOV.U32 R15, RZ, RZ, R27 ;  /* 0x000000ffff0f7224 */ /* 0x000fe200078e001b */
[----:B---3--:R0:W-:Y:S04]  /*31e00*/  STL.64 [R1+0x1708], R20 ;  /* 0x0017081401007387 */ /* 0x0081e80000100a00 */
[----:B------:R1:W-:Y:S01]  /*31e10*/  STL.64 [R1+0x60], R24 ;  /* 0x0000601801007387 */ /* 0x0003e20000100a00 */
[-C--:B0-----:R-:W-:Y:S02]  /*31e20*/  LEA R20, P5, R5, R3.reuse, 0x1 ;  /* 0x0000000305147211 */ /* 0x081fe400078a08ff */
[----:B-1----:R-:W-:Y:S02]  /*31e30*/  LEA R24, P6, R13, R3, 0x1 ;  /* 0x000000030d187211 */ /* 0x002fe400078c08ff */
[----:B------:R-:W-:-:S02]  /*31e40*/  LEA.HI.X.SX32 R21, R5, R0, 0x1, P5 ;  /* 0x0000000005157211 */ /* 0x000fc400028f0eff */
[----:B------:R-:W-:Y:S02]  /*31e50*/  LEA.HI.X.SX32 R25, R13, R0, 0x1, P6 ;  /* 0x000000000d197211 */ /* 0x000fe400030f0eff */
[----:B------:R-:W0:Y:S01]  /*31e60*/  LDC R13, c[0x0][0x278] ;  /* 0x00009e00ff0d7b82 */ /* 0x000e220000000800 */
[----:B------:R1:W-:Y:S04]  /*31e70*/  STL.64 [R1+0x58], R20 ;  /* 0x0000581401007387 */ /* 0x0003e80000100a00 */
[----:B------:R3:W-:Y:S01]  /*31e80*/  STL.64 [R1+0x50], R24 ;  /* 0x0000501801007387 */ /* 0x0007e20000100a00 */
[----:B-1----:R-:W-:-:S04]  /*31e90*/  LEA R20, P5, R4, R3, 0x1 ;  /* 0x0000000304147211 */ /* 0x002fc800078a08ff */
[----:B------:R-:W-:Y:S02]  /*31ea0*/  LEA.HI.X.SX32 R21, R4, R0, 0x1, P5 ;  /* 0x0000000004157211 */ /* 0x000fe400028f0eff */
[----:B---3--:R-:W-:-:S03]  /*31eb0*/  LEA R24, P6, R10, R3, 0x1 ;  /* 0x000000030a187211 */ /* 0x008fc600078c08ff */
[----:B------:R1:W-:Y:S01]  /*31ec0*/  STL.64 [R1+0x48], R20 ;  /* 0x0000481401007387 */ /* 0x0003e20000100a00 */
[----:B------:R-:W-:Y:S02]  /*31ed0*/  LEA.HI.X.SX32 R25, R10, R0, 0x1, P6 ;  /* 0x000000000a197211 */ /* 0x000fe400030f0eff */
[----:B------:R-:W-:-:S03]  /*31ee0*/  LEA R26, P6, R6, R3, 0x1 ;  /* 0x00000003061a7211 */ /* 0x000fc600078c08ff */
[----:B------:R3:W-:Y:S01]  /*31ef0*/  STL.64 [R1+0x40], R24 ;  /* 0x0000401801007387 */ /* 0x0007e20000100a00 */
[C---:B-1----:R-:W-:Y:S02]  /*31f00*/  LEA R20, P5, R7.reuse, R3, 0x1 ;  /* 0x0000000307147211 */ /* 0x042fe400078a08ff */
[-C--:B------:R-:W-:Y:S02]  /*31f10*/  LEA.HI.X.SX32 R27, R6, R0.reuse, 0x1, P6 ;  /* 0x00000000061b7211 */ /* 0x080fe400030f0eff */
[----:B------:R-:W-:Y:S01]  /*31f20*/  LEA.HI.X.SX32 R21, R7, R0, 0x1, P5 ;  /* 0x0000000007157211 */ /* 0x000fe200028f0eff */
[----:B---3--:R-:W3:Y:S01]  /*31f30*/  LDL.LU.64 R24, [R1+0x1710] ;  /* 0x0017100001187983 */ /* 0x008ee20000300a00 */
[----:B0-----:R-:W-:-:S03]  /*31f40*/  LEA R5, R13, R2, 0x2 ;  /* 0x000000020d057211 */ /* 0x001fc600078e10ff */
[----:B------:R0:W-:Y:S04]  /*31f50*/  STL.64 [R1+0x1700], R16 ;  /* 0x0017001001007387 */ /* 0x0001e80000100a00 */
[----:B------:R1:W-:Y:S01]  /*31f60*/  STL.64 [R1+0x38], R20 ;  /* 0x0000381401007387 */ /* 0x0003e20000100a00 */
[----:B------:R-:W-:Y:S02]  /*31f70*/  LEA R4, R13, R5, 0x2 ;  /* 0x000000050d047211 */ /* 0x000fe400078e10ff */
[C---:B0-----:R-:W-:Y:S01]  /*31f80*/  LEA R16, P5, R2.reuse, R3, 0x1 ;  /* 0x0000000302107211 */ /* 0x041fe200078a08ff */
[----:B-1----:R-:W4:Y:S04]  /*31f90*/  LDL.LU.64 R20, [R1+0x1708] ;  /* 0x0017080001147983 */ /* 0x002f280000300a00 */
[----:B------:R2:W-:Y:S01]  /*31fa0*/  STL.64 [R1+0x30], R26 ;  /* 0x0000301a01007387 */ /* 0x0005e20000100a00 */
[----:B------:R-:W-:-:S02]  /*31fb0*/  LEA.HI.X.SX32 R17, R2, R0, 0x1, P5 ;  /* 0x0000000002117211 */ /* 0x000fc400028f0eff */
[----:B------:R-:W-:Y:S02]  /*31fc0*/  LEA R6, R13, R4, 0x2 ;  /* 0x000000040d067211 */ /* 0x000fe400078e10ff */
[----:B--2---:R-:W-:Y:S02]  /*31fd0*/  MOV R26, R28 ;  /* 0x0000001c001a7202 */ /* 0x004fe40000000f00 */
[----:B------:R-:W-:Y:S01]  /*31fe0*/  LEA R28, P6, R5, R3, 0x1 ;  /* 0x00000003051c7211 */ /* 0x000fe200078c08ff */
[----:B------:R-:W-:-:S03]  /*31ff0*/  IMAD.MOV.U32 R27, RZ, RZ, R29 ;  /* 0x000000ffff1b7224 */ /* 0x000fc600078e001d */
[----:B------:R-:W-:Y:S01]  /*32000*/  LEA.HI.X.SX32 R29, R5, R0, 0x1, P6 ;  /* 0x00000000051d7211 */ /* 0x000fe200030f0eff */
[----:B------:R0:W-:Y:S01]  /*32010*/  STL.64 [R1+0x28], R16 ;  /* 0x0000281001007387 */ /* 0x0001e20000100a00 */
[----:B------:R-:W-:-:S03]  /*32020*/  LEA R2, P6, R6, R3, 0x1 ;  /* 0x0000000306027211 */ /* 0x000fc600078c08ff */
[----:B0-----:R-:W2:Y:S04]  /*32030*/  LDL.LU.64 R16, [R1+0x1700] ;  /* 0x0017000001107983 */ /* 0x001ea80000300a00 */
[----:B------:R0:W-:Y:S04]  /*32040*/  STL.64 [R1+0x20], R28 ;  /* 0x0000201c01007387 */ /* 0x0001e80000100a00 */
[----:B------:R1:W-:Y:S01]  /*32050*/  STL [R1+0x16a0], R6 ;  /* 0x0016a00601007387 */ /* 0x0003e20000100800 */
[----:B0-----:R-:W-:Y:S02]  /*32060*/  LEA R28, P5, R4, R3, 0x1 ;  /* 0x00000003041c7211 */ /* 0x001fe400078a08ff */
[----:B------:R-:W-:-:S02]  /*32070*/  LEA.HI.X.SX32 R3, R6, R0, 0x1, P6 ;  /* 0x0000000006037211 */ /* 0x000fc400030f0eff */
[----:B------:R-:W-:Y:S01]  /*32080*/  LEA.HI.X.SX32 R29, R4, R0, 0x1, P5 ;  /* 0x00000000041d7211 */ /* 0x000fe200028f0eff */
[----:B-1----:R-:W3:Y:S04]  /*32090*/  LDL.LU R6, [R1+0x118] ;  /* 0x0001180001067983 */ /* 0x002ee80000300800 */
[----:B------:R-:W-:Y:S04]  /*320a0*/  STL.64 [R1+0x1530], R2 ;  /* 0x0015300201007387 */ /* 0x000fe80000100a00 */
[----:B------:R-:W-:Y:S04]  /*320b0*/  STL.64 [R1+0x1690], R2 ;  /* 0x0016900201007387 */ /* 0x000fe80000100a00 */
[----:B------:R0:W-:Y:S04]  /*320c0*/  STL.64 [R1+0x1538], R28 ;  /* 0x0015381c01007387 */ /* 0x0001e80000100a00 */
[----:B0-----:R-:W4:Y:S04]  /*320d0*/  LDL.LU R28, [R1+0x148] ;  /* 0x00014800011c7983 */ /* 0x001f280000300800 */
[----:B------:R-:W3:Y:S01]  /*320e0*/  LDL.LU R29, [R1+0x128] ;  /* 0x00012800011d7983 */ /* 0x000ee20000300800 */
[----:B------:R-:W-:-:S05]  /*320f0*/  PRMT R7, R14, 0x7632, R7 ;  /* 0x000076320e077816 */ /* 0x000fca0000000007 */
[----:B--2---:R-:W-:Y:S04]  /*32100*/  STG.E.U16 desc[UR10][R16.64], R7 ;  /* 0x0000000710007986 */ /* 0x004fe8000c10150a */
[----:B---3--:R0:W-:Y:S04]  /*32110*/  STL [R1+0x16d0], R29 ;  /* 0x0016d01d01007387 */ /* 0x0081e80000100800 */
[----:B0-----:R-:W4:Y:S04]  /*32120*/  LDL.LU R29, [R1+0xf8] ;  /* 0x0000f800011d7983 */ /* 0x001f280000300800 */
[----:B------:R-:W2:Y:S01]  /*32130*/  LDL.LU R7, [R1+0x138] ;  /* 0x0001380001077983 */ /* 0x000ea20000300800 */
[----:B------:R-:W-:-:S05]  /*32140*/  PRMT R5, R15, 0x7632, R5 ;  /* 0x000076320f057816 */ /* 0x000fca0000000005 */
[----:B------:R-:W-:Y:S04]  /*32150*/  STG.E.U16 desc[UR10][R8.64], R5 ;  /* 0x0000000508007986 */ /* 0x000fe8000c10150a */
[----:B--2---:R-:W-:Y:S04]  /*32160*/  STL.64 [R1+0x16f0], R6 ;  /* 0x0016f00601007387 */ /* 0x004fe80000100a00 */
[----:B------:R0:W-:Y:S04]  /*32170*/  STL [R1+0x16b0], R5 ;  /* 0x0016b00501007387 */ /* 0x0001e80000100800 */
[----:B0-----:R-:W2:Y:S01]  /*32180*/  LDL.LU R5, [R1+0x108] ;  /* 0x0001080001057983 */ /* 0x001ea20000300800 */
[----:B------:R-:W-:-:S02]  /*32190*/  PRMT R4, R11, 0x7632, R4 ;  /* 0x000076320b047816 */ /* 0x000fc40000000004 */
[----:B------:R-:W-:-:S03]  /*321a0*/  PRMT R0, R12, 0x7632, R0 ;  /* 0x000076320c007816 */ /* 0x000fc60000000000 */
[----:B------:R-:W-:Y:S04]  /*321b0*/  STG.E.U16 desc[UR10][R26.64], R4 ;  /* 0x000000041a007986 */ /* 0x000fe8000c10150a */
[----:B------:R-:W-:Y:S04]  /*321c0*/  STG.E.U16 desc[UR10][R18.64], R0 ;  /* 0x0000000012007986 */ /* 0x000fe8000c10150a */
[----:B----4-:R-:W-:Y:S04]  /*321d0*/  STG.E.U16 desc[UR10][R20.64], R29 ;  /* 0x0000001d14007986 */ /* 0x010fe8000c10150a */
[----:B--2---:R-:W-:Y:S04]  /*321e0*/  STL.64 [R1+0x16f8], R4 ;  /* 0x0016f80401007387 */ /* 0x004fe80000100a00 */
[----:B------:R-:W2:Y:S04]  /*321f0*/  LDL.LU.64 R6, [R1+0x350] ;  /* 0x0003500001067983 */ /* 0x000ea80000300a00 */
[----:B------:R0:W-:Y:S04]  /*32200*/  STL.64 [R1+0x16e0], R28 ;  /* 0x0016e01c01007387 */ /* 0x0001e80000100a00 */
[----:B0-----:R-:W3:Y:S04]  /*32210*/  LDL.LU.64 R28, [R1+0x340] ;  /* 0x00034000011c7983 */ /* 0x001ee80000300a00 */
[----:B---3--:R0:W-:Y:S04]  /*32220*/  STL.64 [R1+0x16e8], R28 ;  /* 0x0016e81c01007387 */ /* 0x0081e80000100a00 */
[----:B0-----:R-:W3:Y:S04]  /*32230*/  LDL.LU.64 R28, [R1+0x348] ;  /* 0x00034800011c7983 */ /* 0x001ee80000300a00 */
[----:B------:R-:W4:Y:S04]  /*32240*/  LDL.LU.64 R20, [R1+0x310] ;  /* 0x0003100001147983 */ /* 0x000f280000300a00 */
[----:B----4-:R0:W-:Y:S04]  /*32250*/  STL [R1+0x16c4], R21 ;  /* 0x0016c41501007387 */ /* 0x0101e80000100800 */
[----:B0-----:R-:W4:Y:S04]  /*32260*/  LDL.LU R21, [R1+0xd8] ;  /* 0x0000d80001157983 */ /* 0x001f280000300800 */
[----:B------:R-:W2:Y:S04]  /*32270*/  LDL.LU.64 R2, [R1+0x2c8] ;  /* 0x0002c80001027983 */ /* 0x000ea80000300a00 */
[----:B--2---:R0:W-:Y:S04]  /*32280*/  STL.64 [R1+0x1698], R2 ;  /* 0x0016980201007387 */ /* 0x0041e80000100a00 */
[----:B0-----:R-:W2:Y:S04]  /*32290*/  LDL.LU.64 R2, [R1+0x2d8] ;  /* 0x0002d80001027983 */ /* 0x001ea80000300a00 */
[----:B--2---:R0:W-:Y:S04]  /*322a0*/  STL.64 [R1+0x16a8], R2 ;  /* 0x0016a80201007387 */ /* 0x0041e80000100a00 */
[----:B0-----:R-:W2:Y:S04]  /*322b0*/  LDL.LU.64 R2, [R1+0x2e8] ;  /* 0x0002e80001027983 */ /* 0x001ea80000300a00 */
[----:B--2---:R0:W-:Y:S04]  /*322c0*/  STL.64 [R1+0x16b8], R2 ;  /* 0x0016b80201007387 */ /* 0x0041e80000100a00 */
[----:B0-----:R-:W2:Y:S04]  /*322d0*/  LDL.LU.64 R2, [R1+0x2f8] ;  /* 0x0002f80001027983 */ /* 0x001ea80000300a00 */
[----:B----4-:R-:W-:Y:S04]  /*322e0*/  STG.E.U16 desc[UR10][R24.64], R21 ;  /* 0x0000001518007986 */ /* 0x010fe8000c10150a */
[----:B--2---:R0:W-:Y:S04]  /*322f0*/  STL [R1+0x16c0], R3 ;  /* 0x0016c00301007387 */ /* 0x0041e80000100800 */
[----:B0-----:R-:W2:Y:S04]  /*32300*/  LDL.LU R3, [R1+0xe8] ;  /* 0x0000e80001037983 */ /* 0x001ea80000300800 */
[----:B------:R0:W-:Y:S04]  /*32310*/  STL.64 [R1+0x16c8], R20 ;  /* 0x0016c81401007387 */ /* 0x0001e80000100a00 */
[----:B0-----:R-:W4:Y:S01]  /*32320*/  LDL.LU.64 R20, [R1+0x320] ;  /* 0x0003200001147983 */ /* 0x001f220000300a00 */
[----:B------:R-:W-:Y:S01]  /*32330*/  MOV R4, R22 ;  /* 0x0000001600047202 */ /* 0x000fe20000000f00 */
[----:B------:R-:W-:-:S05]  /*32340*/  IMAD.MOV.U32 R5, RZ, RZ, R23 ;  /* 0x000000ffff057224 */ /* 0x000fca00078e0017 */
[----:B--2---:R-:W-:Y:S04]  /*32350*/  STG.E.U16 desc[UR10][R4.64], R3 ;  /* 0x0000000304007986 */ /* 0x004fe8000c10150a */
[----:B----4-:R0:W-:Y:S04]  /*32360*/  STL.64 [R1+0x16d8], R20 ;  /* 0x0016d81401007387 */ /* 0x0101e80000100a00 */
[----:B0-----:R-:W2:Y:S04]  /*32370*/  LDL.LU.64 R20, [R1+0x330] ;  /* 0x0003300001147983 */ /* 0x001ea80000300a00 */
[----:B------:R-:W4:Y:S04]  /*32380*/  LDL.LU.64 R10, [R1+0x2b8] ;  /* 0x0002b800010a7983 */ /* 0x000f280000300a00 */
[----:B------:R-:W4:Y:S04]  /*32390*/  LDL.LU.64 R12, [R1+0x2a0] ;  /* 0x0002a000010c7983 */ /* 0x000f280000300a00 */
[----:B------:R-:W4:Y:S04]  /*323a0*/  LDL.LU.64 R14, [R1+0x290] ;  /* 0x00029000010e7983 */ /* 0x000f280000300a00 */
[----:B------:R-:W4:Y:S04]  /*323b0*/  LDL.LU.64 R16, [R1+0x280] ;  /* 0x0002800001107983 */ /* 0x000f280000300a00 */
[----:B------:R-:W4:Y:S04]  /*323c0*/  LDL.LU R26, [R1+0xfc] ;  /* 0x0000fc00011a7983 */ /* 0x000f280000300800 */
[----:B------:R-:W4:Y:S04]  /*323d0*/  LDL.LU.64 R8, [R1+0x270] ;  /* 0x0002700001087983 */ /* 0x000f280000300a00 */
[----:B------:R-:W4:Y:S04]  /*323e0*/  LDL.LU R27, [R1+0xdc] ;  /* 0x0000dc00011b7983 */ /* 0x000f280000300800 */
[----:B------:R-:W4:Y:S04]  /*323f0*/  LDL.LU.64 R18, [R1+0x260] ;  /* 0x0002600001127983 */ /* 0x000f280000300a00 */
[----:B------:R-:W4:Y:S04]  /*32400*/  LDL.LU R23, [R1+0xec] ;  /* 0x0000ec0001177983 */ /* 0x000f280000300800 */
[----:B------:R-:W4:Y:S04]  /*32410*/  LDL.LU R24, [R1+0x370] ;  /* 0x0003700001187983 */ /* 0x000f280000300800 */
[----:B------:R-:W4:Y:S04]  /*32420*/  LDL.LU R25, [R1+0x3b8] ;  /* 0x0003b80001197983 */ /* 0x000f280000300800 */
[----:B------:R-:W3:Y:S04]  /*32430*/  LDL.LU.64 R4, [R1+0x16f8] ;  /* 0x0016f80001047983 */ /* 0x000ee80000300a00 */
[----:B---3--:R0:W-:Y:S04]  /*32440*/  STG.E.U16 desc[UR10][R6.64], R5 ;  /* 0x0000000506007986 */ /* 0x0081e8000c10150a */
[----:B0-----:R-:W3:Y:S04]  /*32450*/  LDL.LU.64 R6, [R1+0x16f0] ;  /* 0x0016f00001067983 */ /* 0x001ee80000300a00 */
[----:B---3--:R0:W-:Y:S04]  /*32460*/  STG.E.U16 desc[UR10][R28.64], R6 ;  /* 0x000000061c007986 */ /* 0x0081e8000c10150a */
[----:B0-----:R-:W3:Y:S04]  /*32470*/  LDL.LU.64 R28, [R1+0x16e8] ;  /* 0x0016e800011c7983 */ /* 0x001ee80000300a00 */
[----:B------:R-:W4:Y:S04]  /*32480*/  LDL.LU R22, [R1+0x10c] ;  /* 0x00010c0001167983 */ /* 0x000f280000300800 */
[----:B---3--:R0:W-:Y:S04]  /*32490*/  STG.E.U16 desc[UR10][R28.64], R7 ;  /* 0x000000071c007986 */ /* 0x0081e8000c10150a */
[----:B0-----:R-:W2:Y:S04]  /*324a0*/  LDL.LU.64 R28, [R1+0x16e0] ;  /* 0x0016e000011c7983 */ /* 0x001ea80000300a00 */
[----:B--2---:R0:W-:Y:S01]  /*324b0*/  STG.E.U16 desc[UR10][R20.64], R28 ;  /* 0x0000001c14007986 */ /* 0x0041e2000c10150a */
[----:B------:R-:W-:-:S03]  /*324c0*/  PRMT R0, R29, 0x7632, R0 ;  /* 0x000076321d007816 */ /* 0x000fc60000000000 */
[----:B0-----:R-:W2:Y:S04]  /*324d0*/  LDL.LU.64 R20, [R1+0x16d8] ;  /* 0x0016d80001147983 */ /* 0x001ea80000300a00 */
[----:B------:R-:W2:Y:S04]  /*324e0*/  LDL.LU R29, [R1+0x16d0] ;  /* 0x0016d000011d7983 */ /* 0x000ea80000300800 */
[----:B--2---:R0:W-:Y:S04]  /*324f0*/  STG.E.U16 desc[UR10][R20.64], R29 ;  /* 0x0000001d14007986 */ /* 0x0041e8000c10150a */
[----:B0-----:R-:W2:Y:S02]  /*32500*/  LDL.LU.64 R20, [R1+0x16c8] ;  /* 0x0016c80001147983 */ /* 0x001ea40000300a00 */
[----:B--2---:R-:W-:-:S02]  /*32510*/  PRMT R4, R21, 0x7632, R4 ;  /* 0x0000763215047816 */ /* 0x004fc40000000004 */
[----:B------:R-:W2:Y:S04]  /*32520*/  LDL.LU R21, [R1+0x16c4] ;  /* 0x0016c40001157983 */ /* 0x000ea80000300800 */
[----:B--2---:R0:W-:Y:S04]  /*32530*/  STG.E.U16 desc[UR10][R20.64], R0 ;  /* 0x0000000014007986 */ /* 0x0041e8000c10150a */
[----:B0-----:R-:W2:Y:S01]  /*32540*/  LDL.LU.64 R20, [R1+0x2b0] ;  /* 0x0002b00001147983 */ /* 0x001ea20000300a00 */
[----:B------:R-:W-:-:S03]  /*32550*/  PRMT R0, R3, 0x7632, R0 ;  /* 0x0000763203007816 */ /* 0x000fc60000000000 */
[----:B------:R-:W3:Y:S04]  /*32560*/  LDL.LU R3, [R1+0x16c0] ;  /* 0x0016c00001037983 */ /* 0x000ee80000300800 */
[----:B---3--:R0:W-:Y:S04]  /*32570*/  STG.E.U16 desc[UR10][R2.64], R4 ;  /* 0x0000000402007986 */ /* 0x0081e8000c10150a */
[----:B0-----:R-:W3:Y:S01]  /*32580*/  LDL.LU.64 R2, [R1+0x16b8] ;  /* 0x0016b80001027983 */ /* 0x001ee20000300a00 */
[----:B------:R-:W-:-:S03]  /*32590*/  PRMT R4, R5, 0x7632, R4 ;  /* 0x0000763205047816 */ /* 0x000fc60000000004 */
[----:B------:R-:W4:Y:S04]  /*325a0*/  LDL.LU R5, [R1+0x16b0] ;  /* 0x0016b00001057983 */ /* 0x000f280000300800 */
[----:B---3--:R0:W-:Y:S04]  /*325b0*/  STG.E.U16 desc[UR10][R2.64], R0 ;  /* 0x0000000002007986 */ /* 0x0081e8000c10150a */
[----:B0-----:R-:W3:Y:S01]  /*325c0*/  LDL.LU.64 R2, [R1+0x16a8] ;  /* 0x0016a80001027983 */ /* 0x001ee20000300a00 */
[----:B------:R-:W-:-:S03]  /*325d0*/  PRMT R0, R6, 0x7632, R0 ;  /* 0x0000763206007816 */ /* 0x000fc60000000000 */
[----:B------:R-:W2:Y:S04]  /*325e0*/  LDL.LU R6, [R1+0x16a0] ;  /* 0x0016a00001067983 */ /* 0x000ea80000300800 */
[----:B---3--:R0:W-:Y:S04]  /*325f0*/  STG.E.U16 desc[UR10][R2.64], R4 ;  /* 0x0000000402007986 */ /* 0x0081e8000c10150a */
[----:B0-----:R-:W3:Y:S01]  /*32600*/  LDL.LU.64 R2, [R1+0x1698] ;  /* 0x0016980001027983 */ /* 0x001ee20000300a00 */
[----:B----4-:R-:W-:Y:S02]  /*32610*/  PRMT R5, R7, 0x7632, R5 ;  /* 0x0000763207057816 */ /* 0x010fe40000000005 */
[----:B------:R-:W-:-:S02]  /*32620*/  PRMT R4, R28, 0x7632, R4 ;  /* 0x000076321c047816 */ /* 0x000fc40000000004 */
[----:B--2---:R-:W-:Y:S01]  /*32630*/  PRMT R6, R26, 0x7632, R6 ;  /* 0x000076321a067816 */ /* 0x004fe20000000006 */
[----:B---3--:R0:W-:Y:S04]  /*32640*/  STG.E.U16 desc[UR10][R2.64], R0 ;  /* 0x0000000002007986 */ /* 0x0081e8000c10150a */
[----:B------:R1:W-:Y:S04]  /*32650*/  STG.E.U16 desc[UR10][R10.64], R5 ;  /* 0x000000050a007986 */ /* 0x0003e8000c10150a */
[----:B------:R2:W-:Y:S01]  /*32660*/  STG.E.U16 desc[UR10][R12.64], R4 ;  /* 0x000000040c007986 */ /* 0x0005e2000c10150a */
[----:B0-----:R-:W-:-:S03]  /*32670*/  PRMT R0, R29, 0x7632, R0 ;  /* 0x000076321d007816 */ /* 0x001fc60000000000 */
[----:B------:R-:W3:Y:S01]  /*32680*/  LDL.LU.64 R2, [R1+0x1690] ;  /* 0x0016900001027983 */ /* 0x000ee20000300a00 */
[----:B-1----:R-:W-:-:S03]  /*32690*/  PRMT R5, R27, 0x7632, R5 ;  /* 0x000076321b057816 */ /* 0x002fc60000000005 */
[----:B------:R-:W-:Y:S01]  /*326a0*/  STL [R1+0x1670], R0 ;  /* 0x0016700001007387 */ /* 0x000fe20000100800 */
[----:B--2---:R-:W-:-:S03]  /*326b0*/  PRMT R4, R23, 0x7632, R4 ;  /* 0x0000763217047816 */ /* 0x004fc60000000004 */
[----:B------:R-:W-:Y:S04]  /*326c0*/  STL.S16 [R1+0x108], R6 ;  /* 0x0001080601007387 */ /* 0x000fe80000100600 */
[----:B------:R0:W-:Y:S04]  /*326d0*/  STG.E.U16 desc[UR10][R14.64], R0 ;  /* 0x000000000e007986 */ /* 0x0001e8000c10150a */
[----:B------:R-:W-:Y:S04]  /*326e0*/  STL.S16 [R1+0xfc], R5 ;  /* 0x0000fc0501007387 */ /* 0x000fe80000100600 */
[----:B------:R-:W-:Y:S04]  /*326f0*/  STG.E.U16 desc[UR10][R16.64], R26 ;  /* 0x0000001a10007986 */ /* 0x000fe8000c10150a */
[----:B------:R-:W-:Y:S04]  /*32700*/  STL.S16 [R1+0xf8], R4 ;  /* 0x0000f80401007387 */ /* 0x000fe80000100600 */
[----:B------:R-:W-:Y:S04]  /*32710*/  STG.E.U16 desc[UR10][R8.64], R27 ;  /* 0x0000001b08007986 */ /* 0x000fe8000c10150a */
[----:B------:R-:W1:Y:S04]  /*32720*/  LDS.128 R4, [R25+UR6] ;  /* 0x0000000619047984 */ /* 0x000e680008000c00 */
[----:B------:R-:W2:Y:S01]  /*32730*/  LDS.128 R8, [R24+UR6] ;  /* 0x0000000618087984 */ /* 0x000ea20008000c00 */
[----:B0-----:R-:W-:-:S03]  /*32740*/  PRMT R0, R22, 0x7632, R0 ;  /* 0x0000763216007816 */ /* 0x001fc60000000000 */
[----:B------:R-:W-:Y:S04]  /*32750*/  LDS.128 R12, [R24+UR6+0x800] ;  /* 0x00080006180c7984 */ /* 0x000fe80008000c00 */
[----:B-1----:R-:W-:Y:S04]  /*32760*/  STL [R1+0x1620], R5 ;  /* 0x0016200501007387 */ /* 0x002fe80000100800 */
[----:B--2---:R-:W-:Y:S04]  /*32770*/  STL.64 [R1+0x10], R8 ;  /* 0x0000100801007387 */ /* 0x004fe80000100a00 */
[----:B------:R-:W-:Y:S04]  /*32780*/  STL.64 [R1+0x18], R10 ;  /* 0x0000180a01007387 */ /* 0x000fe80000100a00 */
[----:B------:R-:W0:Y:S04]  /*32790*/  LDS.128 R8, [R24+UR6+0x400] ;  /* 0x0004000618087984 */ /* 0x000e280008000c00 */
[----:B------:R1:W-:Y:S04]  /*327a0*/  STL [R1+0x1580], R7 ;  /* 0x0015800701007387 */ /* 0x0003e80000100800 */
[----:B------:R-:W-:Y:S04]  /*327b0*/  STL.S16 [R1+0xec], R0 ;  /* 0x0000ec0001007387 */ /* 0x000fe80000100600 */
[----:B------:R2:W-:Y:S04]  /*327c0*/  STG.E.U16 desc[UR10][R18.64], R23 ;  /* 0x0000001712007986 */ /* 0x0005e8000c10150a */
[----:B------:R4:W-:Y:S04]  /*327d0*/  STG.E.U16 desc[UR10][R20.64], R22 ;  /* 0x0000001614007986 */ /* 0x0009e8000c10150a */
[----:B------:R-:W-:Y:S01]  /*327e0*/  LDS.128 R16, [R25+UR6+0x800] ;  /* 0x0008000619107984 */ /* 0x000fe20008000c00 */
[----:B0-----:R-:W-:-:S03]  /*327f0*/  MOV R5, R8 ;  /* 0x0000000800057202 */ /* 0x001fc60000000f00 */
[----:B------:R-:W-:Y:S01]  /*32800*/  STL [R1+0x4], R9 ;  /* 0x0000040901007387 */ /* 0x000fe20000100800 */
[----:B-1----:R-:W-:-:S03]  /*32810*/  MOV R7, R10 ;  /* 0x0000000a00077202 */ /* 0x002fc60000000f00 */
[----:B------:R-:W-:Y:S04]  /*32820*/  STL [R1+0xc], R11 ;  /* 0x00000c0b01007387 */ /* 0x000fe80000100800 */
[----:B--2---:R-:W3:Y:S04]  /*32830*/  LDL.LU R23, [R1+0x11c] ;  /* 0x00011c0001177983 */ /* 0x004ee80000300800 */
[----:B------:R-:W-:Y:S04]  /*32840*/  STL.64 [R1+0x1640], R4 ;  /* 0x0016400401007387 */ /* 0x000fe80000100a00 */
[----:B------:R-:W-:Y:S04]  /*32850*/  STL.64 [R1+0x15b8], R6 ;  /* 0x0015b80601007387 */ /* 0x000fe80000100a00 */
[----:B----4-:R-:W2:Y:S04]  /*32860*/  LDL.LU.64 R20, [R1+0x308] ;  /* 0x0003080001147983 */ /* 0x010ea80000300a00 */
[----:B------:R-:W4:Y:S04]  /*32870*/  LDL.LU R0, [R1+0x14c] ;  /* 0x00014c0001007983 */ /* 0x000f280000300800 */
[----:B------:R-:W0:Y:S04]  /*32880*/  LDS.128 R8, [R25+UR6+0x400] ;  /* 0x0004000619087984 */ /* 0x000e280008000c00 */
[----:B----4-:R1:W-:Y:S04]  /*32890*/  STL [R1+0x1680], R0 ;  /* 0x0016800001007387 */ /* 0x0103e80000100800 */
[----:B-1----:R-:W4:Y:S04]  /*328a0*/  LDL.LU R0, [R1+0x13c] ;  /* 0x00013c0001007983 */ /* 0x002f280000300800 */
[----:B------:R-:W3:Y:S04]  /*328b0*/  LDL.LU.64 R6, [R1+0x2c0] ;  /* 0x0002c00001067983 */ /* 0x000ee80000300a00 */
[----:B---3--:R1:W-:Y:S04]  /*328c0*/  STL.64 [R1+0x1650], R6 ;  /* 0x0016500601007387 */ /* 0x0083e80000100a00 */
[----:B-1----:R-:W3:Y:S04]  /*328d0*/  LDL.LU.64 R6, [R1+0x2f0] ;  /* 0x0002f00001067983 */ /* 0x002ee80000300a00 */
[----:B---3--:R1:W-:Y:S04]  /*328e0*/  STL.64 [R1+0x1658], R6 ;  /* 0x0016580601007387 */ /* 0x0083e80000100a00 */
[----:B-1----:R-:W3:Y:S04]  /*328f0*/  LDL.LU.64 R6, [R1+0x300] ;  /* 0x0003000001067983 */ /* 0x002ee80000300a00 */
[----:B---3--:R1:W-:Y:S04]  /*32900*/  STL [R1+0x1660], R7 ;  /* 0x0016600701007387 */ /* 0x0083e80000100800 */
[----:B-1----:R-:W3:Y:S04]  /*32910*/  LDL.LU R7, [R1+0x12c] ;  /* 0x00012c0001077983 */ /* 0x002ee80000300800 */
[----:B---3--:R1:W-:Y:S04]  /*32920*/  STL.64 [R1+0x1678], R6 ;  /* 0x0016780601007387 */ /* 0x0083e80000100a00 */
[----:B-1----:R-:W3:Y:S04]  /*32930*/  LDL.LU.64 R6, [R1+0x328] ;  /* 0x0003280001067983 */ /* 0x002ee80000300a00 */
[----:B---3--:R1:W-:Y:S04]  /*32940*/  STL.64 [R1+0x1688], R6 ;  /* 0x0016880601007387 */ /* 0x0083e80000100a00 */
[----:B-1----:R-:W3:Y:S04]  /*32950*/  LDL.LU.64 R6, [R1+0x338] ;  /* 0x0003380001067983 */ /* 0x002ee80000300a00 */
[----:B------:R-:W4:Y:S01]  /*32960*/  LDL.LU.64 R4, [R1+0x298] ;  /* 0x0002980001047983 */ /* 0x000f220000300a00 */
[----:B------:R-:W-:-:S03]  /*32970*/  PRMT R3, R23, 0x7632, R3 ;  /* 0x0000763217037816 */ /* 0x000fc60000000003 */
[----:B--2---:R-:W-:Y:S04]  /*32980*/  STG.E.U16 desc[UR10][R20.64], R23 ;  /* 0x0000001714007986 */ /* 0x004fe8000c10150a */
[----:B------:R-:W1:Y:S04]  /*32990*/  LDS.128 R20, [R24+UR6+0xc00] ;  /* 0x000c000618147984 */ /* 0x000e680008000c00 */
[----:B------:R-:W2:Y:S04]  /*329a0*/  LDS.128 R24, [R25+UR6+0xc00] ;  /* 0x000c000619187984 */ /* 0x000ea80008000c00 */
[----:B----4-:R4:W-:Y:S04]  /*329b0*/  STL.64 [R1+0x1648], R4 ;  /* 0x0016480401007387 */ /* 0x0109e80000100a00 */
[----:B----4-:R-:W4:Y:S01]  /*329c0*/  LDL.LU.64 R4, [R1+0x2a8] ;  /* 0x0002a80001047983 */ /* 0x010f220000300a00 */
[----:B------:R-:W-:-:S03]  /*329d0*/  PRMT R2, R0, 0x7632, R2 ;  /* 0x0000763200027816 */ /* 0x000fc60000000002 */
[----:B---3--:R-:W-:Y:S04]  /*329e0*/  STG.E.U16 desc[UR10][R6.64], R0 ;  /* 0x0000000006007986 */ /* 0x008fe8000c10150a */
[----:B----4-:R3:W-:Y:S04]  /*329f0*/  STL.64 [R1+0x1668], R4 ;  /* 0x0016680401007387 */ /* 0x0107e80000100a00 */
[----:B---3--:R-:W3:Y:S04]  /*32a00*/  LDL.LU.64 R4, [R1+0x318] ;  /* 0x0003180001047983 */ /* 0x008ee80000300a00 */
[----:B------:R-:W4:Y:S04]  /*32a10*/  LDL.LU.64 R28, [R1+0x258] ;  /* 0x00025800011c7983 */ /* 0x000f280000300a00 */
[----:B0-----:R0:W-:Y:S04]  /*32a20*/  STL.64 [R1+0x15a8], R10 ;  /* 0x0015a80a01007387 */ /* 0x0011e80000100a00 */
[----:B0-----:R-:W4:Y:S04]  /*32a30*/  LDL.LU.64 R10, [R1+0x268] ;  /* 0x00026800010a7983 */ /* 0x001f280000300a00 */
[----:B------:R0:W-:Y:S04]  /*32a40*/  STL.64 [R1+0x1638], R12 ;  /* 0x0016380c01007387 */ /* 0x0001e80000100a00 */
[----:B0-----:R-:W4:Y:S04]  /*32a50*/  LDL.LU.S16 R12, [R1+0xf8] ;  /* 0x0000f800010c7983 */ /* 0x001f280000300600 */
[----:B------:R-:W4:Y:S04]  /*32a60*/  LDL.LU.S16 R13, [R1+0xec] ;  /* 0x0000ec00010d7983 */ /* 0x000f280000300600 */
[----:B------:R0:W-:Y:S04]  /*32a70*/  STL.64 [R1+0x15a0], R14 ;  /* 0x0015a00e01007387 */ /* 0x0001e80000100a00 */
[----:B0-----:R-:W4:Y:S04]  /*32a80*/  LDL.LU R15, [R1+0x10] ;  /* 0x00001000010f7983 */ /* 0x001f280000300800 */
[----:B------:R0:W-:Y:S04]  /*32a90*/  STL.64 [R1+0x1630], R16 ;  /* 0x0016301001007387 */ /* 0x0001e80000100a00 */
[----:B0-----:R-:W4:Y:S04]  /*32aa0*/  LDL.LU.64 R16, [R1+0x2d0] ;  /* 0x0002d00001107983 */ /* 0x001f280000300a00 */
[----:B------:R0:W-:Y:S04]  /*32ab0*/  STL.64 [R1+0x1598], R18 ;  /* 0x0015981201007387 */ /* 0x0001e80000100a00 */
[----:B0-----:R-:W4:Y:S04]  /*32ac0*/  LDL.LU.64 R18, [R1+0x2e0] ;  /* 0x0002e00001127983 */ /* 0x001f280000300a00 */
[----:B-1----:R0:W-:Y:S04]  /*32ad0*/  STL.64 [R1+0x1590], R22 ;  /* 0x0015901601007387 */ /* 0x0021e80000100a00 */
[----:B0-----:R-:W4:Y:S04]  /*32ae0*/  LDL.LU.S16 R22, [R1+0x108] ;  /* 0x0001080001167983 */ /* 0x001f280000300600 */
[----:B------:R-:W4:Y:S04]  /*32af0*/  LDL.LU.S16 R23, [R1+0xfc] ;  /* 0x0000fc0001177983 */ /* 0x000f280000300600 */
[----:B--2---:R0:W-:Y:S04]  /*32b00*/  STL.64 [R1+0x15b0], R26 ;  /* 0x0015b01a01007387 */ /* 0x0041e80000100a00 */
[----:B0-----:R-:W2:Y:S04]  /*32b10*/  LDL.LU.64 R26, [R1+0x278] ;  /* 0x00027800011a7983 */ /* 0x001ea80000300a00 */
[----:B------:R-:W3:Y:S04]  /*32b20*/  LDL.LU.64 R6, [R1+0x1688] ;  /* 0x0016880001067983 */ /* 0x000ee80000300a00 */
[----:B------:R-:W3:Y:S04]  /*32b30*/  LDL.LU R0, [R1+0x1680] ;  /* 0x0016800001007983 */ /* 0x000ee80000300800 */
[----:B---3--:R0:W-:Y:S01]  /*32b40*/  STG.E.U16 desc[UR10][R6.64], R0 ;  /* 0x0000000006007986 */ /* 0x0081e2000c10150a */
[----:B------:R-:W-:-:S03]  /*32b50*/  PRMT R14, R0, 0x7632, R14 ;  /* 0x00007632000e7816 */ /* 0x000fc6000000000e */
[----:B0-----:R-:W3:Y:S04]  /*32b60*/  LDL.LU.64 R6, [R1+0x1678] ;  /* 0x0016780001067983 */ /* 0x001ee80000300a00 */
[----:B------:R-:W4:Y:S04]  /*32b70*/  LDL.LU R0, [R1+0x1670] ;  /* 0x0016700001007983 */ /* 0x000f280000300800 */
[----:B---3--:R0:W-:Y:S01]  /*32b80*/  STG.E.U16 desc[UR10][R4.64], R7 ;  /* 0x0000000704007986 */ /* 0x0081e2000c10150a */
[----:B----4-:R-:W-:-:S03]  /*32b90*/  PRMT R0, R7, 0x7632, R0 ;  /* 0x0000763207007816 */ /* 0x010fc60000000000 */
[----:B0-----:R-:W3:Y:S04]  /*32ba0*/  LDL.LU.64 R4, [R1+0x1668] ;  /* 0x0016680001047983 */ /* 0x001ee80000300a00 */
[----:B------:R-:W4:Y:S04]  /*32bb0*/  LDL.LU R7, [R1+0x1660] ;  /* 0x0016600001077983 */ /* 0x000f280000300800 */
[----:B----4-:R0:W-:Y:S04]  /*32bc0*/  STG.E.U16 desc[UR10][R6.64], R22 ;  /* 0x0000001606007986 */ /* 0x0101e8000c10150a */
[----:B0-----:R-:W4:Y:S04]  /*32bd0*/  LDL.LU.64 R6, [R1+0x1658] ;  /* 0x0016580001067983 */ /* 0x001f280000300a00 */
[----:B----4-:R0:W-:Y:S04]  /*32be0*/  STG.E.U16 desc[UR10][R6.64], R23 ;  /* 0x0000001706007986 */ /* 0x0101e8000c10150a */
[----:B0-----:R-:W4:Y:S04]  /*32bf0*/  LDL.LU.64 R6, [R1+0x1650] ;  /* 0x0016500001067983 */ /* 0x001f280000300a00 */
[----:B------:R-:W-:Y:S04]  /*32c00*/  STG.E.U16 desc[UR10][R18.64], R12 ;  /* 0x0000000c12007986 */ /* 0x000fe8000c10150a */
[----:B------:R0:W-:Y:S04]  /*32c10*/  STG.E.U16 desc[UR10][R16.64], R13 ;  /* 0x0000000d10007986 */ /* 0x0001e8000c10150a */
[----:B0-----:R-:W2:Y:S04]  /*32c20*/  LDL.LU.64 R12, [R1+0x250] ;  /* 0x00025000010c7983 */ /* 0x001ea80000300a00 */
[----:B------:R-:W2:Y:S04]  /*32c30*/  LDL.LU.64 R16, [R1+0x248] ;  /* 0x0002480001107983 */ /* 0x000ea80000300a00 */
[----:B------:R-:W2:Y:S04]  /*32c40*/  LDL.LU.64 R22, [R1+0x240] ;  /* 0x0002400001167983 */ /* 0x000ea80000300a00 */
[----:B------:R-:W2:Y:S04]  /*32c50*/  LDL.LU.64 R18, [R1+0x238] ;  /* 0x0002380001127983 */ /* 0x000ea80000300a00 */
[----:B----4-:R0:W-:Y:S04]  /*32c60*/  STG.E.U16 desc[UR10][R6.64], R3 ;  /* 0x0000000306007986 */ /* 0x0101e8000c10150a */
[----:B0-----:R-:W4:Y:S04]  /*32c70*/  LDL.LU R7, [R1+0x14] ;  /* 0x0000140001077983 */ /* 0x001f280000300800 */
[----:B---3--:R-:W-:Y:S04]  /*32c80*/  STG.E.U16 desc[UR10][R4.64], R2 ;  /* 0x0000000204007986 */ /* 0x008fe8000c10150a */
[----:B----4-:R0:W-:Y:S04]  /*32c90*/  STL [R1+0x15f0], R7 ;  /* 0x0015f00701007387 */ /* 0x0101e80000100800 */
[----:B0-----:R-:W3:Y:S04]  /*32ca0*/  LDL.LU.64 R6, [R1+0x288] ;  /* 0x0002880001067983 */ /* 0x001ee80000300a00 */
[----:B------:R-:W4:Y:S04]  /*32cb0*/  LDL.LU.64 R4, [R1+0x1648] ;  /* 0x0016480001047983 */ /* 0x000f280000300a00 */
[----:B------:R-:W2:Y:S04]  /*32cc0*/  LDL.LU.64 R2, [R1+0x230] ;  /* 0x0002300001027983 */ /* 0x000ea80000300a00 */
[----:B----4-:R0:W-:Y:S04]  /*32cd0*/  STG.E.U16 desc[UR10][R4.64], R14 ;  /* 0x0000000e04007986 */ /* 0x0101e8000c10150a */
[----:B0-----:R-:W4:Y:S04]  /*32ce0*/  LDL.LU.64 R4, [R1+0x1640] ;  /* 0x0016400001047983 */ /* 0x001f280000300a00 */
[----:B---3--:R-:W-:Y:S04]  /*32cf0*/  STG.E.U16 desc[UR10][R6.64], R0 ;  /* 0x0000000006007986 */ /* 0x008fe8000c10150a */
[----:B--2---:R-:W-:Y:S04]  /*32d00*/  STG.E.U16 desc[UR10][R26.64], R15 ;  /* 0x0000000f1a007986 */ /* 0x004fe8000c10150a */
[----:B----4-:R0:W-:Y:S04]  /*32d10*/  STG.E.U16 desc[UR10][R10.64], R4 ;  /* 0x000000040a007986 */ /* 0x0101e8000c10150a */
[----:B0-----:R-:W2:Y:S04]  /*32d20*/  LDL.LU.64 R10, [R1+0x210] ;  /* 0x00021000010a7983 */ /* 0x001ea80000300a00 */
[----:B--2---:R0:W-:Y:S04]  /*32d30*/  STL.64 [R1+0x1610], R10 ;  /* 0x0016100a01007387 */ /* 0x0041e80000100a00 */
[----:B0-----:R-:W2:Y:S04]  /*32d40*/  LDL.LU.64 R10, [R1+0x218] ;  /* 0x00021800010a7983 */ /* 0x001ea80000300a00 */
[----:B--2---:R0:W-:Y:S04]  /*32d50*/  STL.64 [R1+0x1618], R10 ;  /* 0x0016180a01007387 */ /* 0x0041e80000100a00 */
[----:B0-----:R-:W2:Y:S04]  /*32d60*/  LDL.LU.64 R10, [R1+0x220] ;  /* 0x00022000010a7983 */ /* 0x001ea80000300a00 */
[----:B--2---:R0:W-:Y:S04]  /*32d70*/  STL.64 [R1+0x1628], R10 ;  /* 0x0016280a01007387 */ /* 0x0041e80000100a00 */
[----:B0-----:R-:W2:Y:S04]  /*32d80*/  LDL.LU.64 R10, [R1+0x228] ;  /* 0x00022800010a7983 */ /* 0x001ea80000300a00 */
[----:B------:R-:W3:Y:S04]  /*32d90*/  LDL.LU.64 R6, [R1+0x1f0] ;  /* 0x0001f00001067983 */ /* 0x000ee80000300a00 */
[----:B---3--:R0:W-:Y:S04]  /*32da0*/  STL.64 [R1+0x15f8], R6 ;  /* 0x0015f80601007387 */ /* 0x0081e80000100a00 */
[----:B0-----:R-:W3:Y:S04]  /*32db0*/  LDL.LU.64 R6, [R1+0x1f8] ;  /* 0x0001f80001067983 */ /* 0x001ee80000300a00 */
[----:B---3--:R0:W-:Y:S04]  /*32dc0*/  STL.64 [R1+0x1600], R6 ;  /* 0x0016000601007387 */ /* 0x0081e80000100a00 */
[----:B0-----:R-:W3:Y:S04]  /*32dd0*/  LDL.LU.64 R6, [R1+0x200] ;  /* 0x0002000001067983 */ /* 0x001ee80000300a00 */
[----:B---3--:R0:W-:Y:S04]  /*32de0*/  STL.64 [R1+0x1608], R6 ;  /* 0x0016080601007387 */ /* 0x0081e80000100a00 */
[----:B0-----:R-:W3:Y:S04]  /*32df0*/  LDL.LU.64 R6, [R1+0x208] ;  /* 0x0002080001067983 */ /* 0x001ee80000300a00 */
[----:B------:R-:W4:Y:S04]  /*32e00*/  LDL.LU.64 R26, [R1+0x1d8] ;  /* 0x0001d800011a7983 */ /* 0x000f280000300a00 */
[----:B----4-:R0:W-:Y:S04]  /*32e10*/  STL.64 [R1+0x15e0], R26 ;  /* 0x0015e01a01007387 */ /* 0x0101e80000100a00 */
[----:B0-----:R-:W4:Y:S04]  /*32e20*/  LDL.LU.64 R26, [R1+0x1e0] ;  /* 0x0001e000011a7983 */ /* 0x001f280000300a00 */
[----:B------:R-:W-:Y:S04]  /*32e30*/  STG.E.U16 desc[UR10][R28.64], R5 ;  /* 0x000000051c007986 */ /* 0x000fe8000c10150a */
[----:B------:R-:W-:Y:S04]  /*32e40*/  STG.E.U16 desc[UR10][R12.64], R8 ;  /* 0x000000080c007986 */ /* 0x000fe8000c10150a */
[----:B----4-:R0:W-:Y:S04]  /*32e50*/  STL.64 [R1+0x15e8], R26 ;  /* 0x0015e81a01007387 */ /* 0x0101e80000100a00 */
[----:B0-----:R-:W4:Y:S04]  /*32e60*/  LDL.LU.64 R26, [R1+0x1e8] ;  /* 0x0001e800011a7983 */ /* 0x001f280000300a00 */
[----:B------:R-:W4:Y:S04]  /*32e70*/  LDL.LU.64 R28, [R1+0x1d0] ;  /* 0x0001d000011c7983 */ /* 0x000f280000300a00 */
[----:B------:R-:W2:Y:S04]  /*32e80*/  LDL.LU.64 R12, [R1+0x1638] ;  /* 0x00163800010c7983 */ /* 0x000ea80000300a00 */
[----:B--2---:R0:W-:Y:S04]  /*32e90*/  STG.E.U16 desc[UR10][R16.64], R12 ;  /* 0x0000000c10007986 */ /* 0x0041e8000c10150a */
[----:B0-----:R-:W2:Y:S01]  /*32ea0*/  LDL.LU.64 R16, [R1+0x1630] ;  /* 0x0016300001107983 */ /* 0x001ea20000300a00 */
[----:B------:R-:W-:-:S03]  /*32eb0*/  PRMT R0, R15, 0x7632, R0 ;  /* 0x000076320f007816 */ /* 0x000fc60000000000 */
[----:B--2---:R0:W-:Y:S04]  /*32ec0*/  STG.E.U16 desc[UR10][R22.64], R16 ;  /* 0x0000001016007986 */ /* 0x0041e8000c10150a */
[----:B------:R1:W-:Y:S04]  /*32ed0*/  STG.E.U16 desc[UR10][R18.64], R20 ;  /* 0x0000001412007986 */ /* 0x0003e8000c10150a */
[----:B------:R2:W-:Y:S04]  /*32ee0*/  STG.E.U16 desc[UR10][R2.64], R24 ;  /* 0x0000001802007986 */ /* 0x0005e8000c10150a */
[----:B0-----:R-:W4:Y:S04]  /*32ef0*/  LDL.LU.64 R22, [R1+0x1c8] ;  /* 0x0001c80001167983 */ /* 0x001f280000300a00 */
[----:B-1----:R-:W4:Y:S04]  /*32f00*/  LDL.LU.64 R18, [R1+0x1c0] ;  /* 0x0001c00001127983 */ /* 0x002f280000300a00 */
[----:B------:R-:W4:Y:S04]  /*32f10*/  LDL.LU.64 R14, [R1+0x1b8] ;  /* 0x0001b800010e7983 */ /* 0x000f280000300a00 */
[----:B--2---:R-:W2:Y:S04]  /*32f20*/  LDL.LU.64 R2, [R1+0x1b0] ;  /* 0x0001b00001027983 */ /* 0x004ea80000300a00 */
[----:B------:R0:W-:Y:S04]  /*32f30*/  STG.E.U16 desc[UR10][R10.64], R0 ;  /* 0x000000000a007986 */ /* 0x0001e8000c10150a */
[----:B0-----:R-:W3:Y:S01]  /*32f40*/  LDL.LU.64 R10, [R1+0x1628] ;  /* 0x00162800010a7983 */ /* 0x001ee20000300a00 */
[----:B------:R-:W-:-:S02]  /*32f50*/  PRMT R4, R4, 0x7632, R4 ;  /* 0x0000763204047816 */ /* 0x000fc40000000004 */
[----:B------:R-:W-:Y:S02]  /*32f60*/  PRMT R0, R5, 0x7632, R0 ;  /* 0x0000763205007816 */ /* 0x000fe40000000000 */
[----:B------:R-:W2:Y:S04]  /*32f70*/  LDL.LU R5, [R1+0x1620] ;  /* 0x0016200001057983 */ /* 0x000ea80000300800 */
[----:B---3--:R0:W-:Y:S04]  /*32f80*/  STG.E.U16 desc[UR10][R10.64], R4 ;  /* 0x000000040a007986 */ /* 0x0081e8000c10150a */
[----:B0-----:R-:W3:Y:S01]  /*32f90*/  LDL.LU.64 R10, [R1+0x1618] ;  /* 0x00161800010a7983 */ /* 0x001ee20000300a00 */
[----:B------:R-:W-:-:S02]  /*32fa0*/  PRMT R8, R8, 0x7632, R8 ;  /* 0x0000763208087816 */ /* 0x000fc40000000008 */
[----:B------:R-:W-:Y:S01]  /*32fb0*/  PRMT R12, R12, 0x7632, R12 ;  /* 0x000076320c0c7816 */ /* 0x000fe2000000000c */
[----:B---3--:R0:W-:Y:S04]  /*32fc0*/  STG.E.U16 desc[UR10][R10.64], R0 ;  /* 0x000000000a007986 */ /* 0x0081e8000c10150a */
[----:B0-----:R-:W3:Y:S01]  /*32fd0*/  LDL.LU.64 R10, [R1+0x1610] ;  /* 0x00161000010a7983 */ /* 0x001ee20000300a00 */
[----:B------:R-:W-:-:S03]  /*32fe0*/  PRMT R16, R16, 0x7632, R16 ;  /* 0x0000763210107816 */ /* 0x000fc60000000010 */
[----:B---3--:R0:W-:Y:S04]  /*32ff0*/  STG.E.U16 desc[UR10][R10.64], R8 ;  /* 0x000000080a007986 */ /* 0x0081e8000c10150a */
[----:B------:R1:W-:Y:S04]  /*33000*/  STG.E.U16 desc[UR10][R6.64], R12 ;  /* 0x0000000c06007986 */ /* 0x0003e8000c10150a */
[----:B0-----:R-:W3:Y:S04]  /*33010*/  LDL.LU.64 R10, [R1+0x1a8] ;  /* 0x0001a800010a7983 */ /* 0x001ee80000300a00 */
[----:B-1----:R-:W4:Y:S01]  /*33020*/  LDL.LU.64 R6, [R1+0x1608] ;  /* 0x0016080001067983 */ /* 0x002f220000300a00 */
[----:B------:R-:W-:-:S03]  /*33030*/  PRMT R20, R20, 0x7632, R20 ;  /* 0x0000763214147816 */ /* 0x000fc60000000014 */
[----:B----4-:R0:W-:Y:S04]  /*33040*/  STG.E.U16 desc[UR10][R6.64], R16 ;  /* 0x0000001006007986 */ /* 0x0101e8000c10150a */
[----:B0-----:R-:W4:Y:S01]  /*33050*/  LDL.LU.64 R6, [R1+0x1600] ;  /* 0x0016000001067983 */ /* 0x001f220000300a00 */
[----:B------:R-:W-:-:S03]  /*33060*/  PRMT R24, R24, 0x7632, R24 ;  /* 0x0000763218187816 */ /* 0x000fc60000000018 */
[----:B----4-:R0:W-:Y:S04]  /*33070*/  STG.E.U16 desc[UR10][R6.64], R20 ;  /* 0x0000001406007986 */ /* 0x0101e8000c10150a */
[----:B0-----:R-:W4:Y:S04]  /*33080*/  LDL.LU.64 R6, [R1+0x15f8] ;  /* 0x0015f80001067983 */ /* 0x001f280000300a00 */
[----:B------:R-:W3:Y:S04]  /*33090*/  LDL.LU R20, [R1+0x4] ;  /* 0x0000040001147983 */ /* 0x000ee80000300800 */
[----:B----4-:R0:W-:Y:S04]  /*330a0*/  STG.E.U16 desc[UR10][R6.64], R24 ;  /* 0x0000001806007986 */ /* 0x0101e8000c10150a */
[----:B0-----:R-:W4:Y:S04]  /*330b0*/  LDL.LU R7, [R1+0x15f0] ;  /* 0x0015f00001077983 */ /* 0x001f280000300800 */
[----:B----4-:R0:W-:Y:S04]  /*330c0*/  STG.E.U16 desc[UR10][R26.64], R7 ;  /* 0x000000071a007986 */ /* 0x0101e8000c10150a */
[----:B0-----:R-:W2:Y:S04]  /*330d0*/  LDL.LU.64 R26, [R1+0x15e8] ;  /* 0x0015e800011a7983 */ /* 0x001ea80000300a00 */
[----:B--2---:R0:W-:Y:S04]  /*330e0*/  STG.E.U16 desc[UR10][R26.64], R5 ;  /* 0x000000051a007986 */ /* 0x0041e8000c10150a */
[----:B0-----:R-:W3:Y:S04]  /*330f0*/  LDL.LU.64 R26, [R1+0x15e0] ;  /* 0x0015e000011a7983 */ /* 0x001ee80000300a00 */
[----:B------:R-:W-:Y:S04]  /*33100*/  STL.64 [R1+0x15d8], R8 ;  /* 0x0015d80801007387 */ /* 0x000fe80000100a00 */
[----:B---3--:R-:W-:Y:S04]  /*33110*/  STG.E.U16 desc[UR10][R26.64], R20 ;  /* 0x000000141a007986 */ /* 0x008fe8000c10150a */
[----:B------:R0:W-:Y:S04]  /*33120*/  STG.E.U16 desc[UR10][R28.64], R9 ;  /* 0x000000091c007986 */ /* 0x0001e8000c10150a */
[----:B0-----:R-:W2:Y:S04]  /*33130*/  LDL.LU.64 R8, [R1+0x1a0] ;  /* 0x0001a00001087983 */ /* 0x001ea80000300a00 */
[----:B------:R-:W3:Y:S01]  /*33140*/  LDL.LU.64 R28, [R1+0x188] ;  /* 0x00018800011c7983 */ /* 0x000ee20000300a00 */
[----:B------:R-:W-:-:S03]  /*33150*/  PRMT R0, R7, 0x7632, R0 ;  /* 0x0000763207007816 */ /* 0x000fc60000000000 */
[----:B---3--:R0:W-:Y:S04]  /*33160*/  STL.64 [R1+0x15d0], R28 ;  /* 0x0015d01c01007387 */ /* 0x0081e80000100a00 */
[----:B0-----:R-:W3:Y:S04]  /*33170*/  LDL.LU.64 R28, [R1+0x198] ;  /* 0x00019800011c7983 */ /* 0x001ee80000300a00 */
[----:B------:R-:W4:Y:S04]  /*33180*/  LDL.LU R16, [R1+0x18] ;  /* 0x0000180001107983 */ /* 0x000f280000300800 */
[----:B------:R-:W2:Y:S04]  /*33190*/  LDL.LU.64 R6, [R1+0x170] ;  /* 0x0001700001067983 */ /* 0x000ea80000300a00 */
[----:B--2---:R0:W-:Y:S04]  /*331a0*/  STL.64 [R1+0x15c0], R6 ;  /* 0x0015c00601007387 */ /* 0x0041e80000100a00 */
[----:B0-----:R-:W2:Y:S04]  /*331b0*/  LDL.LU.64 R6, [R1+0x178] ;  /* 0x0001780001067983 */ /* 0x001ea80000300a00 */
[----:B------:R-:W-:Y:S01]  /*331c0*/  STG.E.U16 desc[UR10][R22.64], R13 ;  /* 0x0000000d16007986 */ /* 0x000fe2000c10150a */
[----:B------:R-:W-:-:S03]  /*331d0*/  PRMT R5, R5, 0x7632, R5 ;  /* 0x0000763205057816 */ /* 0x000fc60000000005 */
[----:B------:R-:W-:Y:S04]  /*331e0*/  STG.E.U16 desc[UR10][R18.64], R17 ;  /* 0x0000001112007986 */ /* 0x000fe8000c10150a */
[----:B------:R-:W-:Y:S04]  /*331f0*/  STG.E.U16 desc[UR10][R14.64], R21 ;  /* 0x000000150e007986 */ /* 0x000fe8000c10150a */
[----:B------:R-:W-:Y:S04]  /*33200*/  STG.E.U16 desc[UR10][R2.64], R25 ;  /* 0x0000001902007986 */ /* 0x000fe8000c10150a */
[----:B------:R-:W-:Y:S04]  /*33210*/  STG.E.U16 desc[UR10][R10.64], R0 ;  /* 0x000000000a007986 */ /* 0x000fe8000c10150a */
[----:B------:R-:W-:Y:S04]  /*33220*/  STG.E.U16 desc[UR10][R8.64], R5 ;  /* 0x0000000508007986 */ /* 0x000fe8000c10150a */
[----:B--2---:R0:W-:Y:S04]  /*33230*/  STL.64 [R1+0x15c8], R6 ;  /* 0x0015c80601007387 */ /* 0x0041e80000100a00 */
[----:B0-----:R-:W2:Y:S04]  /*33240*/  LDL.LU.64 R6, [R1+0x180] ;  /* 0x0001800001067983 */ /* 0x001ea80000300a00 */
[----:B------:R-:W4:Y:S04]  /*33250*/  LDL.LU.64 R2, [R1+0x168] ;  /* 0x0001680001027983 */ /* 0x000f280000300a00 */
[----:B------:R-:W4:Y:S04]  /*33260*/  LDL.LU.64 R26, [R1+0x160] ;  /* 0x00016000011a7983 */ /* 0x000f280000300a00 */
[----:B------:R-:W4:Y:S04]  /*33270*/  LDL.LU.64 R10, [R1+0x158] ;  /* 0x00015800010a7983 */ /* 0x000f280000300a00 */
[----:B------:R-:W4:Y:S04]  /*33280*/  LDL.LU.64 R14, [R1+0x150] ;  /* 0x00015000010e7983 */ /* 0x000f280000300a00 */
[----:B------:R-:W4:Y:S04]  /*33290*/  LDL.LU.64 R18, [R1+0x100] ;  /* 0x0001000001127983 */ /* 0x000f280000300a00 */
[----:B------:R-:W4:Y:S04]  /*332a0*/  LDL.LU.64 R22, [R1+0xf0] ;  /* 0x0000f00001167983 */ /* 0x000f280000300a00 */
[----:B------:R-:W2:Y:S04]  /*332b0*/  LDL.LU.64 R8, [R1+0x15d8] ;  /* 0x0015d80001087983 */ /* 0x000ea80000300a00 */
[----:B------:R0:W-:Y:S04]  /*332c0*/  STL.64 [R1+0x1558], R4 ;  /* 0x0015580401007387 */ /* 0x0001e80000100a00 */
[----:B0-----:R-:W4:Y:S01]  /*332d0*/  LDL.LU.64 R4, [R1+0x190] ;  /* 0x0001900001047983 */ /* 0x001f220000300a00 */
[----:B------:R-:W-:-:S05]  /*332e0*/  PRMT R0, R20, 0x7632, R0 ;  /* 0x0000763214007816 */ /* 0x000fca0000000000 */
[----:B---3--:R0:W-:Y:S04]  /*332f0*/  STG.E.U16 desc[UR10][R28.64], R0 ;  /* 0x000000001c007986 */ /* 0x0081e8000c10150a */
[----:B0-----:R-:W3:Y:S01]  /*33300*/  LDL.LU.64 R28, [R1+0x15d0] ;  /* 0x0015d000011c7983 */ /* 0x001ee20000300a00 */
[----:B--2---:R-:W-:-:S05]  /*33310*/  PRMT R9, R9, 0x7632, R9 ;  /* 0x0000763209097816 */ /* 0x004fca0000000009 */
[----:B------:R-:W-:Y:S04]  /*33320*/  STL.64 [R1+0x1568], R8 ;  /* 0x0015680801007387 */ /* 0x000fe80000100a00 */
[----:B----4-:R0:W-:Y:S04]  /*33330*/  STG.E.U16 desc[UR10][R4.64], R9 ;  /* 0x0000000904007986 */ /* 0x0101e8000c10150a */
[----:B0-----:R-:W2:Y:S01]  /*33340*/  LDL.LU.64 R8, [R1+0xb8] ;  /* 0x0000b80001087983 */ /* 0x001ea20000300a00 */
[----:B------:R-:W-:Y:S02]  /*33350*/  PRMT R13, R13, 0x7632, R13 ;  /* 0x000076320d0d7816 */ /* 0x000fe4000000000d */
[----:B------:R-:W-:-:S03]  /*33360*/  PRMT R17, R17, 0x7632, R17 ;  /* 0x0000763211117816 */ /* 0x000fc60000000011 */
[----:B---3--:R-:W-:Y:S04]  /*33370*/  STG.E.U16 desc[UR10][R28.64], R13 ;  /* 0x0000000d1c007986 */ /* 0x008fe8000c10150a */
[----:B------:R-:W-:Y:S04]  /*33380*/  STG.E.U16 desc[UR10][R6.64], R17 ;  /* 0x0000001106007986 */ /* 0x000fe8000c10150a */
[----:B--2---:R0:W-:Y:S04]  /*33390*/  STL.64 [R1+0x1588], R8 ;  /* 0x0015880801007387 */ /* 0x0041e80000100a00 */
[----:B0-----:R-:W2:Y:S04]  /*333a0*/  LDL.LU.64 R8, [R1+0xc8] ;  /* 0x0000c80001087983 */ /* 0x001ea80000300a00 */
[----:B------:R-:W3:Y:S04]  /*333b0*/  LDL.LU.64 R4, [R1+0xb0] ;  /* 0x0000b00001047983 */ /* 0x000ee80000300a00 */
[----:B------:R-:W4:Y:S04]  /*333c0*/  LDL.LU.64 R28, [R1+0xa8] ;  /* 0x0000a800011c7983 */ /* 0x000f280000300a00 */
[----:B------:R0:W-:Y:S04]  /*333d0*/  STL [R1+0x1570], R12 ;  /* 0x0015700c01007387 */ /* 0x0001e80000100800 */
[----:B0-----:R-:W2:Y:S04]  /*333e0*/  LDL.LU.64 R12, [R1+0xd0] ;  /* 0x0000d000010c7983 */ /* 0x001ea80000300a00 */
[----:B------:R-:W3:Y:S01]  /*333f0*/  LDL.LU.64 R6, [R1+0x15c8] ;  /* 0x0015c80001067983 */ /* 0x000ee20000300a00 */
[----:B------:R-:W-:-:S02]  /*33400*/  PRMT R21, R21, 0x7632, R21 ;  /* 0x0000763215157816 */ /* 0x000fc40000000015 */
[----:B------:R-:W-:-:S03]  /*33410*/  PRMT R25, R25, 0x7632, R25 ;  /* 0x0000763219197816 */ /* 0x000fc60000000019 */
[----:B---3--:R0:W-:Y:S04]  /*33420*/  STG.E.U16 desc[UR10][R6.64], R21 ;  /* 0x0000001506007986 */ /* 0x0081e8000c10150a */
[----:B0-----:R-:W3:Y:S04]  /*33430*/  LDL.LU.64 R6, [R1+0x15c0] ;  /* 0x0015c00001067983 */ /* 0x001ee80000300a00 */
[----:B------:R-:W4:Y:S04]  /*33440*/  LDL.LU.64 R20, [R1+0xe0] ;  /* 0x0000e00001147983 */ /* 0x000f280000300a00 */
[----:B---3--:R0:W-:Y:S04]  /*33450*/  STG.E.U16 desc[UR10][R6.64], R25 ;  /* 0x0000001906007986 */ /* 0x0081e8000c10150a */
[----:B0-----:R-:W3:Y:S04]  /*33460*/  LDL.LU.64 R6, [R1+0x15b8] ;  /* 0x0015b80001067983 */ /* 0x001ee80000300a00 */
[----:B------:R-:W2:Y:S04]  /*33470*/  LDL.LU.64 R24, [R1+0xc0] ;  /* 0x0000c00001187983 */ /* 0x000ea80000300a00 */
[----:B------:R0:W-:Y:S04]  /*33480*/  STG.E.U16 desc[UR10][R2.64], R16 ;  /* 0x0000001002007986 */ /* 0x0001e8000c10150a */
[----:B0-----:R-:W2:Y:S04]  /*33490*/  LDL.LU.64 R2, [R1+0xa0] ;  /* 0x0000a00001027983 */ /* 0x001ea80000300a00 */
[----:B---3--:R0:W-:Y:S04]  /*334a0*/  STG.E.U16 desc[UR10][R26.64], R6 ;  /* 0x000000061a007986 */ /* 0x0081e8000c10150a */
[----:B------:R1:W-:Y:S04]  /*334b0*/  STG.E.U16 desc[UR10][R10.64], R7 ;  /* 0x000000070a007986 */ /* 0x0003e8000c10150a */
[----:B0-----:R-:W2:Y:S04]  /*334c0*/  LDL.LU.64 R26, [R1+0x15b0] ;  /* 0x0015b000011a7983 */ /* 0x001ea80000300a00 */
[----:B-1----:R-:W3:Y:S04]  /*334d0*/  LDL.LU.64 R10, [R1+0x15a8] ;  /* 0x0015a800010a7983 */ /* 0x002ee80000300a00 */
[----:B---3--:R0:W-:Y:S04]  /*334e0*/  STG.E.U16 desc[UR10][R14.64], R10 ;  /* 0x0000000a0e007986 */ /* 0x0081e8000c10150a */
[----:B0-----:R-:W3:Y:S04]  /*334f0*/  LDL.LU.64 R14, [R1+0x15a0] ;  /* 0x0015a000010e7983 */ /* 0x001ee80000300a00 */
[----:B---3--:R0:W-:Y:S04]  /*33500*/  STG.E.U16 desc[UR10][R18.64], R14 ;  /* 0x0000000e12007986 */ /* 0x0081e8000c10150a */
[----:B0-----:R-:W3:Y:S04]  /*33510*/  LDL.LU.64 R18, [R1+0x1598] ;  /* 0x0015980001127983 */ /* 0x001ee80000300a00 */
[----:B---3--:R0:W-:Y:S04]  /*33520*/  STG.E.U16 desc[UR10][R22.64], R18 ;  /* 0x0000001216007986 */ /* 0x0081e8000c10150a */
[----:B0-----:R-:W4:Y:S04]  /*33530*/  LDL.LU.64 R22, [R1+0x1590] ;  /* 0x0015900001167983 */ /* 0x001f280000300a00 */
[----:B----4-:R-:W-:Y:S04]  /*33540*/  STG.E.U16 desc[UR10][R20.64], R22 ;  /* 0x0000001614007986 */ /* 0x010fe8000c10150a */
[----:B--2---:R0:W-:Y:S04]  /*33550*/  STG.E.U16 desc[UR10][R12.64], R26 ;  /* 0x0000001a0c007986 */ /* 0x0041e8000c10150a */
[----:B0-----:R-:W2:Y:S01]  /*33560*/  LDL.LU.64 R12, [R1+0x90] ;  /* 0x00009000010c7983 */ /* 0x001ea20000300a00 */
[----:B------:R-:W-:-:S05]  /*33570*/  PRMT R0, R16, 0x7632, R0 ;  /* 0x0000763210007816 */ /* 0x000fca0000000000 */
[----:B------:R-:W-:Y:S04]  /*33580*/  STG.E.U16 desc[UR10][R8.64], R0 ;  /* 0x0000000008007986 */ /* 0x000fe8000c10150a */
[----:B--2---:R0:W-:Y:S04]  /*33590*/  STL.64 [R1+0x1578], R12 ;  /* 0x0015780c01007387 */ /* 0x0041e80000100a00 */
[----:B0-----:R-:W2:Y:S04]  /*335a0*/  LDL.LU.64 R12, [R1+0x98] ;  /* 0x00009800010c7983 */ /* 0x001ea80000300a00 */
[----:B------:R-:W3:Y:S04]  /*335b0*/  LDL.LU.64 R20, [R1+0x88] ;  /* 0x0000880001147983 */ /* 0x000ee80000300a00 */
[----:B------:R-:W3:Y:S04]  /*335c0*/  LDL.LU R16, [R1+0x1c] ;  /* 0x00001c0001107983 */ /* 0x000ee80000300800 */
[----:B------:R-:W4:Y:S01]  /*335d0*/  LDL.LU.64 R8, [R1+0x1588] ;  /* 0x0015880001087983 */ /* 0x000f220000300a00 */
[----:B------:R-:W-:-:S02]  /*335e0*/  PRMT R6, R6, 0x7632, R6 ;  /* 0x0000763206067816 */ /* 0x000fc40000000006 */
[----:B------:R-:W-:Y:S02]  /*335f0*/  PRMT R0, R7, 0x7632, R0 ;  /* 0x0000763207007816 */ /* 0x000fe40000000000 */
[----:B------:R-:W-:Y:S01]  /*33600*/  PRMT R10, R10, 0x7632, R10 ;  /* 0x000076320a0a7816 */ /* 0x000fe2000000000a */
[----:B------:R-:W3:Y:S04]  /*33610*/  LDL.LU R7, [R1+0x1580] ;  /* 0x0015800001077983 */ /* 0x000ee80000300800 */
[----:B------:R0:W-:Y:S04]  /*33620*/  STG.E.U16 desc[UR10][R24.64], R6 ;  /* 0x0000000618007986 */ /* 0x0001e8000c10150a */
[----:B0-----:R-:W3:Y:S04]  /*33630*/  LDL.LU.64 R24, [R1+0x80] ;  /* 0x0000800001187983 */ /* 0x001ee80000300a00 */
[----:B----4-:R0:W-:Y:S04]  /*33640*/  STG.E.U16 desc[UR10][R8.64], R0 ;  /* 0x0000000008007986 */ /* 0x0101e8000c10150a */
[----:B------:R1:W-:Y:S04]  /*33650*/  STG.E.U16 desc[UR10][R4.64], R10 ;  /* 0x0000000a04007986 */ /* 0x0003e8000c10150a */
[----:B0-----:R-:W4:Y:S04]  /*33660*/  LDL.LU.64 R8, [R1+0x78] ;  /* 0x0000780001087983 */ /* 0x001f280000300a00 */
[----:B-1----:R-:W2:Y:S01]  /*33670*/  LDL.LU.64 R4, [R1+0x68] ;  /* 0x0000680001047983 */ /* 0x002ea20000300a00 */
[----:B------:R-:W-:-:S02]  /*33680*/  PRMT R14, R14, 0x7632, R14 ;  /* 0x000076320e0e7816 */ /* 0x000fc4000000000e */
[----:B------:R-:W-:-:S03]  /*33690*/  PRMT R18, R18, 0x7632, R18 ;  /* 0x0000763212127816 */ /* 0x000fc60000000012 */
[----:B------:R-:W-:Y:S04]  /*336a0*/  STG.E.U16 desc[UR10][R28.64], R14 ;  /* 0x0000000e1c007986 */ /* 0x000fe8000c10150a */
[----:B------:R-:W-:Y:S04]  /*336b0*/  STG.E.U16 desc[UR10][R2.64], R18 ;  /* 0x0000001202007986 */ /* 0x000fe8000c10150a */
[----:B--2---:R0:W-:Y:S04]  /*336c0*/  STL.64 [R1+0x1560], R4 ;  /* 0x0015600401007387 */ /* 0x0041e80000100a00 */
[----:B0-----:R-:W2:Y:S04]  /*336d0*/  LDL.LU.64 R4, [R1+0x70] ;  /* 0x0000700001047983 */ /* 0x001ea80000300a00 */
[----:B------:R-:W4:Y:S04]  /*336e0*/  LDL.LU R18, [R1+0xc] ;  /* 0x00000c0001127983 */ /* 0x000f280000300800 */
[----:B------:R-:W3:Y:S04]  /*336f0*/  LDL.LU.64 R28, [R1+0x48] ;  /* 0x00004800011c7983 */ /* 0x000ee80000300a00 */
[----:B---3--:R0:W-:Y:S04]  /*33700*/  STL.64 [R1+0x1540], R28 ;  /* 0x0015401c01007387 */ /* 0x0081e80000100a00 */
[----:B0-----:R-:W3:Y:S01]  /*33710*/  LDL.LU.64 R28, [R1+0x50] ;  /* 0x00005000011c7983 */ /* 0x001ee20000300a00 */
[----:B------:R-:W-:-:S03]  /*33720*/  PRMT R22, R22, 0x7632, R22 ;  /* 0x0000763216167816 */ /* 0x000fc60000000016 */
[----:B---3--:R0:W-:Y:S04]  /*33730*/  STL.64 [R1+0x1548], R28 ;  /* 0x0015481c01007387 */ /* 0x0081e80000100a00 */
[----:B0-----:R-:W3:Y:S04]  /*33740*/  LDL.LU.64 R28, [R1+0x58] ;  /* 0x00005800011c7983 */ /* 0x001ee80000300a00 */
[----:B------:R-:W-:Y:S04]  /*33750*/  STG.E.U16 desc[UR10][R12.64], R22 ;  /* 0x000000160c007986 */ /* 0x000fe8000c10150a */
[----:B---3--:R0:W-:Y:S04]  /*33760*/  STL.64 [R1+0x1550], R28 ;  /* 0x0015501c01007387 */ /* 0x0081e80000100a00 */
[----:B0-----:R-:W3:Y:S04]  /*33770*/  LDL.LU.64 R28, [R1+0x60] ;  /* 0x00006000011c7983 */ /* 0x001ee80000300a00 */
[----:B------:R-:W3:Y:S04]  /*33780*/  LDL.LU.64 R2, [R1+0x40] ;  /* 0x0000400001027983 */ /* 0x000ee80000300a00 */
[----:B------:R-:W2:Y:S01]  /*33790*/  LDL.LU.64 R12, [R1+0x1578] ;  /* 0x00157800010c7983 */ /* 0x000ea20000300a00 */
[----:B------:R-:W-:-:S05]  /*337a0*/  PRMT R26, R26, 0x7632, R26 ;  /* 0x000076321a1a7816 */ /* 0x000fca000000001a */
[----:B--2---:R0:W-:Y:S04]  /*337b0*/  STG.E.U16 desc[UR10][R12.64], R26 ;  /* 0x0000001a0c007986 */ /* 0x0041e8000c10150a */
[----:B0-----:R-:W2:Y:S04]  /*337c0*/  LDL.LU R12, [R1+0x1570] ;  /* 0x00157000010c7983 */ /* 0x001ea80000300800 */
[----:B------:R-:W3:Y:S04]  /*337d0*/  LDL.LU R14, [R1+0x3b4] ;  /* 0x0003b400010e7983 */ /* 0x000ee80000300800 */
[----:B------:R0:W-:Y:S04]  /*337e0*/  STG.E.U16 desc[UR10][R20.64], R16 ;  /* 0x0000001014007986 */ /* 0x0001e8000c10150a */
[----:B------:R-:W3:Y:S04]  /*337f0*/  LDL.LU R13, [R1+0x3b0] ;  /* 0x0003b000010d7983 */ /* 0x000ee80000300800 */
[----:B------:R1:W-:Y:S04]  /*33800*/  STG.E.U16 desc[UR10][R24.64], R7 ;  /* 0x0000000718007986 */ /* 0x0003e8000c10150a */
[----:B0-----:R-:W3:Y:S04]  /*33810*/  LDL.LU R20, [R1+0x3ac] ;  /* 0x0003ac0001147983 */ /* 0x001ee80000300800 */
[----:B----4-:R0:W-:Y:S04]  /*33820*/  STG.E.U16 desc[UR10][R8.64], R18 ;  /* 0x0000001208007986 */ /* 0x0101e8000c10150a */
[----:B------:R4:W-:Y:S01]  /*33830*/  STG.E.U16 desc[UR10][R4.64], R11 ;  /* 0x0000000b04007986 */ /* 0x0009e2000c10150a */
[----:B--2---:R-:W-:-:S03]  /*33840*/  PRMT R12, R16, 0x7632, R12 ;  /* 0x00007632100c7816 */ /* 0x004fc6000000000c */
[----:B------:R-:W2:Y:S04]  /*33850*/  LDL.LU R16, [R1+0x3a8] ;  /* 0x0003a80001107983 */ /* 0x000ea80000300800 */
[----:B-1----:R-:W2:Y:S04]  /*33860*/  LDL.LU R25, [R1+0x3a4] ;  /* 0x0003a40001197983 */ /* 0x002ea80000300800 */
[----:B------:R-:W2:Y:S04]  /*33870*/  LDL.LU R21, [R1+0x3a0] ;  /* 0x0003a00001157983 */ /* 0x000ea80000300800 */
[----:B------:R-:W2:Y:S04]  /*33880*/  LDL.LU R17, [R1+0x39c] ;  /* 0x00039c0001117983 */ /* 0x000ea80000300800 */
[----:B------:R-:W2:Y:S04]  /*33890*/  LDL.LU R24, [R1+0x398] ;  /* 0x0003980001187983 */ /* 0x000ea80000300800 */
[----:B0-----:R-:W2:Y:S04]  /*338a0*/  LDL.LU.64 R8, [R1+0x1568] ;  /* 0x0015680001087983 */ /* 0x001ea80000300a00 */
[----:B----4-:R-:W4:Y:S04]  /*338b0*/  LDL.LU.64 R4, [R1+0x1560] ;  /* 0x0015600001047983 */ /* 0x010f280000300a00 */
[----:B----4-:R0:W-:Y:S04]  /*338c0*/  STG.E.U16 desc[UR10][R4.64], R15 ;  /* 0x0000000f04007986 */ /* 0x0101e8000c10150a */
[----:B---3--:R1:W-:Y:S04]  /*338d0*/  STG.E.U16 desc[UR10][R28.64], R19 ;  /* 0x000000131c007986 */ /* 0x0083e8000c10150a */
[----:B0-----:R-:W3:Y:S04]  /*338e0*/  LDL.LU.64 R4, [R1+0x1558] ;  /* 0x0015580001047983 */ /* 0x001ee80000300a00 */
[----:B-1----:R-:W4:Y:S01]  /*338f0*/  LDL.LU.64 R28, [R1+0x1550] ;  /* 0x00155000011c7983 */ /* 0x002f220000300a00 */
[----:B------:R-:W-:-:S02]  /*33900*/  PRMT R6, R18, 0x7632, R6 ;  /* 0x0000763212067816 */ /* 0x000fc40000000006 */
[----:B---3--:R-:W-:Y:S02]  /*33910*/  PRMT R5, R19, 0x7632, R5 ;  /* 0x0000763213057816 */ /* 0x008fe40000000005 */
[----:B------:R-:W3:Y:S04]  /*33920*/  LDL.LU.64 R18, [R1+0x20] ;  /* 0x0000200001127983 */ /* 0x000ee80000300a00 */
[----:B----4-:R0:W-:Y:S04]  /*33930*/  STG.E.U16 desc[UR10][R28.64], R23 ;  /* 0x000000171c007986 */ /* 0x0101e8000c10150a */
[----:B0-----:R-:W4:Y:S01]  /*33940*/  LDL.LU.64 R28, [R1+0x1548] ;  /* 0x00154800011c7983 */ /* 0x001f220000300a00 */
[----:B------:R-:W-:-:S03]  /*33950*/  PRMT R0, R23, 0x7632, R0 ;  /* 0x0000763217007816 */ /* 0x000fc60000000000 */
[----:B------:R-:W3:Y:S04]  /*33960*/  LDL.LU.64 R22, [R1+0x28] ;  /* 0x0000280001167983 */ /* 0x000ee80000300a00 */
[----:B----4-:R0:W-:Y:S04]  /*33970*/  STG.E.U16 desc[UR10][R28.64], R27 ;  /* 0x0000001b1c007986 */ /* 0x0101e8000c10150a */
[----:B0-----:R-:W4:Y:S01]  /*33980*/  LDL.LU.64 R28, [R1+0x1540] ;  /* 0x00154000011c7983 */ /* 0x001f220000300a00 */
[----:B------:R-:W-:Y:S02]  /*33990*/  PRMT R10, R7, 0x7632, R10 ;  /* 0x00007632070a7816 */ /* 0x000fe4000000000a */
[----:B------:R-:W-:-:S02]  /*339a0*/  PRMT R4, R27, 0x7632, R4 ;  /* 0x000076321b047816 */ /* 0x000fc40000000004 */
[----:B------:R-:W3:Y:S01]  /*339b0*/  LDL.LU.64 R26, [R1+0x30] ;  /* 0x00003000011a7983 */ /* 0x000ee20000300a00 */
[----:B--2---:R-:W-:-:S03]  /*339c0*/  PRMT R9, R11, 0x7632, R9 ;  /* 0x000076320b097816 */ /* 0x004fc60000000009 */
[----:B----4-:R0:W-:Y:S04]  /*339d0*/  STG.E.U16 desc[UR10][R28.64], R12 ;  /* 0x0000000c1c007986 */ /* 0x0101e8000c10150a */
[----:B------:R1:W-:Y:S04]  /*339e0*/  STG.E.U16 desc[UR10][R2.64], R10 ;  /* 0x0000000a02007986 */ /* 0x0003e8000c10150a */
[----:B0-----:R-:W2:Y:S04]  /*339f0*/  LDL.LU.64 R28, [R1+0x1538] ;  /* 0x00153800011c7983 */ /* 0x001ea80000300a00 */
[----:B-1----:R-:W4:Y:S04]  /*33a00*/  LDL.LU.64 R2, [R1+0x1530] ;  /* 0x0015300001027983 */ /* 0x002f280000300a00 */
[----:B------:R-:W3:Y:S01]  /*33a10*/  LDL.LU.64 R10, [R1+0x38] ;  /* 0x00003800010a7983 */ /* 0x000ee20000300a00 */
[----:B------:R-:W-:-:S02]  /*33a20*/  FSEL R12, R16, -INF , P1 ;  /* 0xff800000100c7808 */ /* 0x000fc40000800000 */
[----:B------:R-:W0:Y:S01]  /*33a30*/  S2R R16, SR_TID.X ;  /* 0x0000000000107919 */ /* 0x000e220000002100 */
[----:B------:R-:W-:Y:S02]  /*33a40*/  PRMT R8, R15, 0x7632, R8 ;  /* 0x000076320f087816 */ /* 0x000fe40000000008 */
[----:B------:R-:W-:Y:S02]  /*33a50*/  FSEL R14, R14, -INF , P4 ;  /* 0xff8000000e0e7808 */ /* 0x000fe40002000000 */
[----:B------:R-:W-:Y:S01]  /*33a60*/  FSEL R13, R13, -INF , P3 ;  /* 0xff8000000d0d7808 */ /* 0x000fe20001800000 */
[----:B------:R-:W-:-:S04]  /*33a70*/  UIMAD UR4, UR7, UR4, URZ ;  /* 0x00000004070472a4 */ /* 0x000fc8000f8e023f */
[----:B------:R-:W-:Y:S02]  /*33a80*/  USHF.L.U32 UR7, UR4, 0x2, URZ ;  /* 0x0000000204077899 */ /* 0x000fe4000800063f */
[----:B------:R-:W-:Y:S01]  /*33a90*/  UIMAD.WIDE UR4, UR4, 0x4, URZ ;  /* 0x00000004040478a5 */ /* 0x000fe2000f8e023f */
[----:B---3--:R1:W-:Y:S02]  /*33aa0*/  STG.E.U16 desc[UR10][R10.64], R6 ;  /* 0x000000060a007986 */ /* 0x0083e4000c10150a */
[----:B-1----:R-:W-:Y:S01]  /*33ab0*/  FSEL R11, R20, -INF , P2 ;  /* 0xff800000140b7808 */ /* 0x002fe20001000000 */
[----:B------:R-:W1:Y:S01]  /*33ac0*/  LDC.64 R6, c[0x0][0x230] ;  /* 0x00008c00ff067b82 */ /* 0x000e620000000a00 */
[----:B------:R-:W3:Y:S01]  /*33ad0*/  S2R R20, SR_CTAID.X ;  /* 0x0000000000147919 */ /* 0x000ee20000002500 */
[----:B------:R-:W-:Y:S04]  /*33ae0*/  STG.E.U16 desc[UR10][R26.64], R9 ;  /* 0x000000091a007986 */ /* 0x000fe8000c10150a */
[----:B------:R0:W-:Y:S04]  /*33af0*/  STG.E.U16 desc[UR10][R22.64], R8 ;  /* 0x0000000816007986 */ /* 0x0001e8000c10150a */
[----:B------:R3:W-:Y:S04]  /*33b00*/  STG.E.U16 desc[UR10][R18.64], R5 ;  /* 0x0000000512007986 */ /* 0x0007e8000c10150a */
[----:B--2---:R2:W-:Y:S04]  /*33b10*/  STG.E.U16 desc[UR10][R28.64], R0 ;  /* 0x000000001c007986 */ /* 0x0045e8000c10150a */
[----:B----4-:R4:W-:Y:S01]  /*33b20*/  STG.E.U16 desc[UR10][R2.64], R4 ;  /* 0x0000000402007986 */ /* 0x0109e2000c10150a */
[----:B------:R-:W-:Y:S01]  /*33b30*/  FFMA R10, R11, 0.69314718246459960938, R17 ;  /* 0x3f3172180b0a7823 */ /* 0x000fe20000000011 */
[----:B0-----:R-:W-:Y:S01]  /*33b40*/  FFMA R8, R14, 0.69314718246459960938, R25 ;  /* 0x3f3172180e087823 */ /* 0x001fe20000000019 */
[----:B---3--:R-:W-:-:S05]  /*33b50*/  IMAD.SHL.U32 R20, R20, 0x20, RZ ;  /* 0x0000002014147824 */ /* 0x008fca00078e00ff */
[----:B------:R-:W-:Y:S02]  /*33b60*/  LOP3.LUT R20, R20, 0x1f, R16, 0xf8, !PT ;  /* 0x0000001f14147812 */ /* 0x000fe400078ef810 */
[----:B------:R-:W-:Y:S01]  /*33b70*/  LOP3.LUT R16, R16, 0x1c, RZ, 0xc0, !PT ;  /* 0x0000001c10107812 */ /* 0x000fe200078ec0ff */
[----:B------:R-:W-:Y:S01]  /*33b80*/  FFMA R9, R13, 0.69314718246459960938, R21 ;  /* 0x3f3172180d097823 */ /* 0x000fe20000000015 */
[----:B------:R-:W-:Y:S02]  /*33b90*/  FFMA R11, R12, 0.69314718246459960938, R24 ;  /* 0x3f3172180c0b7823 */ /* 0x000fe40000000018 */
[----:B------:R-:W-:Y:S01]  /*33ba0*/  SHF.L.U32 R16, R16, 0x2, RZ ;  /* 0x0000000210107819 */ /* 0x000fe200000006ff */
[----:B------:R-:W-:Y:S01]  /*33bb0*/  BAR.SYNC.DEFER_BLOCKING 0x0 ;  /* 0x0000000000007b1d */ /* 0x000fe20000010000 */
[C---:B------:R-:W-:Y:S01]  /*33bc0*/  SHF.L.U32 R5, R20.reuse, 0x2, RZ ;  /* 0x0000000214057819 */ /* 0x040fe200000006ff */
[----:B--2---:R-:W-:-:S04]  /*33bd0*/  IMAD.HI R0, R20, 0x4, RZ ;  /* 0x0000000414007827 */ /* 0x004fc800078e02ff */
[----:B------:R4:W-:Y:S02]  /*33be0*/  STS.128 [R16+UR6], R8 ;  /* 0x0000000810007988 */ /* 0x0009e40008000c06 */
[----:B------:R-:W-:Y:S01]  /*33bf0*/  BAR.SYNC.DEFER_BLOCKING 0x0 ;  /* 0x0000000000007b1d */ /* 0x000fe20000010000 */
[----:B-1----:R-:W-:-:S04]  /*33c00*/  IADD3 R6, P1, P2, R5, UR7, R6 ;  /* 0x0000000705067c10 */ /* 0x002fc8000fa3e006 */
[----:B------:R-:W-:Y:S01]  /*33c10*/  IADD3.X R7, R0, UR5, R7, P1, P2 ;  /* 0x0000000500077c10 */ /* 0x000fe20008fe4407 */
[----:B------:R-:W-:Y:S08]  /*33c20*/  @P0 EXIT ;  /* 0x000000000000094d */ /* 0x000ff00003800000 */
[----:B----4-:R-:W2:Y:S04]  /*33c30*/  LDL.LU R16, [R1+0x3bc] ;  /* 0x0003bc0001107983 */ /* 0x010ea80000300800 */
[----:B--2---:R-:W0:Y:S04]  /*33c40*/  LDS R3, [R16] ;  /* 0x0000000010037984 */ /* 0x004e280000000800 */
[----:B0-----:R-:W-:Y:S01]  /*33c50*/  STG.E desc[UR10][R6.64], R3 ;  /* 0x0000000306007986 */ /* 0x001fe2000c10190a */
[----:B------:R-:W-:Y:S05]  /*33c60*/  EXIT ;  /* 0x000000000000794d */ /* 0x000fea0003800000 */
.L_x_2:
[----:B------:R-:W-:-:S00]  /*33c70*/  BRA `(.L_x_2) ;  /* 0xfffffffc00fc7947 */ /* 0x000fc0000383ffff */
[----:B------:R-:W-:-:S00]  /*33c80*/  NOP ;  /* 0x0000000000007918 */ /* 0x000fc00000000000 */
[----:B------:R-:W-:-:S00]  /*33c90*/  NOP ;  /* 0x0000000000007918 */ /* 0x000fc00000000000 */
[----:B------:R-:W-:-:S00]  /*33ca0*/  NOP ;  /* 0x0000000000007918 */ /* 0x000fc00000000000 */
[----:B------:R-:W-:-:S00]  /*33cb0*/  NOP ;  /* 0x0000000000007918 */ /* 0x000fc00000000000 */
[----:B------:R-:W-:-:S00]  /*33cc0*/  NOP ;  /* 0x0000000000007918 */ /* 0x000fc00000000000 */
[----:B------:R-:W-:-:S00]  /*33cd0*/  NOP ;  /* 0x0000000000007918 */ /* 0x000fc00000000000 */
[----:B------:R-:W-:-:S00]  /*33ce0*/  NOP ;  /* 0x0000000000007918 */ /* 0x000fc00000000000 */
[----:B------:R-:W-:-:S00]  /*33cf0*/  NOP ;  /* 0x0000000000007918 */ /* 0x000fc00000000000 */
.L_x_3:


//--------------------- .nv.global.init           --------------------------
	.section	.nv.global.init,"aw",@progbits
.nv.global.init:
	.type		_$_str,@object
	.size		_$_str,(.L_0 - _$_str)
_$_str:
        /*0000*/ 	.byte	0x5f, 0x5f, 0x43, 0x55, 0x44, 0x41, 0x5f, 0x46, 0x54, 0x5a, 0x00
.L_0:


//--------------------- .nv.shared.attn_fwd       --------------------------
	.section	.nv.shared.attn_fwd,"aw",@nobits
	.sectionflags	@""
	.align	16
	.zero		1024


//--------------------- .nv.shared.reserved.0     --------------------------
	.section	.nv.shared.reserved.0,"aw",@nobits
	.weak		__nv_reservedSMEM_offset_0_alias
	.size		__nv_reservedSMEM_offset_0_alias, 0, 0
	.other		__nv_reservedSMEM_offset_0_alias,@"STO_CUDA_RESERVED_SHARED STV_DEFAULT"
__nv_reservedSMEM_offset_0_alias:
	.zero		0


//--------------------- .nv.constant0.attn_fwd    --------------------------
	.section	.nv.constant0.attn_fwd,"a",@progbits
	.sectionflags	@""
	.align	4
.nv.constant0.attn_fwd:
	.zero		664


//--------------------- SYMBOLS --------------------------

	.type		.nv.reservedSmem.offset0,@object
	.size		.nv.reservedSmem.offset0,0x4
